	.target	sm_80

	.elftype	@"ET_EXEC"


//--------------------- .note.nv.tkinfo           --------------------------
	.section	.note.nv.tkinfo,"",@"SHT_NOTE"
	.sectionflags	@"SHF_NOTE_NV_TKINFO"
	.tkinfo
        /*0018*/ 	.word	0x00000002
        /*0030*/ 	.string	""
        /*0030*/ 	.string	"ptxas"
        /*0030*/ 	.string	"Cuda compilation tools, release 13.0, V13.0.88"
        /*0030*/ 	.string	"Build cuda_13.0.r13.0/compiler.36424714_0"
        /*0030*/ 	.string	"-v  -suppress-debug-info  -lineinfo  -arch sm_80 "



//--------------------- .note.nv.cuinfo           --------------------------
	.section	.note.nv.cuinfo,"",@"SHT_NOTE"
	.sectionflags	@"SHF_NOTE_NV_CUINFO"
        /*0018*/ 	.short	0x0002
        /*001a*/ 	.short	0x0050
        /*001c*/ 	.short	0x0082
	.zero		2


//--------------------- .nv.info                  --------------------------
	.section	.nv.info,"",@"SHT_CUDA_INFO"
	.align	4


	//----- nvinfo : EIATTR_REGCOUNT
	.align		4
        /*0000*/ 	.byte	0x04, 0x2f
        /*0002*/ 	.short	(.L_1 - .L_0)
	.align		4
.L_0:
        /*0004*/ 	.word	index@(matmul_kernel)
        /*0008*/ 	.word	0x00000020


	//----- nvinfo : EIATTR_FRAME_SIZE
	.align		4
.L_1:
        /*000c*/ 	.byte	0x04, 0x11
        /*000e*/ 	.short	(.L_3 - .L_2)
	.align		4
.L_2:
        /*0010*/ 	.word	index@(matmul_kernel)
        /*0014*/ 	.word	0x000013f8


	//----- nvinfo : EIATTR_MIN_STACK_SIZE
	.align		4
.L_3:
        /*0018*/ 	.byte	0x04, 0x12
        /*001a*/ 	.short	(.L_5 - .L_4)
	.align		4
.L_4:
        /*001c*/ 	.word	index@(matmul_kernel)
        /*0020*/ 	.word	0x000013f8
.L_5:


//--------------------- .nv.info.matmul_kernel    --------------------------
	.section	.nv.info.matmul_kernel,"",@"SHT_CUDA_INFO"
	.sectionflags	@""
	.align	4


	//----- nvinfo : EIATTR_CUDA_API_VERSION
	.align		4
        /*0000*/ 	.byte	0x04, 0x37
        /*0002*/ 	.short	(.L_7 - .L_6)
.L_6:
        /*0004*/ 	.word	0x00000082


	//----- nvinfo : EIATTR_SW2861232_WAR
	.align		4
.L_7:
        /*0008*/ 	.byte	0x01, 0x35
	.zero		2


	//----- nvinfo : EIATTR_PARAM_CBANK
	.align		4
        /*000c*/ 	.byte	0x04, 0x0a
        /*000e*/ 	.short	(.L_9 - .L_8)
	.align		4
.L_8:
        /*0010*/ 	.word	index@(.nv.constant0.matmul_kernel)
        /*0014*/ 	.short	0x0160
        /*0016*/ 	.short	0x0050


	//----- nvinfo : EIATTR_CBANK_PARAM_SIZE
	.align		4
.L_9:
        /*0018*/ 	.byte	0x03, 0x19
        /*001a*/ 	.short	0x0050


	//----- nvinfo : EIATTR_KPARAM_INFO
	.align		4
        /*001c*/ 	.byte	0x04, 0x17
        /*001e*/ 	.short	(.L_11 - .L_10)
.L_10:
        /*0020*/ 	.word	0x00000000
        /*0024*/ 	.short	0x000d
        /*0026*/ 	.short	0x0048
        /*0028*/ 	.byte	0x00, 0xf4, 0x21, 0x00


	//----- nvinfo : EIATTR_KPARAM_INFO
	.align		4
.L_11:
        /*002c*/ 	.byte	0x04, 0x17
        /*002e*/ 	.short	(.L_13 - .L_12)
.L_12:
        /*0030*/ 	.word	0x00000000
        /*0034*/ 	.short	0x000c
        /*0036*/ 	.short	0x0040
        /*0038*/ 	.byte	0x00, 0xf4, 0x21, 0x00


	//----- nvinfo : EIATTR_KPARAM_INFO
	.align		4
.L_13:
        /*003c*/ 	.byte	0x04, 0x17
        /*003e*/ 	.short	(.L_15 - .L_14)
.L_14:
        /*0040*/ 	.word	0x00000000
        /*0044*/ 	.short	0x000b
        /*0046*/ 	.short	0x0038
        /*0048*/ 	.byte	0x00, 0xf0, 0x11, 0x00


	//----- nvinfo : EIATTR_KPARAM_INFO
	.align		4
.L_15:
        /*004c*/ 	.byte	0x04, 0x17
        /*004e*/ 	.short	(.L_17 - .L_16)
.L_16:
        /*0050*/ 	.word	0x00000000
        /*0054*/ 	.short	0x000a
        /*0056*/ 	.short	0x0034
        /*0058*/ 	.byte	0x00, 0xf0, 0x11, 0x00


	//----- nvinfo : EIATTR_KPARAM_INFO
	.align		4
.L_17:
        /*005c*/ 	.byte	0x04, 0x17
        /*005e*/ 	.short	(.L_19 - .L_18)
.L_18:
        /*0060*/ 	.word	0x00000000
        /*0064*/ 	.short	0x0009
        /*0066*/ 	.short	0x0030
        /*0068*/ 	.byte	0x00, 0xf0, 0x11, 0x00


	//----- nvinfo : EIATTR_KPARAM_INFO
	.align		4
.L_19:
        /*006c*/ 	.byte	0x04, 0x17
        /*006e*/ 	.short	(.L_21 - .L_20)
.L_20:
        /*0070*/ 	.word	0x00000000
        /*0074*/ 	.short	0x0008
        /*0076*/ 	.short	0x002c
        /*0078*/ 	.byte	0x00, 0xf0, 0x11, 0x00


	//----- nvinfo : EIATTR_KPARAM_INFO
	.align		4
.L_21:
        /*007c*/ 	.byte	0x04, 0x17
        /*007e*/ 	.short	(.L_23 - .L_22)
.L_22:
        /*0080*/ 	.word	0x00000000
        /*0084*/ 	.short	0x0007
        /*0086*/ 	.short	0x0028
        /*0088*/ 	.byte	0x00, 0xf0, 0x11, 0x00


	//----- nvinfo : EIATTR_KPARAM_INFO
	.align		4
.L_23:
        /*008c*/ 	.byte	0x04, 0x17
        /*008e*/ 	.short	(.L_25 - .L_24)
.L_24:
        /*0090*/ 	.word	0x00000000
        /*0094*/ 	.short	0x0006
        /*0096*/ 	.short	0x0024
        /*0098*/ 	.byte	0x00, 0xf0, 0x11, 0x00


	//----- nvinfo : EIATTR_KPARAM_INFO
	.align		4
.L_25:
        /*009c*/ 	.byte	0x04, 0x17
        /*009e*/ 	.short	(.L_27 - .L_26)
.L_26:
        /*00a0*/ 	.word	0x00000000
        /*00a4*/ 	.short	0x0005
        /*00a6*/ 	.short	0x0020
        /*00a8*/ 	.byte	0x00, 0xf0, 0x11, 0x00


	//----- nvinfo : EIATTR_KPARAM_INFO
	.align		4
.L_27:
        /*00ac*/ 	.byte	0x04, 0x17
        /*00ae*/ 	.short	(.L_29 - .L_28)
.L_28:
        /*00b0*/ 	.word	0x00000000
        /*00b4*/ 	.short	0x0004
        /*00b6*/ 	.short	0x001c
        /*00b8*/ 	.byte	0x00, 0xf0, 0x11, 0x00


	//----- nvinfo : EIATTR_KPARAM_INFO
	.align		4
.L_29:
        /*00bc*/ 	.byte	0x04, 0x17
        /*00be*/ 	.short	(.L_31 - .L_30)
.L_30:
        /*00c0*/ 	.word	0x00000000
        /*00c4*/ 	.short	0x0003
        /*00c6*/ 	.short	0x0018
        /*00c8*/ 	.byte	0x00, 0xf0, 0x11, 0x00


	//----- nvinfo : EIATTR_KPARAM_INFO
	.align		4
.L_31:
        /*00cc*/ 	.byte	0x04, 0x17
        /*00ce*/ 	.short	(.L_33 - .L_32)
.L_32:
        /*00d0*/ 	.word	0x00000000
        /*00d4*/ 	.short	0x0002
        /*00d6*/ 	.short	0x0010
        /*00d8*/ 	.byte	0x00, 0xf4, 0x21, 0x00


	//----- nvinfo : EIATTR_KPARAM_INFO
	.align		4
.L_33:
        /*00dc*/ 	.byte	0x04, 0x17
        /*00de*/ 	.short	(.L_35 - .L_34)
.L_34:
        /*00e0*/ 	.word	0x00000000
        /*00e4*/ 	.short	0x0001
        /*00e6*/ 	.short	0x0008
        /*00e8*/ 	.byte	0x00, 0xf4, 0x21, 0x00


	//----- nvinfo : EIATTR_KPARAM_INFO
	.align		4
.L_35:
        /*00ec*/ 	.byte	0x04, 0x17
        /*00ee*/ 	.short	(.L_37 - .L_36)
.L_36:
        /*00f0*/ 	.word	0x00000000
        /*00f4*/ 	.short	0x0000
        /*00f6*/ 	.short	0x0000
        /*00f8*/ 	.byte	0x00, 0xf4, 0x21, 0x00


	//----- nvinfo : EIATTR_MAXREG_COUNT
	.align		4
.L_37:
        /*00fc*/ 	.byte	0x03, 0x1b
        /*00fe*/ 	.short	0x00ff


	//----- nvinfo : EIATTR_NUM_BARRIERS
	.align		4
        /*0100*/ 	.byte	0x02, 0x4c
        /*0102*/ 	.byte	0x01
	.zero		1


	//----- nvinfo : EIATTR_ANNOTATIONS
	.align		4
        /*0104*/ 	.byte	0x04, 0x55
        /*0106*/ 	.short	(.L_39 - .L_38)


	//   ....[0]....
.L_38:
        /*0108*/ 	.word	0x00000001
        /*010c*/ 	.byte	0x10, 0x05, 0x00, 0x00, 0x01, 0x00, 0x00, 0x00, 0x20, 0x05, 0x00, 0x00, 0x01, 0x00, 0x00, 0x00
        /* <DEDUP_REMOVED lines=1834> */
        /*73bc*/ 	.byte	0x90, 0xae, 0x01, 0x00


	//----- nvinfo : EIATTR_MERCURY_ISA_VERSION
	.align		4
.L_39:
        /*73c0*/ 	.byte	0x03, 0x5f
        /*73c2*/ 	.short	0x0000


	//----- nvinfo : EIATTR_EXIT_INSTR_OFFSETS
	.align		4
        /*73c4*/ 	.byte	0x04, 0x1c
        /*73c6*/ 	.short	(.L_41 - .L_40)


	//   ....[0]....
.L_40:
        /*73c8*/ 	.word	0x0001b220


	//   ....[1]....
        /*73cc*/ 	.word	0x0001b250


	//----- nvinfo : EIATTR_REQNTID
	.align		4
.L_41:
        /*73d0*/ 	.byte	0x04, 0x10
        /*73d2*/ 	.short	(.L_43 - .L_42)
.L_42:
        /*73d4*/ 	.word	0x00000100
        /*73d8*/ 	.word	0x00000001
        /*73dc*/ 	.word	0x00000001
.L_43:


//--------------------- .nv.callgraph             --------------------------
	.section	.nv.callgraph,"",@"SHT_CUDA_CALLGRAPH"
	.align	4
	.sectionentsize	8
	.align		4
        /*0000*/ 	.word	0x00000000
	.align		4
        /*0004*/ 	.word	0xffffffff
	.align		4
        /*0008*/ 	.word	0x00000000
	.align		4
        /*000c*/ 	.word	0xfffffffe
	.align		4
        /*0010*/ 	.word	0x00000000
	.align		4
        /*0014*/ 	.word	0xfffffffd
	.align		4
        /*0018*/ 	.word	0x00000000
	.align		4
        /*001c*/ 	.word	0xfffffffc


//--------------------- .nv.rel.action            --------------------------
	.section	.nv.rel.action,"",@"SHT_CUDA_RELOCINFO"
	.align	8
	.sectionentsize	8
        /*0000*/ 	.byte	0x73, 0x00, 0x00, 0x00, 0x00, 0x00, 0x00, 0x00, 0x00, 0x00, 0x00, 0x11, 0x25, 0x00, 0x05, 0x36


//--------------------- .nv.constant0.matmul_kernel --------------------------
	.section	.nv.constant0.matmul_kernel,"a",@progbits
	.sectionflags	@""
	.align	4
.nv.constant0.matmul_kernel:
	.zero		432


//--------------------- .text.matmul_kernel       --------------------------
	.section	.text.matmul_kernel,"ax",@progbits
	.sectioninfo	@"SHI_REGISTERS=32"
	.align	128
        .global         matmul_kernel
        .type           matmul_kernel,@function
        .size           matmul_kernel,(.L_x_5 - matmul_kernel)
        .other          matmul_kernel,@"STO_CUDA_ENTRY STV_DEFAULT"
matmul_kernel:
.text.matmul_kernel:
[----:B------:R-:W-:-:S03]  /*0000*/  IMAD.MOV.U32 R1, RZ, RZ, c[0x0][0x28] ;  /* 0x00000a00ff017624 */ /* 0x000fc600078e00ff */
[----:B------:R-:W-:Y:S01]  /*0010*/  IMAD.MOV.U32 R0, RZ, RZ, c[0x0][0x17c] ;  /* 0x00005f00ff007624 */ /* 0x000fe200078e00ff */
[----:B------:R-:W0:Y:S01]  /*0020*/  S2R R29, SR_TID.X ;  /* 0x00000000001d7919 */ /* 0x000e220000002100 */
[----:B------:R-:W-:Y:S01]  /*0030*/  IADD3 R1, R1, -0x13f8, RZ ;  /* 0xffffec0801017810 */ /* 0x000fe20007ffe0ff */
[----:B------:R-:W-:Y:S02]  /*0040*/  ULDC.64 UR6, c[0x0][0x118] ;  /* 0x0000460000067ab9 */ /* 0x000fe40000000a00 */
[----:B------:R-:W-:-:S04]  /*0050*/  IADD3 R0, R0, 0x3f, RZ ;  /* 0x0000003f00007810 */ /* 0x000fc80007ffe0ff */
[----:B------:R-:W-:-:S04]  /*0060*/  SHF.R.S32.HI R3, RZ, 0x1f, R0 ;  /* 0x0000001fff037819 */ /* 0x000fc80000011400 */
[----:B------:R-:W-:-:S04]  /*0070*/  LEA.HI R3, R3, R0, RZ, 0x6 ;  /* 0x0000000003037211 */ /* 0x000fc800078f30ff */
[----:B------:R-:W-:Y:S02]  /*0080*/  SHF.R.S32.HI R0, RZ, 0x6, R3 ;  /* 0x00000006ff007819 */ /* 0x000fe40000011403 */
[----:B------:R-:W1:Y:S03]  /*0090*/  S2R R3, SR_CTAID.X ;  /* 0x0000000000037919 */ /* 0x000e660000002500 */
[----:B------:R-:W-:Y:S01]  /*00a0*/  IMAD.SHL.U32 R0, R0, 0x8, RZ ;  /* 0x0000000800007824 */ /* 0x000fe200078e00ff */
[----:B0-----:R-:W-:-:S04]  /*00b0*/  LOP3.LUT R12, R29, 0xff, RZ, 0xc0, !PT ;  /* 0x000000ff1d0c7812 */ /* 0x001fc800078ec0ff */
[-C--:B------:R-:W-:Y:S02]  /*00c0*/  IABS R7, R0.reuse ;  /* 0x0000000000077213 */ /* 0x080fe40000000000 */
[----:B------:R-:W-:Y:S02]  /*00d0*/  IABS R10, R0 ;  /* 0x00000000000a7213 */ /* 0x000fe40000000000 */
[----:B------:R-:W0:Y:S01]  /*00e0*/  I2F.RP R2, R7 ;  /* 0x0000000700027306 */ /* 0x000e220000209400 */
[----:B-1----:R-:W-:-:S07]  /*00f0*/  IABS R8, R3 ;  /* 0x0000000300087213 */ /* 0x002fce0000000000 */
[----:B0-----:R-:W0:Y:S02]  /*0100*/  MUFU.RCP R2, R2 ;  /* 0x0000000200027308 */ /* 0x001e240000001000 */
[----:B0-----:R-:W-:Y:S01]  /*0110*/  IADD3 R4, R2, 0xffffffe, RZ ;  /* 0x0ffffffe02047810 */ /* 0x001fe20007ffe0ff */
[----:B------:R-:W-:-:S05]  /*0120*/  IMAD.MOV R2, RZ, RZ, -R10 ;  /* 0x000000ffff027224 */ /* 0x000fca00078e0a0a */
[----:B------:R0:W1:Y:S02]  /*0130*/  F2I.FTZ.U32.TRUNC.NTZ R5, R4 ;  /* 0x0000000400057305 */ /* 0x000064000021f000 */
[----:B0-----:R-:W-:Y:S02]  /*0140*/  IMAD.MOV.U32 R4, RZ, RZ, RZ ;  /* 0x000000ffff047224 */ /* 0x001fe400078e00ff */
[----:B-1----:R-:W-:-:S04]  /*0150*/  IMAD.MOV R6, RZ, RZ, -R5 ;  /* 0x000000ffff067224 */ /* 0x002fc800078e0a05 */
[----:B------:R-:W-:Y:S02]  /*0160*/  IMAD R9, R6, R7, RZ ;  /* 0x0000000706097224 */ /* 0x000fe400078e02ff */
[----:B------:R-:W-:Y:S02]  /*0170*/  IMAD.MOV.U32 R6, RZ, RZ, R8 ;  /* 0x000000ffff067224 */ /* 0x000fe400078e0008 */
[----:B------:R-:W-:-:S06]  /*0180*/  IMAD.HI.U32 R5, R5, R9, R4 ;  /* 0x0000000905057227 */ /* 0x000fcc00078e0004 */
[----:B------:R-:W-:-:S04]  /*0190*/  IMAD.HI.U32 R5, R5, R6, RZ ;  /* 0x0000000605057227 */ /* 0x000fc800078e00ff */
[----:B------:R-:W-:-:S05]  /*01a0*/  IMAD R2, R5, R2, R6 ;  /* 0x0000000205027224 */ /* 0x000fca00078e0206 */
[----:B------:R-:W-:-:S13]  /*01b0*/  ISETP.GT.U32.AND P1, PT, R7, R2, PT ;  /* 0x000000020700720c */ /* 0x000fda0003f24070 */
[----:B------:R-:W-:Y:S01]  /*01c0*/  @!P1 IMAD.IADD R2, R2, 0x1, -R7 ;  /* 0x0000000102029824 */ /* 0x000fe200078e0a07 */
[----:B------:R-:W-:Y:S02]  /*01d0*/  @!P1 IADD3 R5, R5, 0x1, RZ ;  /* 0x0000000105059810 */ /* 0x000fe40007ffe0ff */
[----:B------:R-:W-:Y:S02]  /*01e0*/  ISETP.NE.AND P1, PT, R0, RZ, PT ;  /* 0x000000ff0000720c */ /* 0x000fe40003f25270 */
[----:B------:R-:W-:Y:S02]  /*01f0*/  ISETP.GE.U32.AND P0, PT, R2, R7, PT ;  /* 0x000000070200720c */ /* 0x000fe40003f06070 */
[----:B------:R-:W-:-:S04]  /*0200*/  LOP3.LUT R2, R3, R0, RZ, 0x3c, !PT ;  /* 0x0000000003027212 */ /* 0x000fc800078e3cff */
[----:B------:R-:W-:Y:S01]  /*0210*/  ISETP.GE.AND P2, PT, R2, RZ, PT ;  /* 0x000000ff0200720c */ /* 0x000fe20003f46270 */
[----:B------:R-:W-:-:S05]  /*0220*/  IMAD.MOV.U32 R2, RZ, RZ, c[0x0][0x178] ;  /* 0x00005e00ff027624 */ /* 0x000fca00078e00ff */
[----:B------:R-:W-:Y:S02]  /*0230*/  IADD3 R2, R2, 0x1ff, RZ ;  /* 0x000001ff02027810 */ /* 0x000fe40007ffe0ff */
[----:B------:R-:W-:-:S05]  /*0240*/  @P0 IADD3 R5, R5, 0x1, RZ ;  /* 0x0000000105050810 */ /* 0x000fca0007ffe0ff */
[----:B------:R-:W-:Y:S01]  /*0250*/  IMAD.MOV.U32 R4, RZ, RZ, R5 ;  /* 0x000000ffff047224 */ /* 0x000fe200078e0005 */
[----:B------:R-:W-:-:S03]  /*0260*/  SHF.R.S32.HI R5, RZ, 0x1f, R2 ;  /* 0x0000001fff057819 */ /* 0x000fc60000011402 */
[----:B------:R-:W-:Y:S01]  /*0270*/  @!P2 IMAD.MOV R4, RZ, RZ, -R4 ;  /* 0x000000ffff04a224 */ /* 0x000fe200078e0a04 */
[----:B------:R-:W-:Y:S02]  /*0280*/  @!P1 LOP3.LUT R4, RZ, R0, RZ, 0x33, !PT ;  /* 0x00000000ff049212 */ /* 0x000fe400078e33ff */
[----:B------:R-:W-:-:S03]  /*0290*/  LEA.HI R5, R5, R2, RZ, 0x9 ;  /* 0x0000000205057211 */ /* 0x000fc600078f48ff */
[----:B------:R-:W-:Y:S02]  /*02a0*/  IMAD.SHL.U32 R2, R4, 0x8, RZ ;  /* 0x0000000804027824 */ /* 0x000fe400078e00ff */
[----:B------:R-:W-:-:S03]  /*02b0*/  IMAD.MOV R4, RZ, RZ, -R4 ;  /* 0x000000ffff047224 */ /* 0x000fc600078e0a04 */
[----:B------:R-:W-:Y:S01]  /*02c0*/  LEA.HI.SX32 R5, R5, -R2, 0x17 ;  /* 0x8000000205057211 */ /* 0x000fe200078fbaff */
[----:B------:R-:W-:Y:S02]  /*02d0*/  IMAD R13, R0, R4, R3 ;  /* 0x00000004000d7224 */ /* 0x000fe400078e0203 */
[----:B------:R-:W-:Y:S01]  /*02e0*/  IMAD.MOV.U32 R4, RZ, RZ, RZ ;  /* 0x000000ffff047224 */ /* 0x000fe200078e00ff */
[----:B------:R-:W-:Y:S02]  /*02f0*/  IMNMX R6, R5, 0x8, PT ;  /* 0x0000000805067817 */ /* 0x000fe40003800200 */
[----:B------:R-:W-:Y:S02]  /*0300*/  IABS R11, R13 ;  /* 0x0000000d000b7213 */ /* 0x000fe40000000000 */
[----:B------:R-:W-:-:S04]  /*0310*/  IABS R9, R6 ;  /* 0x0000000600097213 */ /* 0x000fc80000000000 */
[----:B------:R-:W0:Y:S08]  /*0320*/  I2F.RP R7, R9 ;  /* 0x0000000900077306 */ /* 0x000e300000209400 */
[----:B0-----:R-:W0:Y:S02]  /*0330*/  MUFU.RCP R7, R7 ;  /* 0x0000000700077308 */ /* 0x001e240000001000 */
[----:B0-----:R-:W-:-:S06]  /*0340*/  IADD3 R5, R7, 0xffffffe, RZ ;  /* 0x0ffffffe07057810 */ /* 0x001fcc0007ffe0ff */
[----:B------:R-:W0:Y:S02]  /*0350*/  F2I.FTZ.U32.TRUNC.NTZ R5, R5 ;  /* 0x0000000500057305 */ /* 0x000e24000021f000 */
[----:B0-----:R-:W-:-:S04]  /*0360*/  IMAD.MOV R8, RZ, RZ, -R5 ;  /* 0x000000ffff087224 */ /* 0x001fc800078e0a05 */
[----:B------:R-:W-:-:S04]  /*0370*/  IMAD.MOV.U32 R0, RZ, RZ, R8 ;  /* 0x000000ffff007224 */ /* 0x000fc800078e0008 */
[----:B------:R-:W-:Y:S01]  /*0380*/  IMAD R3, R0, R9, RZ ;  /* 0x0000000900037224 */ /* 0x000fe200078e02ff */
[----:B------:R-:W-:-:S03]  /*0390*/  IABS R0, R6 ;  /* 0x0000000600007213 */ /* 0x000fc60000000000 */
[----:B------:R-:W-:-:S04]  /*03a0*/  IMAD.HI.U32 R4, R5, R3, R4 ;  /* 0x0000000305047227 */ /* 0x000fc800078e0004 */
[----:B------:R-:W-:Y:S02]  /*03b0*/  IMAD.MOV R0, RZ, RZ, -R0 ;  /* 0x000000ffff007224 */ /* 0x000fe400078e0a00 */
[----:B------:R-:W-:-:S04]  /*03c0*/  IMAD.HI.U32 R4, R4, R11, RZ ;  /* 0x0000000b04047227 */ /* 0x000fc800078e00ff */
[----:B------:R-:W-:Y:S02]  /*03d0*/  IMAD R0, R4, R0, R11 ;  /* 0x0000000004007224 */ /* 0x000fe400078e020b */
[----:B------:R-:W-:-:S03]  /*03e0*/  IMAD.MOV.U32 R3, RZ, RZ, 0x3f ;  /* 0x0000003fff037424 */ /* 0x000fc600078e00ff */
[----:B------:R-:W-:Y:S02]  /*03f0*/  ISETP.GT.U32.AND P1, PT, R9, R0, PT ;  /* 0x000000000900720c */ /* 0x000fe40003f24070 */
[----:B------:R-:W-:-:S11]  /*0400*/  IADD3 R3, R3, c[0x0][0x180], RZ ;  /* 0x0000600003037a10 */ /* 0x000fd60007ffe0ff */
[----:B------:R-:W-:Y:S01]  /*0410*/  @!P1 IMAD.IADD R0, R0, 0x1, -R9 ;  /* 0x0000000100009824 */ /* 0x000fe200078e0a09 */
[----:B------:R-:W-:Y:S02]  /*0420*/  @!P1 IADD3 R4, R4, 0x1, RZ ;  /* 0x0000000104049810 */ /* 0x000fe40007ffe0ff */
[----:B------:R-:W-:Y:S02]  /*0430*/  ISETP.NE.AND P1, PT, R6, RZ, PT ;  /* 0x000000ff0600720c */ /* 0x000fe40003f25270 */
[----:B------:R-:W-:Y:S02]  /*0440*/  ISETP.GE.U32.AND P0, PT, R0, R9, PT ;  /* 0x000000090000720c */ /* 0x000fe40003f06070 */
[----:B------:R-:W-:-:S04]  /*0450*/  LOP3.LUT R0, R13, R6, RZ, 0x3c, !PT ;  /* 0x000000060d007212 */ /* 0x000fc800078e3cff */
[----:B------:R-:W-:-:S07]  /*0460*/  ISETP.GE.AND P2, PT, R0, RZ, PT ;  /* 0x000000ff0000720c */ /* 0x000fce0003f46270 */
[----:B------:R-:W-:Y:S02]  /*0470*/  @P0 IADD3 R4, R4, 0x1, RZ ;  /* 0x0000000104040810 */ /* 0x000fe40007ffe0ff */
[----:B------:R-:W-:-:S04]  /*0480*/  ISETP.GT.AND P0, PT, R3, 0x3f, PT ;  /* 0x0000003f0300780c */ /* 0x000fc80003f04270 */
[----:B------:R-:W-:Y:S01]  /*0490*/  @!P2 IMAD.MOV R4, RZ, RZ, -R4 ;  /* 0x000000ffff04a224 */ /* 0x000fe200078e0a04 */
[----:B------:R-:W-:-:S05]  /*04a0*/  @!P1 LOP3.LUT R4, RZ, R6, RZ, 0x33, !PT ;  /* 0x00000006ff049212 */ /* 0x000fca00078e33ff */
[----:B------:R-:W-:Y:S02]  /*04b0*/  IMAD.MOV R5, RZ, RZ, -R4 ;  /* 0x000000ffff057224 */ /* 0x000fe400078e0a04 */
[----:B------:R-:W-:Y:S02]  /*04c0*/  IMAD.SHL.U32 R0, R4, 0x40, RZ ;  /* 0x0000004004007824 */ /* 0x000fe400078e00ff */
[----:B------:R-:W-:-:S04]  /*04d0*/  IMAD R5, R6, R5, R13 ;  /* 0x0000000506057224 */ /* 0x000fc800078e020d */
[----:B------:R-:W-:-:S04]  /*04e0*/  IMAD.IADD R5, R2, 0x1, R5 ;  /* 0x0000000102057824 */ /* 0x000fc800078e0205 */
[----:B------:R-:W-:-:S05]  /*04f0*/  IMAD R2, R5, 0x200, R12 ;  /* 0x0000020005027824 */ /* 0x000fca00078e020c */
[----:B------:R-:W-:Y:S01]  /*0500*/  IADD3 R28, R2, 0x100, RZ ;  /* 0x00000100021c7810 */ /* 0x000fe20007ffe0ff */
[----:B------:R0:W-:Y:S04]  /*0510*/  STL [R1+0x3f0], R2 ;  /* 0x0003f00201007387 */ /* 0x0001e80000100800 */
[----:B------:R0:W-:Y:S04]  /*0520*/  STL [R1+0x3f4], R28 ;  /* 0x0003f41c01007387 */ /* 0x0001e80000100800 */
[----:B------:R0:W-:Y:S01]  /*0530*/  STL [R1+0x3ec], R0 ;  /* 0x0003ec0001007387 */ /* 0x0001e20000100800 */
[----:B------:R-:W-:Y:S05]  /*0540*/  @P0 BRA `(.L_x_0) ;  /* 0x0000037000000947 */ /* 0x000fea0003800000 */
[----:B0-----:R-:W-:Y:S01]  /*0550*/  IMAD.SHL.U32 R0, R29, 0x200, RZ ;  /* 0x000002001d007824 */ /* 0x001fe200078e00ff */
[----:B------:R-:W-:Y:S01]  /*0560*/  CS2R R24, SRZ ;  /* 0x0000000000187805 */ /* 0x000fe2000001ff00 */
[----:B------:R-:W-:Y:S01]  /*0570*/  CS2R R26, SRZ ;  /* 0x00000000001a7805 */ /* 0x000fe2000001ff00 */
[----:B------:R-:W-:Y:S01]  /*0580*/  CS2R R20, SRZ ;  /* 0x0000000000147805 */ /* 0x000fe2000001ff00 */
[----:B------:R-:W-:Y:S01]  /*0590*/  CS2R R22, SRZ ;  /* 0x0000000000167805 */ /* 0x000fe2000001ff00 */
[----:B------:R0:W-:Y:S01]  /*05a0*/  STL [R1+0x890], R0 ;  /* 0x0008900001007387 */ /* 0x0001e20000100800 */
[----:B------:R-:W-:Y:S01]  /*05b0*/  CS2R R16, SRZ ;  /* 0x0000000000107805 */ /* 0x000fe2000001ff00 */
[----:B------:R-:W-:Y:S01]  /*05c0*/  CS2R R18, SRZ ;  /* 0x0000000000127805 */ /* 0x000fe2000001ff00 */
[----:B------:R-:W-:Y:S01]  /*05d0*/  CS2R R12, SRZ ;  /* 0x00000000000c7805 */ /* 0x000fe2000001ff00 */
[----:B------:R0:W-:Y:S01]  /*05e0*/  STL [R1], RZ ;  /* 0x000000ff01007387 */ /* 0x0001e20000100800 */
[----:B------:R-:W-:Y:S01]  /*05f0*/  CS2R R14, SRZ ;  /* 0x00000000000e7805 */ /* 0x000fe2000001ff00 */
[----:B------:R-:W-:Y:S01]  /*0600*/  CS2R R8, SRZ ;  /* 0x0000000000087805 */ /* 0x000fe2000001ff00 */
[----:B------:R-:W-:Y:S01]  /*0610*/  CS2R R10, SRZ ;  /* 0x00000000000a7805 */ /* 0x000fe2000001ff00 */
[----:B------:R0:W-:Y:S01]  /*0620*/  STL [R1+0x4], RZ ;  /* 0x000004ff01007387 */ /* 0x0001e20000100800 */
[----:B------:R-:W-:Y:S01]  /*0630*/  CS2R R4, SRZ ;  /* 0x0000000000047805 */ /* 0x000fe2000001ff00 */
[----:B------:R-:W-:-:S02]  /*0640*/  CS2R R6, SRZ ;  /* 0x0000000000067805 */ /* 0x000fc4000001ff00 */
[----:B------:R0:W-:Y:S04]  /*0650*/  STL [R1+0x8], RZ ;  /* 0x000008ff01007387 */ /* 0x0001e80000100800 */
        /* <DEDUP_REMOVED lines=36> */
[----:B------:R0:W-:Y:S01]  /*08a0*/  STL [R1+0xbc], RZ ;  /* 0x0000bcff01007387 */ /* 0x0001e20000100800 */
[----:B------:R-:W-:Y:S05]  /*08b0*/  BRA `(.L_x_1) ;  /* 0x000171a000007947 */ /* 0x000fea0003800000 */
.L_x_0:
[----:B------:R-:W-:Y:S01]  /*08c0*/  IMAD.MOV.U32 R14, RZ, RZ, R0 ;  /* 0x000000ffff0e7224 */ /* 0x000fe200078e0000 */
[----:B0-----:R-:W-:Y:S01]  /*08d0*/  IABS R0, c[0x0][0x178] ;  /* 0x00005e0000007a13 */ /* 0x001fe20000000000 */
[----:B------:R-:W-:Y:S01]  /*08e0*/  IMAD.MOV.U32 R15, RZ, RZ, R2 ;  /* 0x000000ffff0f7224 */ /* 0x000fe200078e0002 */
[----:B------:R-:W-:-:S02]  /*08f0*/  IABS R2, c[0x0][0x17c] ;  /* 0x00005f0000027a13 */ /* 0x000fc40000000000 */
[----:B------:R-:W0:Y:S01]  /*0900*/  I2F.RP R8, R0 ;  /* 0x0000000000087306 */ /* 0x000e220000209400 */
[----:B------:R-:W-:Y:S02]  /*0910*/  IABS R10, R28 ;  /* 0x0000001c000a7213 */ /* 0x000fe40000000000 */
[----:B------:R-:W-:-:S04]  /*0920*/  SHF.R.U32.HI R18, RZ, 0x6, R29 ;  /* 0x00000006ff127819 */ /* 0x000fc8000001161d */
[----:B------:R-:W-:Y:S01]  /*0930*/  SGXT.U32 R18, R18, 0x2 ;  /* 0x000000021212781a */ /* 0x000fe20000000000 */
[----:B------:R-:W1:Y:S03]  /*0940*/  I2F.RP R9, R2 ;  /* 0x0000000200097306 */ /* 0x000e660000209400 */
[----:B------:R-:W-:-:S04]  /*0950*/  LOP3.LUT R18, R14, R18, RZ, 0xfc, !PT ;  /* 0x000000120e127212 */ /* 0x000fc800078efcff */
[C---:B------:R-:W-:Y:S01]  /*0960*/  LOP3.LUT R12, R18.reuse, 0x20, RZ, 0xfc, !PT ;  /* 0x00000020120c7812 */ /* 0x040fe200078efcff */
[----:B0-----:R-:W0:Y:S01]  /*0970*/  MUFU.RCP R8, R8 ;  /* 0x0000000800087308 */ /* 0x001e220000001000 */
[----:B------:R-:W-:Y:S02]  /*0980*/  LOP3.LUT R27, R18, 0x14, RZ, 0xfc, !PT ;  /* 0x00000014121b7812 */ /* 0x000fe400078efcff */
[----:B------:R-:W-:-:S05]  /*0990*/  IABS R21, R12 ;  /* 0x0000000c00157213 */ /* 0x000fca0000000000 */
[----:B-1----:R-:W1:Y:S01]  /*09a0*/  MUFU.RCP R9, R9 ;  /* 0x0000000900097308 */ /* 0x002e620000001000 */
[----:B0-----:R-:W-:Y:S02]  /*09b0*/  IADD3 R6, R8, 0xffffffe, RZ ;  /* 0x0ffffffe08067810 */ /* 0x001fe40007ffe0ff */
[----:B------:R-:W-:-:S05]  /*09c0*/  IABS R8, R15 ;  /* 0x0000000f00087213 */ /* 0x000fca0000000000 */
[----:B------:R0:W2:Y:S01]  /*09d0*/  F2I.FTZ.U32.TRUNC.NTZ R7, R6 ;  /* 0x0000000600077305 */ /* 0x0000a2000021f000 */
[----:B-1----:R-:W-:Y:S01]  /*09e0*/  IADD3 R5, R9, 0xffffffe, RZ ;  /* 0x0ffffffe09057810 */ /* 0x002fe20007ffe0ff */
[----:B0-----:R-:W-:-:S06]  /*09f0*/  IMAD.MOV.U32 R6, RZ, RZ, RZ ;  /* 0x000000ffff067224 */ /* 0x001fcc00078e00ff */
[----:B------:R-:W0:Y:S01]  /*0a00*/  F2I.FTZ.U32.TRUNC.NTZ R5, R5 ;  /* 0x0000000500057305 */ /* 0x000e22000021f000 */
[----:B--2---:R-:W-:-:S04]  /*0a10*/  IMAD.MOV R11, RZ, RZ, -R7 ;  /* 0x000000ffff0b7224 */ /* 0x004fc800078e0a07 */
[----:B------:R-:W-:-:S04]  /*0a20*/  IMAD R11, R11, R0, RZ ;  /* 0x000000000b0b7224 */ /* 0x000fc800078e02ff */
[----:B------:R-:W-:Y:S01]  /*0a30*/  IMAD.HI.U32 R7, R7, R11, R6 ;  /* 0x0000000b07077227 */ /* 0x000fe200078e0006 */
[----:B------:R-:W-:-:S03]  /*0a40*/  SHF.R.S32.HI R6, RZ, 0x1f, R3 ;  /* 0x0000001fff067819 */ /* 0x000fc60000011403 */
[----:B0-----:R-:W-:Y:S01]  /*0a50*/  IMAD.MOV R25, RZ, RZ, -R5 ;  /* 0x000000ffff197224 */ /* 0x001fe200078e0a05 */
[----:B------:R-:W-:Y:S01]  /*0a60*/  LEA.HI R3, R6, R3, RZ, 0x6 ;  /* 0x0000000306037211 */ /* 0x000fe200078f30ff */
[----:B------:R-:W-:-:S04]  /*0a70*/  IMAD.HI.U32 R4, R7, R8, RZ ;  /* 0x0000000807047227 */ /* 0x000fc800078e00ff */
[----:B------:R-:W-:Y:S01]  /*0a80*/  IMAD.HI.U32 R7, R7, R10, RZ ;  /* 0x0000000a07077227 */ /* 0x000fe200078e00ff */
[----:B------:R0:W-:Y:S03]  /*0a90*/  STL [R1+0x8], R3 ;  /* 0x0000080301007387 */ /* 0x0001e60000100800 */
[----:B------:R-:W-:Y:S02]  /*0aa0*/  IMAD.MOV R9, RZ, RZ, -R4 ;  /* 0x000000ffff097224 */ /* 0x000fe400078e0a04 */
[----:B------:R-:W-:Y:S02]  /*0ab0*/  IMAD.MOV R11, RZ, RZ, -R7 ;  /* 0x000000ffff0b7224 */ /* 0x000fe400078e0a07 */
[----:B------:R-:W-:Y:S01]  /*0ac0*/  IMAD R7, R0, R9, R8 ;  /* 0x0000000900077224 */ /* 0x000fe200078e0208 */
[----:B------:R-:W-:Y:S01]  /*0ad0*/  LOP3.LUT R8, R18, 0x38, RZ, 0xfc, !PT ;  /* 0x0000003812087812 */ /* 0x000fe200078efcff */
[----:B------:R-:W-:Y:S01]  /*0ae0*/  IMAD R9, R0, R11, R10 ;  /* 0x0000000b00097224 */ /* 0x000fe200078e020a */
[----:B0-----:R-:W-:Y:S01]  /*0af0*/  LOP3.LUT R3, R18, 0x3c, RZ, 0xfc, !PT ;  /* 0x0000003c12037812 */ /* 0x001fe200078efcff */
[----:B------:R-:W-:Y:S01]  /*0b00*/  IMAD R25, R25, R2, RZ ;  /* 0x0000000219197224 */ /* 0x000fe200078e02ff */
[C---:B------:R-:W-:Y:S01]  /*0b10*/  ISETP.GT.U32.AND P0, PT, R0.reuse, R7, PT ;  /* 0x000000070000720c */ /* 0x040fe20003f04070 */
[----:B------:R-:W-:Y:S01]  /*0b20*/  IMAD.MOV.U32 R4, RZ, RZ, RZ ;  /* 0x000000ffff047224 */ /* 0x000fe200078e00ff */
[----:B------:R-:W-:-:S02]  /*0b30*/  ISETP.GT.U32.AND P2, PT, R0, R9, PT ;  /* 0x000000090000720c */ /* 0x000fc40003f44070 */
[----:B------:R-:W-:Y:S01]  /*0b40*/  IABS R6, R3 ;  /* 0x0000000300067213 */ /* 0x000fe20000000000 */
[----:B------:R-:W-:Y:S01]  /*0b50*/  IMAD.HI.U32 R25, R5, R25, R4 ;  /* 0x0000001905197227 */ /* 0x000fe200078e0004 */
[----:B------:R-:W-:Y:S02]  /*0b60*/  ISETP.GE.AND P1, PT, R3, RZ, PT ;  /* 0x000000ff0300720c */ /* 0x000fe40003f26270 */
[----:B------:R-:W-:Y:S02]  /*0b70*/  LOP3.LUT R4, R18, 0x34, RZ, 0xfc, !PT ;  /* 0x0000003412047812 */ /* 0x000fe400078efcff */
[----:B------:R-:W-:Y:S01]  /*0b80*/  IABS R10, R8 ;  /* 0x00000008000a7213 */ /* 0x000fe20000000000 */
[----:B------:R-:W-:Y:S01]  /*0b90*/  IMAD.HI.U32 R3, R25, R6, RZ ;  /* 0x0000000619037227 */ /* 0x000fe200078e00ff */
[----:B------:R-:W-:Y:S02]  /*0ba0*/  ISETP.GE.AND P4, PT, R8, RZ, PT ;  /* 0x000000ff0800720c */ /* 0x000fe40003f86270 */
[----:B------:R-:W-:Y:S01]  /*0bb0*/  LOP3.LUT R8, R18, 0x30, RZ, 0xfc, !PT ;  /* 0x0000003012087812 */ /* 0x000fe200078efcff */
[--C-:B------:R-:W-:Y:S01]  /*0bc0*/  @!P0 IMAD.IADD R7, R7, 0x1, -R0.reuse ;  /* 0x0000000107078824 */ /* 0x100fe200078e0a00 */
[----:B------:R-:W-:Y:S01]  /*0bd0*/  ISETP.GE.AND P3, PT, R4, RZ, PT ;  /* 0x000000ff0400720c */ /* 0x000fe20003f66270 */
[----:B------:R-:W-:Y:S01]  /*0be0*/  @!P2 IMAD.IADD R9, R9, 0x1, -R0 ;  /* 0x000000010909a824 */ /* 0x000fe200078e0a00 */
[----:B------:R-:W-:Y:S01]  /*0bf0*/  IABS R11, R4 ;  /* 0x00000004000b7213 */ /* 0x000fe20000000000 */
[----:B------:R-:W-:Y:S01]  /*0c00*/  IMAD.MOV R3, RZ, RZ, -R3 ;  /* 0x000000ffff037224 */ /* 0x000fe200078e0a03 */
[C---:B------:R-:W-:Y:S01]  /*0c10*/  ISETP.GT.U32.AND P5, PT, R0.reuse, R7, PT ;  /* 0x000000070000720c */ /* 0x040fe20003fa4070 */
[----:B------:R-:W-:Y:S01]  /*0c20*/  IMAD.HI.U32 R5, R25, R10, RZ ;  /* 0x0000000a19057227 */ /* 0x000fe200078e00ff */
[----:B------:R-:W-:-:S02]  /*0c30*/  ISETP.GT.U32.AND P6, PT, R0, R9, PT ;  /* 0x000000090000720c */ /* 0x000fc40003fc4070 */
[----:B------:R-:W-:Y:S01]  /*0c40*/  ISETP.GE.AND P0, PT, R15, RZ, PT ;  /* 0x000000ff0f00720c */ /* 0x000fe20003f06270 */
[----:B------:R-:W-:Y:S01]  /*0c50*/  IMAD R4, R2, R3, R6 ;  /* 0x0000000302047224 */ /* 0x000fe200078e0206 */
[----:B------:R-:W-:Y:S01]  /*0c60*/  IABS R3, R8 ;  /* 0x0000000800037213 */ /* 0x000fe20000000000 */
[----:B------:R-:W-:Y:S01]  /*0c70*/  IMAD.MOV.U32 R6, RZ, RZ, R11 ;  /* 0x000000ffff067224 */ /* 0x000fe200078e000b */
[----:B------:R-:W-:Y:S01]  /*0c80*/  ISETP.GE.AND P2, PT, R28, RZ, PT ;  /* 0x000000ff1c00720c */ /* 0x000fe20003f46270 */
[----:B------:R-:W-:Y:S01]  /*0c90*/  IMAD.MOV R5, RZ, RZ, -R5 ;  /* 0x000000ffff057224 */ /* 0x000fe200078e0a05 */
[----:B------:R-:W-:Y:S01]  /*0ca0*/  LOP3.LUT R28, R18, 0x18, RZ, 0xfc, !PT ;  /* 0x00000018121c7812 */ /* 0x000fe200078efcff */
[----:B------:R-:W-:Y:S02]  /*0cb0*/  IMAD.MOV.U32 R11, RZ, RZ, R3 ;  /* 0x000000ffff0b7224 */ /* 0x000fe400078e0003 */
[--C-:B------:R-:W-:Y:S01]  /*0cc0*/  @!P5 IMAD.IADD R7, R7, 0x1, -R0.reuse ;  /* 0x000000010707d824 */ /* 0x100fe200078e0a00 */
[----:B------:R-:W-:Y:S01]  /*0cd0*/  ISETP.NE.AND P5, PT, RZ, c[0x0][0x178], PT ;  /* 0x00005e00ff007a0c */ /* 0x000fe20003fa5270 */
[----:B------:R-:W-:-:S02]  /*0ce0*/  @!P6 IMAD.IADD R9, R9, 0x1, -R0 ;  /* 0x000000010909e824 */ /* 0x000fc400078e0a00 */
[----:B------:R-:W-:-:S04]  /*0cf0*/  IMAD.HI.U32 R0, R25, R11, RZ ;  /* 0x0000000b19007227 */ /* 0x000fc800078e00ff */
[C---:B------:R-:W-:Y:S02]  /*0d00*/  IMAD R3, R2.reuse, R5, R10 ;  /* 0x0000000502037224 */ /* 0x040fe400078e020a */
[----:B------:R-:W-:Y:S01]  /*0d10*/  IMAD.MOV R10, RZ, RZ, -R0 ;  /* 0x000000ffff0a7224 */ /* 0x000fe200078e0a00 */
[----:B------:R-:W-:Y:S01]  /*0d20*/  LOP3.LUT R0, RZ, c[0x0][0x178], RZ, 0x33, !PT ;  /* 0x00005e00ff007a12 */ /* 0x000fe200078e33ff */
[----:B------:R-:W-:Y:S01]  /*0d30*/  @!P0 IMAD.MOV R7, RZ, RZ, -R7 ;  /* 0x000000ffff078224 */ /* 0x000fe200078e0a07 */
[----:B------:R-:W-:Y:S01]  /*0d40*/  ISETP.GT.U32.AND P6, PT, R2, R3, PT ;  /* 0x000000030200720c */ /* 0x000fe20003fc4070 */
[----:B------:R-:W-:Y:S02]  /*0d50*/  @!P2 IMAD.MOV R9, RZ, RZ, -R9 ;  /* 0x000000ffff09a224 */ /* 0x000fe400078e0a09 */
[----:B------:R-:W-:Y:S01]  /*0d60*/  IMAD.HI.U32 R5, R25, R6, RZ ;  /* 0x0000000619057227 */ /* 0x000fe200078e00ff */
[C---:B------:R-:W-:Y:S02]  /*0d70*/  SEL R7, R0.reuse, R7, !P5 ;  /* 0x0000000700077207 */ /* 0x040fe40006800000 */
[----:B------:R-:W-:Y:S01]  /*0d80*/  SEL R0, R0, R9, !P5 ;  /* 0x0000000900007207 */ /* 0x000fe20006800000 */
[----:B------:R-:W-:Y:S01]  /*0d90*/  IMAD.MOV R5, RZ, RZ, -R5 ;  /* 0x000000ffff057224 */ /* 0x000fe200078e0a05 */
[----:B------:R-:W-:Y:S01]  /*0da0*/  ISETP.GT.U32.AND P5, PT, R2, R4, PT ;  /* 0x000000040200720c */ /* 0x000fe20003fa4070 */
[----:B------:R0:W-:Y:S01]  /*0db0*/  STL [R1], R7 ;  /* 0x0000000701007387 */ /* 0x0001e20000100800 */
[----:B------:R-:W-:Y:S01]  /*0dc0*/  LOP3.LUT R9, R18, 0x2c, RZ, 0xfc, !PT ;  /* 0x0000002c12097812 */ /* 0x000fe200078efcff */
[----:B------:R-:W-:-:S02]  /*0dd0*/  IMAD R5, R2, R5, R6 ;  /* 0x0000000502057224 */ /* 0x000fc400078e0206 */
[----:B------:R-:W-:Y:S01]  /*0de0*/  IMAD R6, R2, R10, R11 ;  /* 0x0000000a02067224 */ /* 0x000fe200078e020b */
[----:B------:R-:W-:Y:S01]  /*0df0*/  IABS R17, R9 ;  /* 0x0000000900117213 */ /* 0x000fe20000000000 */
[--C-:B------:R-:W-:Y:S01]  /*0e00*/  @!P6 IMAD.IADD R3, R3, 0x1, -R2.reuse ;  /* 0x000000010303e824 */ /* 0x100fe200078e0a02 */
[----:B------:R-:W-:Y:S01]  /*0e10*/  LOP3.LUT R10, R18, 0x24, RZ, 0xfc, !PT ;  /* 0x00000024120a7812 */ /* 0x000fe200078efcff */
[----:B------:R1:W-:Y:S01]  /*0e20*/  STL [R1+0x4], R0 ;  /* 0x0000040001007387 */ /* 0x0003e20000100800 */
[----:B------:R-:W-:Y:S01]  /*0e30*/  ISETP.GT.U32.AND P0, PT, R2, R6, PT ;  /* 0x000000060200720c */ /* 0x000fe20003f04070 */
[----:B------:R-:W-:Y:S01]  /*0e40*/  IMAD.HI.U32 R11, R25, R17, RZ ;  /* 0x00000011190b7227 */ /* 0x000fe200078e00ff */
[----:B0-----:R-:W-:Y:S02]  /*0e50*/  LOP3.LUT R7, R18, 0x28, RZ, 0xfc, !PT ;  /* 0x0000002812077812 */ /* 0x001fe400078efcff */
[----:B------:R-:W-:Y:S01]  /*0e60*/  ISETP.GT.U32.AND P2, PT, R2, R5, PT ;  /* 0x000000050200720c */ /* 0x000fe20003f44070 */
[----:B------:R-:W-:Y:S01]  /*0e70*/  @!P5 IMAD.IADD R4, R4, 0x1, -R2 ;  /* 0x000000010404d824 */ /* 0x000fe200078e0a02 */
[----:B------:R-:W-:Y:S01]  /*0e80*/  IABS R20, R7 ;  /* 0x0000000700147213 */ /* 0x000fe20000000000 */
[----:B------:R-:W-:Y:S01]  /*0e90*/  IMAD.MOV R15, RZ, RZ, -R11 ;  /* 0x000000ffff0f7224 */ /* 0x000fe200078e0a0b */
[----:B------:R-:W-:-:S02]  /*0ea0*/  IABS R14, R10 ;  /* 0x0000000a000e7213 */ /* 0x000fc40000000000 */
[----:B------:R-:W-:Y:S01]  /*0eb0*/  ISETP.GT.U32.AND P6, PT, R2, R4, PT ;  /* 0x000000040200720c */ /* 0x000fe20003fc4070 */
[----:B------:R-:W-:-:S04]  /*0ec0*/  IMAD.HI.U32 R13, R25, R20, RZ ;  /* 0x00000014190d7227 */ /* 0x000fc800078e00ff */
[----:B------:R-:W-:Y:S02]  /*0ed0*/  @!P0 IMAD.IADD R6, R6, 0x1, -R2 ;  /* 0x0000000106068824 */ /* 0x000fe400078e0a02 */
[C---:B------:R-:W-:Y:S02]  /*0ee0*/  IMAD R17, R2.reuse, R15, R17 ;  /* 0x0000000f02117224 */ /* 0x040fe400078e0211 */
[----:B-1----:R-:W-:Y:S01]  /*0ef0*/  IMAD.HI.U32 R0, R25, R14, RZ ;  /* 0x0000000e19007227 */ /* 0x002fe200078e00ff */
[----:B------:R-:W-:-:S03]  /*0f00*/  ISETP.GT.U32.AND P5, PT, R2, R6, PT ;  /* 0x000000060200720c */ /* 0x000fc60003fa4070 */
[----:B------:R-:W-:Y:S02]  /*0f10*/  IMAD.MOV R11, RZ, RZ, -R13 ;  /* 0x000000ffff0b7224 */ /* 0x000fe400078e0a0d */
[--C-:B------:R-:W-:Y:S01]  /*0f20*/  @!P6 IMAD.IADD R4, R4, 0x1, -R2.reuse ;  /* 0x000000010404e824 */ /* 0x100fe200078e0a02 */
[C---:B------:R-:W-:Y:S01]  /*0f30*/  ISETP.GT.U32.AND P6, PT, R2.reuse, R17, PT ;  /* 0x000000110200720c */ /* 0x040fe20003fc4070 */
[----:B------:R-:W-:Y:S01]  /*0f40*/  @!P2 IMAD.IADD R5, R5, 0x1, -R2 ;  /* 0x000000010505a824 */ /* 0x000fe200078e0a02 */
[C---:B------:R-:W-:Y:S01]  /*0f50*/  ISETP.GT.U32.AND P2, PT, R2.reuse, R3, PT ;  /* 0x000000030200720c */ /* 0x040fe20003f44070 */
[----:B------:R-:W-:Y:S02]  /*0f60*/  IMAD.MOV R13, RZ, RZ, -R0 ;  /* 0x000000ffff0d7224 */ /* 0x000fe400078e0a00 */
[----:B------:R-:W-:Y:S01]  /*0f70*/  IMAD.HI.U32 R0, R25, R21, RZ ;  /* 0x0000001519007227 */ /* 0x000fe200078e00ff */
[----:B------:R-:W-:-:S03]  /*0f80*/  ISETP.GT.U32.AND P0, PT, R2, R5, PT ;  /* 0x000000050200720c */ /* 0x000fc60003f04070 */
[----:B------:R-:W-:Y:S02]  /*0f90*/  IMAD R14, R2, R13, R14 ;  /* 0x0000000d020e7224 */ /* 0x000fe400078e020e */
[----:B------:R-:W-:Y:S02]  /*0fa0*/  IMAD.MOV R0, RZ, RZ, -R0 ;  /* 0x000000ffff007224 */ /* 0x000fe400078e0a00 */
[--C-:B------:R-:W-:Y:S01]  /*0fb0*/  @!P5 IMAD.IADD R6, R6, 0x1, -R2.reuse ;  /* 0x000000010606d824 */ /* 0x100fe200078e0a02 */
[C---:B------:R-:W-:Y:S01]  /*0fc0*/  ISETP.GT.U32.AND P5, PT, R2.reuse, R14, PT ;  /* 0x0000000e0200720c */ /* 0x040fe20003fa4070 */
[C---:B------:R-:W-:Y:S01]  /*0fd0*/  IMAD R21, R2.reuse, R0, R21 ;  /* 0x0000000002157224 */ /* 0x040fe200078e0215 */
[----:B------:R-:W-:Y:S01]  /*0fe0*/  IABS R0, R28 ;  /* 0x0000001c00007213 */ /* 0x000fe20000000000 */
[--C-:B------:R-:W-:Y:S02]  /*0ff0*/  @!P6 IMAD.IADD R17, R17, 0x1, -R2.reuse ;  /* 0x000000011111e824 */ /* 0x100fe400078e0a02 */
[----:B------:R-:W-:Y:S01]  /*1000*/  @!P0 IMAD.IADD R5, R5, 0x1, -R2 ;  /* 0x0000000105058824 */ /* 0x000fe200078e0a02 */
[C---:B------:R-:W-:Y:S01]  /*1010*/  ISETP.GT.U32.AND P6, PT, R2.reuse, R21, PT ;  /* 0x000000150200720c */ /* 0x040fe20003fc4070 */
[----:B------:R-:W-:Y:S01]  /*1020*/  IMAD R20, R2, R11, R20 ;  /* 0x0000000b02147224 */ /* 0x000fe200078e0214 */
[----:B------:R-:W-:Y:S01]  /*1030*/  ISETP.GE.AND P0, PT, R8, RZ, PT ;  /* 0x000000ff0800720c */ /* 0x000fe20003f06270 */
[----:B------:R-:W-:Y:S01]  /*1040*/  @!P2 IMAD.IADD R3, R3, 0x1, -R2 ;  /* 0x000000010303a824 */ /* 0x000fe200078e0a02 */
[----:B------:R-:W-:Y:S01]  /*1050*/  LOP3.LUT R8, R18, 0x1c, RZ, 0xfc, !PT ;  /* 0x0000001c12087812 */ /* 0x000fe200078efcff */
[----:B------:R-:W-:Y:S01]  /*1060*/  @!P1 IMAD.MOV R4, RZ, RZ, -R4 ;  /* 0x000000ffff049224 */ /* 0x000fe200078e0a04 */
[----:B------:R-:W-:Y:S01]  /*1070*/  ISETP.GT.U32.AND P2, PT, R2, R20, PT ;  /* 0x000000140200720c */ /* 0x000fe20003f44070 */
[----:B------:R-:W-:Y:S01]  /*1080*/  @!P5 IMAD.IADD R14, R14, 0x1, -R2 ;  /* 0x000000010e0ed824 */ /* 0x000fe200078e0a02 */
[----:B------:R-:W-:Y:S01]  /*1090*/  IABS R11, R8 ;  /* 0x00000008000b7213 */ /* 0x000fe20000000000 */
[----:B------:R-:W-:Y:S01]  /*10a0*/  @!P4 IMAD.MOV R3, RZ, RZ, -R3 ;  /* 0x000000ffff03c224 */ /* 0x000fe200078e0a03 */
[----:B------:R-:W-:Y:S01]  /*10b0*/  ISETP.GE.AND P5, PT, R7, RZ, PT ;  /* 0x000000ff0700720c */ /* 0x000fe20003fa6270 */
[----:B------:R-:W-:Y:S01]  /*10c0*/  IMAD.MOV.U32 R7, RZ, RZ, R0 ;  /* 0x000000ffff077224 */ /* 0x000fe200078e0000 */
[C---:B------:R-:W-:Y:S01]  /*10d0*/  ISETP.GT.U32.AND P1, PT, R2.reuse, R17, PT ;  /* 0x000000110200720c */ /* 0x040fe20003f24070 */
[----:B------:R-:W-:Y:S01]  /*10e0*/  @!P6 IMAD.IADD R21, R21, 0x1, -R2 ;  /* 0x000000011515e824 */ /* 0x000fe200078e0a02 */
[----:B------:R-:W-:Y:S01]  /*10f0*/  ISETP.GT.U32.AND P6, PT, R2, R14, PT ;  /* 0x0000000e0200720c */ /* 0x000fe20003fc4070 */
[----:B------:R-:W-:-:S04]  /*1100*/  IMAD.HI.U32 R0, R25, R11, RZ ;  /* 0x0000000b19007227 */ /* 0x000fc800078e00ff */
[----:B------:R-:W-:Y:S02]  /*1110*/  IMAD.MOV R13, RZ, RZ, -R0 ;  /* 0x000000ffff0d7224 */ /* 0x000fe400078e0a00 */
[----:B------:R-:W-:Y:S01]  /*1120*/  @!P0 IMAD.MOV R6, RZ, RZ, -R6 ;  /* 0x000000ffff068224 */ /* 0x000fe200078e0a06 */
[----:B------:R-:W-:Y:S01]  /*1130*/  ISETP.GE.AND P0, PT, R10, RZ, PT ;  /* 0x000000ff0a00720c */ /* 0x000fe20003f06270 */
[----:B------:R-:W-:Y:S01]  /*1140*/  IMAD R11, R2, R13, R11 ;  /* 0x0000000d020b7224 */ /* 0x000fe200078e020b */
[----:B------:R-:W-:Y:S01]  /*1150*/  LOP3.LUT R13, R18, 0xc, RZ, 0xfc, !PT ;  /* 0x0000000c120d7812 */ /* 0x000fe200078efcff */
[----:B------:R-:W-:-:S03]  /*1160*/  IMAD.HI.U32 R10, R25, R7, RZ ;  /* 0x00000007190a7227 */ /* 0x000fc600078e00ff */
[----:B------:R-:W-:Y:S01]  /*1170*/  IABS R16, R13 ;  /* 0x0000000d00107213 */ /* 0x000fe20000000000 */
[----:B------:R-:W-:Y:S01]  /*1180*/  @!P6 IMAD.IADD R14, R14, 0x1, -R2 ;  /* 0x000000010e0ee824 */ /* 0x000fe200078e0a02 */
[----:B------:R-:W-:Y:S01]  /*1190*/  ISETP.GT.U32.AND P6, PT, R2, R11, PT ;  /* 0x0000000b0200720c */ /* 0x000fe20003fc4070 */
[----:B------:R-:W-:Y:S02]  /*11a0*/  IMAD.MOV R10, RZ, RZ, -R10 ;  /* 0x000000ffff0a7224 */ /* 0x000fe400078e0a0a */
[--C-:B------:R-:W-:Y:S01]  /*11b0*/  @!P2 IMAD.IADD R20, R20, 0x1, -R2.reuse ;  /* 0x000000011414a824 */ /* 0x100fe200078e0a02 */
[----:B------:R-:W-:Y:S01]  /*11c0*/  ISETP.GE.AND P2, PT, R9, RZ, PT ;  /* 0x000000ff0900720c */ /* 0x000fe20003f46270 */
[C---:B------:R-:W-:Y:S01]  /*11d0*/  IMAD R7, R2.reuse, R10, R7 ;  /* 0x0000000a02077224 */ /* 0x040fe200078e0207 */
[----:B------:R-:W-:Y:S01]  /*11e0*/  IABS R9, R27 ;  /* 0x0000001b00097213 */ /* 0x000fe20000000000 */
[----:B------:R-:W-:Y:S01]  /*11f0*/  @!P1 IMAD.IADD R17, R17, 0x1, -R2 ;  /* 0x0000000111119824 */ /* 0x000fe200078e0a02 */
[----:B------:R-:W-:Y:S01]  /*1200*/  ISETP.GT.U32.AND P4, PT, R2, R20, PT ;  /* 0x000000140200720c */ /* 0x000fe20003f84070 */
[----:B------:R-:W-:Y:S01]  /*1210*/  IMAD.HI.U32 R22, R25, R16, RZ ;  /* 0x0000001019167227 */ /* 0x000fe200078e00ff */
[----:B------:R-:W-:-:S02]  /*1220*/  ISETP.GE.AND P1, PT, R12, RZ, PT ;  /* 0x000000ff0c00720c */ /* 0x000fc40003f26270 */
[----:B------:R-:W-:Y:S01]  /*1230*/  LOP3.LUT R12, R18, 0x4, RZ, 0xfc, !PT ;  /* 0x00000004120c7812 */ /* 0x000fe200078efcff */
[----:B------:R-:W-:Y:S01]  /*1240*/  @!P6 IMAD.IADD R11, R11, 0x1, -R2 ;  /* 0x000000010b0be824 */ /* 0x000fe200078e0a02 */
[----:B------:R-:W-:Y:S01]  /*1250*/  ISETP.GT.U32.AND P6, PT, R2, R7, PT ;  /* 0x000000070200720c */ /* 0x000fe20003fc4070 */
[C---:B------:R-:W-:Y:S01]  /*1260*/  IMAD.HI.U32 R0, R25.reuse, R9, RZ ;  /* 0x0000000919007227 */ /* 0x040fe200078e00ff */
[----:B------:R-:W-:Y:S02]  /*1270*/  IABS R19, R12 ;  /* 0x0000000c00137213 */ /* 0x000fe40000000000 */
[----:B------:R-:W-:Y:S01]  /*1280*/  LOP3.LUT R10, R18, 0x10, RZ, 0xfc, !PT ;  /* 0x00000010120a7812 */ /* 0x000fe200078efcff */
[----:B------:R-:W-:Y:S02]  /*1290*/  IMAD.MOV R0, RZ, RZ, -R0 ;  /* 0x000000ffff007224 */ /* 0x000fe400078e0a00 */
[----:B------:R-:W-:Y:S01]  /*12a0*/  @!P4 IMAD.IADD R20, R20, 0x1, -R2 ;  /* 0x000000011414c824 */ /* 0x000fe200078e0a02 */
[----:B------:R-:W-:Y:S01]  /*12b0*/  ISETP.GE.AND P4, PT, R8, RZ, PT ;  /* 0x000000ff0800720c */ /* 0x000fe20003f86270 */
[----:B------:R-:W-:Y:S01]  /*12c0*/  IMAD R9, R2, R0, R9 ;  /* 0x0000000002097224 */ /* 0x000fe200078e0209 */
[----:B------:R-:W-:Y:S01]  /*12d0*/  LOP3.LUT R8, R18, 0x8, RZ, 0xfc, !PT ;  /* 0x0000000812087812 */ /* 0x000fe200078efcff */
[----:B------:R-:W-:Y:S01]  /*12e0*/  IMAD.HI.U32 R24, R25, R19, RZ ;  /* 0x0000001319187227 */ /* 0x000fe200078e00ff */
[----:B------:R-:W-:-:S02]  /*12f0*/  IABS R0, R10 ;  /* 0x0000000a00007213 */ /* 0x000fc40000000000 */
[----:B------:R-:W-:Y:S01]  /*1300*/  IABS R15, R8 ;  /* 0x00000008000f7213 */ /* 0x000fe20000000000 */
[----:B------:R-:W-:Y:S01]  /*1310*/  @!P6 IMAD.IADD R7, R7, 0x1, -R2 ;  /* 0x000000010707e824 */ /* 0x000fe200078e0a02 */
[----:B------:R-:W-:Y:S01]  /*1320*/  ISETP.GT.U32.AND P6, PT, R2, R9, PT ;  /* 0x000000090200720c */ /* 0x000fe20003fc4070 */
[----:B------:R-:W-:Y:S02]  /*1330*/  IMAD.MOV R22, RZ, RZ, -R22 ;  /* 0x000000ffff167224 */ /* 0x000fe400078e0a16 */
[----:B------:R-:W-:-:S04]  /*1340*/  IMAD.HI.U32 R23, R25, R15, RZ ;  /* 0x0000000f19177227 */ /* 0x000fc800078e00ff */
[----:B------:R-:W-:Y:S02]  /*1350*/  IMAD.MOV R23, RZ, RZ, -R23 ;  /* 0x000000ffff177224 */ /* 0x000fe400078e0a17 */
[----:B------:R-:W-:Y:S02]  /*1360*/  IMAD.MOV R24, RZ, RZ, -R24 ;  /* 0x000000ffff187224 */ /* 0x000fe400078e0a18 */
[C---:B------:R-:W-:Y:S01]  /*1370*/  IMAD R15, R2.reuse, R23, R15 ;  /* 0x00000017020f7224 */ /* 0x040fe200078e020f */
[----:B------:R-:W-:Y:S01]  /*1380*/  LOP3.LUT R23, R29, 0x7, RZ, 0xc0, !PT ;  /* 0x000000071d177812 */ /* 0x000fe200078ec0ff */
[----:B------:R-:W-:Y:S01]  /*1390*/  @!P6 IMAD.IADD R9, R9, 0x1, -R2 ;  /* 0x000000010909e824 */ /* 0x000fe200078e0a02 */
[----:B------:R-:W-:Y:S01]  /*13a0*/  ISETP.GT.U32.AND P6, PT, R2, R7, PT ;  /* 0x000000070200720c */ /* 0x000fe20003fc4070 */
[----:B------:R-:W-:-:S04]  /*13b0*/  IMAD.HI.U32 R26, R25, R0, RZ ;  /* 0x00000000191a7227 */ /* 0x000fc800078e00ff */
[C---:B------:R-:W-:Y:S02]  /*13c0*/  IMAD R16, R2.reuse, R22, R16 ;  /* 0x0000001602107224 */ /* 0x040fe400078e0210 */
[C---:B------:R-:W-:Y:S02]  /*13d0*/  IMAD R19, R2.reuse, R24, R19 ;  /* 0x0000001802137224 */ /* 0x040fe400078e0213 */
[----:B------:R-:W-:Y:S02]  /*13e0*/  IMAD.MOV R26, RZ, RZ, -R26 ;  /* 0x000000ffff1a7224 */ /* 0x000fe400078e0a1a */
[----:B------:R-:W-:Y:S02]  /*13f0*/  IMAD.SHL.U32 R22, R29, 0x2, RZ ;  /* 0x000000021d167824 */ /* 0x000fe400078e00ff */
[----:B------:R-:W-:Y:S02]  /*1400*/  IMAD R24, R23, 0x90, RZ ;  /* 0x0000009017187824 */ /* 0x000fe400078e02ff */
[----:B------:R-:W-:Y:S01]  /*1410*/  @!P3 IMAD.MOV R5, RZ, RZ, -R5 ;  /* 0x000000ffff05b224 */ /* 0x000fe200078e0a05 */
[C---:B------:R-:W-:Y:S01]  /*1420*/  ISETP.GT.U32.AND P3, PT, R2.reuse, R21, PT ;  /* 0x000000150200720c */ /* 0x040fe20003f64070 */
[----:B------:R-:W-:Y:S01]  /*1430*/  @!P2 IMAD.MOV R17, RZ, RZ, -R17 ;  /* 0x000000ffff11a224 */ /* 0x000fe200078e0a11 */
[C---:B------:R-:W-:Y:S01]  /*1440*/  ISETP.GT.U32.AND P2, PT, R2.reuse, R11, PT ;  /* 0x0000000b0200720c */ /* 0x040fe20003f44070 */
[----:B------:R-:W-:Y:S01]  /*1450*/  @!P6 IMAD.IADD R7, R7, 0x1, -R2 ;  /* 0x000000010707e824 */ /* 0x000fe200078e0a02 */
[C---:B------:R-:W-:Y:S01]  /*1460*/  ISETP.GT.U32.AND P6, PT, R2.reuse, R15, PT ;  /* 0x0000000f0200720c */ /* 0x040fe20003fc4070 */
[----:B------:R-:W-:Y:S01]  /*1470*/  IMAD R0, R2, R26, R0 ;  /* 0x0000001a02007224 */ /* 0x000fe200078e0200 */
[----:B------:R-:W-:Y:S01]  /*1480*/  LOP3.LUT R26, R24, 0x30, R22, 0x78, !PT ;  /* 0x00000030181a7812 */ /* 0x000fe200078e7816 */
[----:B------:R-:W-:Y:S01]  /*1490*/  @!P0 IMAD.MOV R14, RZ, RZ, -R14 ;  /* 0x000000ffff0e8224 */ /* 0x000fe200078e0a0e */
[----:B------:R-:W0:Y:S01]  /*14a0*/  S2R R24, SR_TID.X ;  /* 0x0000000000187919 */ /* 0x000e220000002100 */
[----:B------:R-:W-:Y:S01]  /*14b0*/  LOP3.LUT R29, R22, 0x10, RZ, 0xc0, !PT ;  /* 0x00000010161d7812 */ /* 0x000fe200078ec0ff */
[----:B------:R-:W-:Y:S01]  /*14c0*/  @!P5 IMAD.MOV R20, RZ, RZ, -R20 ;  /* 0x000000ffff14d224 */ /* 0x000fe200078e0a14 */
[C---:B------:R-:W-:Y:S01]  /*14d0*/  ISETP.GT.U32.AND P0, PT, R2.reuse, R0, PT ;  /* 0x000000000200720c */ /* 0x040fe20003f04070 */
[----:B------:R-:W-:Y:S01]  /*14e0*/  IMAD R23, R23, 0x410, RZ ;  /* 0x0000041017177824 */ /* 0x000fe200078e02ff */
[----:B------:R-:W-:Y:S01]  /*14f0*/  ISETP.GT.U32.AND P5, PT, R2, R9, PT ;  /* 0x000000090200720c */ /* 0x000fe20003fa4070 */
[--C-:B------:R-:W-:Y:S01]  /*1500*/  @!P3 IMAD.IADD R21, R21, 0x1, -R2.reuse ;  /* 0x000000011515b824 */ /* 0x100fe200078e0a02 */
[----:B------:R-:W-:Y:S01]  /*1510*/  ISETP.GE.AND P3, PT, R18, RZ, PT ;  /* 0x000000ff1200720c */ /* 0x000fe20003f66270 */
[--C-:B------:R-:W-:Y:S01]  /*1520*/  @!P2 IMAD.IADD R11, R11, 0x1, -R2.reuse ;  /* 0x000000010b0ba824 */ /* 0x100fe200078e0a02 */
[----:B------:R-:W-:Y:S01]  /*1530*/  IABS R18, R18 ;  /* 0x0000001200127213 */ /* 0x000fe20000000000 */
[----:B------:R-:W-:-:S02]  /*1540*/  @!P6 IMAD.IADD R15, R15, 0x1, -R2 ;  /* 0x000000010f0fe824 */ /* 0x000fc400078e0a02 */
[----:B------:R-:W-:Y:S02]  /*1550*/  @!P4 IMAD.MOV R11, RZ, RZ, -R11 ;  /* 0x000000ffff0bc224 */ /* 0x000fe400078e0a0b */
[----:B------:R-:W-:Y:S01]  /*1560*/  IMAD.HI.U32 R25, R25, R18, RZ ;  /* 0x0000001219197227 */ /* 0x000fe200078e00ff */
[----:B------:R-:W-:-:S03]  /*1570*/  ISETP.GT.U32.AND P4, PT, R2, R15, PT ;  /* 0x0000000f0200720c */ /* 0x000fc60003f84070 */
[----:B------:R-:W-:Y:S02]  /*1580*/  IMAD.MOV R25, RZ, RZ, -R25 ;  /* 0x000000ffff197224 */ /* 0x000fe400078e0a19 */
[----:B------:R-:W-:Y:S01]  /*1590*/  @!P0 IMAD.IADD R0, R0, 0x1, -R2 ;  /* 0x0000000100008824 */ /* 0x000fe200078e0a02 */
[----:B------:R-:W-:Y:S01]  /*15a0*/  ISETP.GE.AND P0, PT, R28, RZ, PT ;  /* 0x000000ff1c00720c */ /* 0x000fe20003f06270 */
[----:B------:R-:W-:Y:S02]  /*15b0*/  IMAD R18, R2, R25, R18 ;  /* 0x0000001902127224 */ /* 0x000fe400078e0212 */
[C---:B0-----:R-:W-:Y:S01]  /*15c0*/  IMAD.SHL.U32 R22, R24.reuse, 0x200, RZ ;  /* 0x0000020018167824 */ /* 0x041fe200078e00ff */
[----:B------:R-:W-:Y:S01]  /*15d0*/  LOP3.LUT R25, R24, 0x3f, RZ, 0xc0, !PT ;  /* 0x0000003f18197812 */ /* 0x000fe200078ec0ff */
[----:B------:R-:W-:Y:S01]  /*15e0*/  @!P1 IMAD.MOV R21, RZ, RZ, -R21 ;  /* 0x000000ffff159224 */ /* 0x000fe200078e0a15 */
[----:B------:R-:W-:Y:S01]  /*15f0*/  ISETP.GT.U32.AND P1, PT, R2, R16, PT ;  /* 0x000000100200720c */ /* 0x000fe20003f24070 */
[--C-:B------:R-:W-:Y:S01]  /*1600*/  @!P4 IMAD.IADD R15, R15, 0x1, -R2.reuse ;  /* 0x000000010f0fc824 */ /* 0x100fe200078e0a02 */
[----:B------:R0:W-:Y:S01]  /*1610*/  STL [R1+0x890], R22 ;  /* 0x0008901601007387 */ /* 0x0001e20000100800 */
[----:B------:R-:W-:Y:S01]  /*1620*/  ISETP.GE.AND P4, PT, R12, RZ, PT ;  /* 0x000000ff0c00720c */ /* 0x000fe20003f86270 */
[----:B------:R-:W-:Y:S01]  /*1630*/  IMAD R12, R25, c[0x0][0x18c], RZ ;  /* 0x00006300190c7a24 */ /* 0x000fe200078e02ff */
[C---:B------:R-:W-:Y:S01]  /*1640*/  ISETP.GT.U32.AND P2, PT, R2.reuse, R18, PT ;  /* 0x000000120200720c */ /* 0x040fe20003f44070 */
[----:B------:R-:W2:Y:S01]  /*1650*/  LDL.LU R28, [R1] ;  /* 0x00000000011c7983 */ /* 0x000ea20000300800 */
[----:B------:R-:W-:Y:S01]  /*1660*/  @!P5 IMAD.IADD R9, R9, 0x1, -R2 ;  /* 0x000000010909d824 */ /* 0x000fe200078e0a02 */
[----:B------:R-:W-:Y:S01]  /*1670*/  ISETP.GT.U32.AND P5, PT, R2, R19, PT ;  /* 0x000000130200720c */ /* 0x000fe20003fa4070 */
[----:B------:R-:W-:Y:S01]  /*1680*/  @!P0 IMAD.MOV R7, RZ, RZ, -R7 ;  /* 0x000000ffff078224 */ /* 0x000fe200078e0a07 */
[----:B------:R-:W3:Y:S01]  /*1690*/  LDL.LU R25, [R1+0x4] ;  /* 0x0000040001197983 */ /* 0x000ee20000300800 */
[----:B------:R-:W-:-:S02]  /*16a0*/  LOP3.LUT R29, R29, 0xe0, R24, 0xf8, !PT ;  /* 0x000000e01d1d7812 */ /* 0x000fc400078ef818 */
[--C-:B------:R-:W-:Y:S01]  /*16b0*/  @!P1 IMAD.IADD R16, R16, 0x1, -R2.reuse ;  /* 0x0000000110109824 */ /* 0x100fe200078e0a02 */
[----:B------:R-:W-:Y:S02]  /*16c0*/  ISETP.GT.U32.AND P1, PT, R2, R0, PT ;  /* 0x000000000200720c */ /* 0x000fe40003f24070 */
[----:B------:R-:W-:Y:S02]  /*16d0*/  LOP3.LUT R29, R23, R29, RZ, 0x3c, !PT ;  /* 0x0000001d171d7212 */ /* 0x000fe400078e3cff */
[--C-:B------:R-:W-:Y:S01]  /*16e0*/  @!P2 IMAD.IADD R18, R18, 0x1, -R2.reuse ;  /* 0x000000011212a824 */ /* 0x100fe200078e0a02 */
[C---:B------:R-:W-:Y:S02]  /*16f0*/  ISETP.GT.U32.AND P2, PT, R2.reuse, R16, PT ;  /* 0x000000100200720c */ /* 0x040fe40003f44070 */
[----:B------:R-:W-:Y:S01]  /*1700*/  @!P5 IMAD.IADD R19, R19, 0x1, -R2 ;  /* 0x000000011313d824 */ /* 0x000fe200078e0a02 */
[----:B------:R-:W-:Y:S02]  /*1710*/  ISETP.GE.AND P5, PT, R27, RZ, PT ;  /* 0x000000ff1b00720c */ /* 0x000fe40003fa6270 */
[----:B------:R-:W-:-:S02]  /*1720*/  ISETP.GT.U32.AND P6, PT, R2, R18, PT ;  /* 0x000000120200720c */ /* 0x000fc40003fc4070 */
[----:B------:R-:W-:Y:S01]  /*1730*/  ISETP.GT.U32.AND P0, PT, R2, R19, PT ;  /* 0x000000130200720c */ /* 0x000fe20003f04070 */
[----:B------:R-:W-:Y:S01]  /*1740*/  @!P1 IMAD.IADD R0, R0, 0x1, -R2 ;  /* 0x0000000100009824 */ /* 0x000fe200078e0a02 */
[----:B------:R-:W-:-:S04]  /*1750*/  ISETP.GE.AND P1, PT, R10, RZ, PT ;  /* 0x000000ff0a00720c */ /* 0x000fc80003f26270 */
[----:B------:R-:W-:Y:S01]  /*1760*/  @!P2 IMAD.IADD R16, R16, 0x1, -R2 ;  /* 0x000000011010a824 */ /* 0x000fe200078e0a02 */
[----:B------:R-:W-:-:S04]  /*1770*/  ISETP.GE.AND P2, PT, R13, RZ, PT ;  /* 0x000000ff0d00720c */ /* 0x000fc80003f46270 */
[--C-:B------:R-:W-:Y:S01]  /*1780*/  @!P6 IMAD.IADD R18, R18, 0x1, -R2.reuse ;  /* 0x000000011212e824 */ /* 0x100fe200078e0a02 */
[----:B------:R-:W-:Y:S01]  /*1790*/  ISETP.GE.AND P6, PT, R8, RZ, PT ;  /* 0x000000ff0800720c */ /* 0x000fe20003fc6270 */
[----:B------:R-:W-:Y:S01]  /*17a0*/  @!P0 IMAD.IADD R19, R19, 0x1, -R2 ;  /* 0x0000000113138824 */ /* 0x000fe200078e0a02 */
[----:B------:R-:W-:Y:S02]  /*17b0*/  ISETP.NE.AND P0, PT, RZ, c[0x0][0x17c], PT ;  /* 0x00005f00ff007a0c */ /* 0x000fe40003f05270 */
[----:B------:R-:W-:Y:S01]  /*17c0*/  LOP3.LUT R10, RZ, c[0x0][0x17c], RZ, 0x33, !PT ;  /* 0x00005f00ff0a7a12 */ /* 0x000fe200078e33ff */
[----:B------:R-:W-:Y:S01]  /*17d0*/  @!P1 IMAD.MOV R0, RZ, RZ, -R0 ;  /* 0x000000ffff009224 */ /* 0x000fe200078e0a00 */
[----:B------:R-:W-:Y:S02]  /*17e0*/  LOP3.LUT R8, R22, 0x2000, RZ, 0xc0, !PT ;  /* 0x0000200016087812 */ /* 0x000fe400078ec0ff */
[C---:B------:R-:W-:Y:S02]  /*17f0*/  SEL R4, R10.reuse, R4, !P0 ;  /* 0x000000040a047207 */ /* 0x040fe40004000000 */
[----:B------:R-:W-:Y:S01]  /*1800*/  SEL R3, R10, R3, !P0 ;  /* 0x000000030a037207 */ /* 0x000fe20004000000 */
[----:B------:R-:W-:Y:S01]  /*1810*/  @!P5 IMAD.MOV R9, RZ, RZ, -R9 ;  /* 0x000000ffff09d224 */ /* 0x000fe200078e0a09 */
[----:B------:R-:W-:Y:S01]  /*1820*/  LEA R2, P5, R12, c[0x0][0x168], 0x1 ;  /* 0x00005a000c027a11 */ /* 0x000fe200078a08ff */
[----:B------:R-:W-:Y:S01]  /*1830*/  @!P2 IMAD.MOV R16, RZ, RZ, -R16 ;  /* 0x000000ffff10a224 */ /* 0x000fe200078e0a10 */
[----:B------:R-:W-:Y:S01]  /*1840*/  SEL R5, R10, R5, !P0 ;  /* 0x000000050a057207 */ /* 0x000fe20004000000 */
[----:B------:R-:W-:-:S02]  /*1850*/  @!P3 IMAD.MOV R18, RZ, RZ, -R18 ;  /* 0x000000ffff12b224 */ /* 0x000fc400078e0a12 */
[----:B------:R-:W-:Y:S02]  /*1860*/  @!P6 IMAD.MOV R15, RZ, RZ, -R15 ;  /* 0x000000ffff0fe224 */ /* 0x000fe400078e0a0f */
[----:B------:R-:W-:Y:S01]  /*1870*/  @!P4 IMAD.MOV R19, RZ, RZ, -R19 ;  /* 0x000000ffff13c224 */ /* 0x000fe200078e0a13 */
[----:B------:R-:W-:Y:S01]  /*1880*/  SEL R6, R10, R6, !P0 ;  /* 0x000000060a067207 */ /* 0x000fe20004000000 */
[----:B------:R-:W-:Y:S01]  /*1890*/  IMAD R4, R4, c[0x0][0x190], RZ ;  /* 0x0000640004047a24 */ /* 0x000fe200078e02ff */
[----:B------:R-:W-:Y:S01]  /*18a0*/  SEL R17, R10, R17, !P0 ;  /* 0x000000110a117207 */ /* 0x000fe20004000000 */
[----:B------:R-:W-:Y:S01]  /*18b0*/  IMAD.IADD R29, R8, 0x1, R29 ;  /* 0x00000001081d7824 */ /* 0x000fe200078e021d */
[----:B------:R-:W-:Y:S01]  /*18c0*/  SEL R8, R10, R0, !P0 ;  /* 0x000000000a087207 */ /* 0x000fe20004000000 */
[----:B------:R-:W-:Y:S01]  /*18d0*/  IMAD R3, R3, c[0x0][0x190], RZ ;  /* 0x0000640003037a24 */ /* 0x000fe200078e02ff */
[----:B------:R-:W-:Y:S01]  /*18e0*/  LEA.HI.X.SX32 R0, R12, c[0x0][0x16c], 0x1, P5 ;  /* 0x00005b000c007a11 */ /* 0x000fe200028f0eff */
[----:B------:R-:W-:Y:S01]  /*18f0*/  IMAD R5, R5, c[0x0][0x190], RZ ;  /* 0x0000640005057a24 */ /* 0x000fe200078e02ff */
[----:B------:R-:W-:-:S02]  /*1900*/  SEL R20, R10, R20, !P0 ;  /* 0x000000140a147207 */ /* 0x000fc40004000000 */
[C---:B------:R-:W-:Y:S02]  /*1910*/  SEL R14, R10.reuse, R14, !P0 ;  /* 0x0000000e0a0e7207 */ /* 0x040fe40004000000 */
[C---:B------:R-:W-:Y:S02]  /*1920*/  SEL R21, R10.reuse, R21, !P0 ;  /* 0x000000150a157207 */ /* 0x040fe40004000000 */
[C---:B------:R-:W-:Y:S02]  /*1930*/  SEL R11, R10.reuse, R11, !P0 ;  /* 0x0000000b0a0b7207 */ /* 0x040fe40004000000 */
[C---:B------:R-:W-:Y:S02]  /*1940*/  SEL R7, R10.reuse, R7, !P0 ;  /* 0x000000070a077207 */ /* 0x040fe40004000000 */
[C---:B------:R-:W-:Y:S02]  /*1950*/  SEL R9, R10.reuse, R9, !P0 ;  /* 0x000000090a097207 */ /* 0x040fe40004000000 */
[----:B------:R-:W-:-:S02]  /*1960*/  SEL R16, R10, R16, !P0 ;  /* 0x000000100a107207 */ /* 0x000fc40004000000 */
[C---:B------:R-:W-:Y:S02]  /*1970*/  SEL R15, R10.reuse, R15, !P0 ;  /* 0x0000000f0a0f7207 */ /* 0x040fe40004000000 */
[C---:B------:R-:W-:Y:S02]  /*1980*/  SEL R19, R10.reuse, R19, !P0 ;  /* 0x000000130a137207 */ /* 0x040fe40004000000 */
[----:B------:R-:W-:Y:S01]  /*1990*/  SEL R18, R10, R18, !P0 ;  /* 0x000000120a127207 */ /* 0x000fe20004000000 */
[----:B------:R-:W-:Y:S02]  /*19a0*/  IMAD R6, R6, c[0x0][0x190], RZ ;  /* 0x0000640006067a24 */ /* 0x000fe400078e02ff */
[----:B------:R-:W-:Y:S01]  /*19b0*/  IMAD R17, R17, c[0x0][0x190], RZ ;  /* 0x0000640011117a24 */ /* 0x000fe200078e02ff */
[----:B------:R-:W-:Y:S01]  /*19c0*/  LEA R27, P3, R5, R2, 0x1 ;  /* 0x00000002051b7211 */ /* 0x000fe200078608ff */
[----:B------:R-:W-:Y:S02]  /*19d0*/  IMAD R20, R20, c[0x0][0x190], RZ ;  /* 0x0000640014147a24 */ /* 0x000fe400078e02ff */
[----:B------:R-:W-:-:S02]  /*19e0*/  IMAD R14, R14, c[0x0][0x190], RZ ;  /* 0x000064000e0e7a24 */ /* 0x000fc400078e02ff */
[----:B------:R-:W-:Y:S02]  /*19f0*/  IMAD R21, R21, c[0x0][0x190], RZ ;  /* 0x0000640015157a24 */ /* 0x000fe400078e02ff */
[----:B------:R-:W-:Y:S02]  /*1a00*/  IMAD R11, R11, c[0x0][0x190], RZ ;  /* 0x000064000b0b7a24 */ /* 0x000fe400078e02ff */
[----:B------:R-:W-:Y:S02]  /*1a10*/  IMAD R7, R7, c[0x0][0x190], RZ ;  /* 0x0000640007077a24 */ /* 0x000fe400078e02ff */
[----:B------:R-:W-:Y:S02]  /*1a20*/  IMAD R9, R9, c[0x0][0x190], RZ ;  /* 0x0000640009097a24 */ /* 0x000fe400078e02ff */
[----:B------:R-:W-:Y:S02]  /*1a30*/  IMAD R8, R8, c[0x0][0x190], RZ ;  /* 0x0000640008087a24 */ /* 0x000fe400078e02ff */
[----:B------:R-:W-:-:S02]  /*1a40*/  IMAD R16, R16, c[0x0][0x190], RZ ;  /* 0x0000640010107a24 */ /* 0x000fc400078e02ff */
[----:B------:R-:W-:Y:S02]  /*1a50*/  IMAD R15, R15, c[0x0][0x190], RZ ;  /* 0x000064000f0f7a24 */ /* 0x000fe400078e02ff */
[----:B------:R-:W-:Y:S02]  /*1a60*/  IMAD R19, R19, c[0x0][0x190], RZ ;  /* 0x0000640013137a24 */ /* 0x000fe400078e02ff */
[----:B------:R-:W-:Y:S02]  /*1a70*/  IMAD R18, R18, c[0x0][0x190], RZ ;  /* 0x0000640012127a24 */ /* 0x000fe400078e02ff */
[----:B------:R-:W-:-:S04]  /*1a80*/  IMAD.MOV.U32 R13, RZ, RZ, c[0x0][0x188] ;  /* 0x00006200ff0d7624 */ /* 0x000fc800078e00ff */
[C---:B0-----:R-:W-:Y:S02]  /*1a90*/  IMAD R22, R13.reuse, 0x3f, RZ ;  /* 0x0000003f0d167824 */ /* 0x041fe400078e02ff */
[----:B------:R-:W-:Y:S02]  /*1aa0*/  IMAD R23, R13, 0x3e, RZ ;  /* 0x0000003e0d177824 */ /* 0x000fe400078e02ff */
[----:B--2---:R-:W-:Y:S01]  /*1ab0*/  IMAD R12, R28, c[0x0][0x184], RZ ;  /* 0x000061001c0c7a24 */ /* 0x004fe200078e02ff */
[-C--:B------:R-:W-:Y:S01]  /*1ac0*/  LEA R28, P1, R4, R2.reuse, 0x1 ;  /* 0x00000002041c7211 */ /* 0x080fe200078208ff */
[----:B---3--:R-:W-:Y:S01]  /*1ad0*/  IMAD R10, R25, c[0x0][0x184], RZ ;  /* 0x00006100190a7a24 */ /* 0x008fe200078e02ff */
[----:B------:R-:W-:-:S03]  /*1ae0*/  LEA R25, P2, R3, R2, 0x1 ;  /* 0x0000000203197211 */ /* 0x000fc600078408ff */
[----:B------:R0:W-:Y:S04]  /*1af0*/  STL [R1+0x84c], R28 ;  /* 0x00084c1c01007387 */ /* 0x0001e80000100800 */
[----:B------:R1:W-:Y:S01]  /*1b00*/  STL [R1+0x850], R25 ;  /* 0x0008501901007387 */ /* 0x0003e20000100800 */
[----:B0-----:R-:W-:-:S03]  /*1b10*/  LEA R28, P4, R6, R2, 0x1 ;  /* 0x00000002061c7211 */ /* 0x001fc600078808ff */
[----:B------:R0:W-:Y:S01]  /*1b20*/  STL [R1+0x854], R27 ;  /* 0x0008541b01007387 */ /* 0x0001e20000100800 */
[----:B-1----:R-:W-:-:S03]  /*1b30*/  LEA R25, P5, R17, R2, 0x1 ;  /* 0x0000000211197211 */ /* 0x002fc600078a08ff */
[----:B------:R1:W-:Y:S04]  /*1b40*/  STL [R1+0x858], R28 ;  /* 0x0008581c01007387 */ /* 0x0003e80000100800 */
[----:B------:R2:W-:Y:S01]  /*1b50*/  STL [R1+0x85c], R25 ;  /* 0x00085c1901007387 */ /* 0x0005e20000100800 */
[-C--:B0-----:R-:W-:Y:S02]  /*1b60*/  LEA R27, P6, R20, R2.reuse, 0x1 ;  /* 0x00000002141b7211 */ /* 0x081fe400078c08ff */
[----:B-1----:R-:W-:-:S03]  /*1b70*/  LEA R28, P0, R14, R2, 0x1 ;  /* 0x000000020e1c7211 */ /* 0x002fc600078008ff */
[----:B------:R0:W-:Y:S01]  /*1b80*/  STL [R1+0x860], R27 ;  /* 0x0008601b01007387 */ /* 0x0001e20000100800 */
[----:B--2---:R-:W-:-:S03]  /*1b90*/  LEA.HI.X.SX32 R25, R4, R0, 0x1, P1 ;  /* 0x0000000004197211 */ /* 0x004fc600008f0eff */
[----:B------:R-:W-:Y:S01]  /*1ba0*/  STL [R1+0x864], R28 ;  /* 0x0008641c01007387 */ /* 0x000fe20000100800 */
[----:B------:R-:W-:-:S03]  /*1bb0*/  LEA.HI.X.SX32 R4, R3, R0, 0x1, P2 ;  /* 0x0000000003047211 */ /* 0x000fc600010f0eff */
[----:B------:R1:W-:Y:S01]  /*1bc0*/  STL [R1+0x844], R25 ;  /* 0x0008441901007387 */ /* 0x0003e20000100800 */
[----:B0-----:R-:W-:Y:S02]  /*1bd0*/  LEA R27, P1, R21, R2, 0x1 ;  /* 0x00000002151b7211 */ /* 0x001fe400078208ff */
[----:B------:R-:W-:-:S03]  /*1be0*/  LEA.HI.X.SX32 R3, R5, R0, 0x1, P3 ;  /* 0x0000000005037211 */ /* 0x000fc600018f0eff */
[----:B------:R-:W-:Y:S01]  /*1bf0*/  STL [R1+0x848], R27 ;  /* 0x0008481b01007387 */ /* 0x000fe20000100800 */
[----:B-1----:R-:W-:-:S03]  /*1c00*/  LEA R25, P2, R11, R2, 0x1 ;  /* 0x000000020b197211 */ /* 0x002fc600078408ff */
[----:B------:R0:W-:Y:S01]  /*1c10*/  STL [R1+0x3f8], R4 ;  /* 0x0003f80401007387 */ /* 0x0001e20000100800 */
[----:B------:R-:W-:-:S03]  /*1c20*/  LEA.HI.X.SX32 R5, R6, R0, 0x1, P4 ;  /* 0x0000000006057211 */ /* 0x000fc600020f0eff */
[----:B------:R-:W-:Y:S04]  /*1c30*/  STL [R1+0x804], R25 ;  /* 0x0008041901007387 */ /* 0x000fe80000100800 */
[----:B------:R1:W-:Y:S01]  /*1c40*/  STL [R1+0x3fc], R3 ;  /* 0x0003fc0301007387 */ /* 0x0003e20000100800 */
[----:B0-----:R-:W-:-:S05]  /*1c50*/  LEA R4, P3, R7, R2, 0x1 ;  /* 0x0000000207047211 */ /* 0x001fca00078608ff */
[----:B------:R0:W-:Y:S01]  /*1c60*/  STL [R1+0x80c], R4 ;  /* 0x00080c0401007387 */ /* 0x0001e20000100800 */
[----:B-1----:R-:W-:-:S03]  /*1c70*/  LEA R3, P4, R9, R2, 0x1 ;  /* 0x0000000209037211 */ /* 0x002fc600078808ff */
[----:B------:R1:W-:Y:S04]  /*1c80*/  STL [R1+0x400], R5 ;  /* 0x0004000501007387 */ /* 0x0003e80000100800 */
[----:B------:R2:W-:Y:S01]  /*1c90*/  STL [R1+0x814], R3 ;  /* 0x0008140301007387 */ /* 0x0005e20000100800 */
[----:B0-----:R-:W-:Y:S02]  /*1ca0*/  LEA.HI.X.SX32 R4, R17, R0, 0x1, P5 ;  /* 0x0000000011047211 */ /* 0x001fe400028f0eff */
[----:B-1----:R-:W-:-:S03]  /*1cb0*/  LEA R5, P5, R8, R2, 0x1 ;  /* 0x0000000208057211 */ /* 0x002fc600078a08ff */
[----:B------:R0:W-:Y:S01]  /*1cc0*/  STL [R1+0x404], R4 ;  /* 0x0004040401007387 */ /* 0x0001e20000100800 */
[----:B--2---:R-:W-:-:S03]  /*1cd0*/  LEA.HI.X.SX32 R3, R20, R0, 0x1, P6 ;  /* 0x0000000014037211 */ /* 0x004fc600030f0eff */
[----:B------:R1:W-:Y:S04]  /*1ce0*/  STL [R1+0x834], R5 ;  /* 0x0008340501007387 */ /* 0x0003e80000100800 */
[----:B------:R2:W-:Y:S01]  /*1cf0*/  STL [R1+0x7dc], R3 ;  /* 0x0007dc0301007387 */ /* 0x0005e20000100800 */
[----:B0-----:R-:W-:Y:S02]  /*1d00*/  LEA R4, P6, R16, R2, 0x1 ;  /* 0x0000000210047211 */ /* 0x001fe400078c08ff */
[----:B-1----:R-:W-:-:S03]  /*1d10*/  LEA.HI.X.SX32 R5, R14, R0, 0x1, P0 ;  /* 0x000000000e057211 */ /* 0x002fc600000f0eff */
[----:B------:R0:W-:Y:S01]  /*1d20*/  STL [R1+0x838], R4 ;  /* 0x0008380401007387 */ /* 0x0001e20000100800 */
[----:B--2---:R-:W-:-:S03]  /*1d30*/  LEA R3, P0, R15, R2, 0x1 ;  /* 0x000000020f037211 */ /* 0x004fc600078008ff */
[----:B------:R1:W-:Y:S04]  /*1d40*/  STL [R1+0x7f8], R5 ;  /* 0x0007f80501007387 */ /* 0x0003e80000100800 */
[----:B------:R2:W-:Y:S01]  /*1d50*/  STL [R1+0x83c], R3 ;  /* 0x00083c0301007387 */ /* 0x0005e20000100800 */
[----:B0-----:R-:W-:Y:S02]  /*1d60*/  LEA.HI.X.SX32 R4, R21, R0, 0x1, P1 ;  /* 0x0000000015047211 */ /* 0x001fe400008f0eff */
[----:B------:R-:W-:Y:S02]  /*1d70*/  LEA R6, P1, R19, R2, 0x1 ;  /* 0x0000000213067211 */ /* 0x000fe400078208ff */
[-C--:B-1----:R-:W-:Y:S01]  /*1d80*/  LEA.HI.X.SX32 R5, R7, R0.reuse, 0x1, P3 ;  /* 0x0000000007057211 */ /* 0x082fe200018f0eff */
[----:B------:R0:W-:Y:S01]  /*1d90*/  STL [R1+0x7fc], R4 ;  /* 0x0007fc0401007387 */ /* 0x0001e20000100800 */
[----:B--2---:R-:W-:-:S03]  /*1da0*/  LEA.HI.X.SX32 R3, R11, R0, 0x1, P2 ;  /* 0x000000000b037211 */ /* 0x004fc600010f0eff */
[----:B------:R-:W-:Y:S04]  /*1db0*/  STL [R1+0x840], R6 ;  /* 0x0008400601007387 */ /* 0x000fe80000100800 */
[----:B------:R1:W-:Y:S01]  /*1dc0*/  STL [R1+0x800], R3 ;  /* 0x0008000301007387 */ /* 0x0003e20000100800 */
[----:B0-----:R-:W-:-:S03]  /*1dd0*/  LEA R4, P2, R10, c[0x0][0x160], 0x1 ;  /* 0x000058000a047a11 */ /* 0x001fc600078408ff */
[----:B------:R0:W-:Y:S01]  /*1de0*/  STL [R1+0x808], R5 ;  /* 0x0008080501007387 */ /* 0x0001e20000100800 */
[----:B-1----:R-:W-:Y:S02]  /*1df0*/  LEA R3, P3, R18, R2, 0x1 ;  /* 0x0000000212037211 */ /* 0x002fe400078608ff */
[----:B------:R-:W-:Y:S02]  /*1e00*/  LEA.HI.X.SX32 R2, R9, R0, 0x1, P4 ;  /* 0x0000000009027211 */ /* 0x000fe400020f0eff */
[----:B0-----:R-:W-:Y:S01]  /*1e10*/  LEA.HI.X.SX32 R5, R10, c[0x0][0x164], 0x1, P2 ;  /* 0x000059000a057a11 */ /* 0x001fe200010f0eff */
[----:B------:R0:W-:Y:S01]  /*1e20*/  STL [R1+0x830], R3 ;  /* 0x0008300301007387 */ /* 0x0001e20000100800 */
[----:B------:R-:W-:-:S03]  /*1e30*/  LEA R20, P4, R12, c[0x0][0x160], 0x1 ;  /* 0x000058000c147a11 */ /* 0x000fc600078808ff */
[----:B------:R1:W-:Y:S01]  /*1e40*/  STL [R1+0x810], R2 ;  /* 0x0008100201007387 */ /* 0x0003e20000100800 */
[----:B------:R-:W-:Y:S02]  /*1e50*/  IMAD.MOV.U32 R10, RZ, RZ, R4 ;  /* 0x000000ffff0a7224 */ /* 0x000fe400078e0004 */
[----:B------:R-:W-:Y:S01]  /*1e60*/  IMAD.MOV.U32 R11, RZ, RZ, R5 ;  /* 0x000000ffff0b7224 */ /* 0x000fe200078e0005 */
[-C--:B0-----:R-:W-:Y:S01]  /*1e70*/  LEA.HI.X.SX32 R3, R8, R0.reuse, 0x1, P5 ;  /* 0x0000000008037211 */ /* 0x081fe200028f0eff */
[----:B------:R0:W-:Y:S01]  /*1e80*/  STL.64 [R1+0x380], R4 ;  /* 0x0003800401007387 */ /* 0x0001e20000100a00 */
[----:B-1----:R-:W-:-:S03]  /*1e90*/  LEA.HI.X.SX32 R2, R16, R0, 0x1, P6 ;  /* 0x0000000010027211 */ /* 0x002fc600030f0eff */
[----:B------:R-:W-:Y:S01]  /*1ea0*/  STL [R1+0x818], R3 ;  /* 0x0008180301007387 */ /* 0x000fe20000100800 */
[----:B------:R-:W-:Y:S02]  /*1eb0*/  LEA.HI.X.SX32 R21, R12, c[0x0][0x164], 0x1, P4 ;  /* 0x000059000c157a11 */ /* 0x000fe400020f0eff */
[-C--:B------:R-:W-:Y:S01]  /*1ec0*/  LEA.HI.X.SX32 R6, R19, R0.reuse, 0x1, P1 ;  /* 0x0000000013067211 */ /* 0x080fe200008f0eff */
[----:B------:R1:W-:Y:S01]  /*1ed0*/  STL [R1+0x81c], R2 ;  /* 0x00081c0201007387 */ /* 0x0003e20000100800 */
[-C--:B0-----:R-:W-:Y:S02]  /*1ee0*/  LEA.HI.X.SX32 R4, R15, R0.reuse, 0x1, P0 ;  /* 0x000000000f047211 */ /* 0x081fe400000f0eff */
[----:B------:R-:W-:Y:S01]  /*1ef0*/  LEA.HI.X.SX32 R0, R18, R0, 0x1, P3 ;  /* 0x0000000012007211 */ /* 0x000fe200018f0eff */
[C---:B-1----:R-:W-:Y:S02]  /*1f00*/  IMAD.WIDE R2, R22.reuse, 0x2, R10 ;  /* 0x0000000216027825 */ /* 0x042fe400078e020a */
[----:B------:R0:W-:Y:S04]  /*1f10*/  STL [R1+0x828], R4 ;  /* 0x0008280401007387 */ /* 0x0001e80000100800 */
[----:B------:R-:W-:Y:S04]  /*1f20*/  STL.64 [R1+0x388], R20 ;  /* 0x0003881401007387 */ /* 0x000fe80000100a00 */
[----:B------:R1:W-:Y:S01]  /*1f30*/  STL [R1+0x82c], R6 ;  /* 0x00082c0601007387 */ /* 0x0003e20000100800 */
[----:B0-----:R-:W-:-:S03]  /*1f40*/  IMAD.WIDE R4, R22, 0x2, R20 ;  /* 0x0000000216047825 */ /* 0x001fc600078e0214 */
[----:B------:R-:W-:Y:S04]  /*1f50*/  STL [R1+0x824], R2 ;  /* 0x0008240201007387 */ /* 0x000fe80000100800 */
[----:B------:R-:W-:Y:S04]  /*1f60*/  STL [R1+0x820], R0 ;  /* 0x0008200001007387 */ /* 0x000fe80000100800 */
[----:B------:R0:W-:Y:S01]  /*1f70*/  STL [R1+0x7f0], R3 ;  /* 0x0007f00301007387 */ /* 0x0001e20000100800 */
[----:B-1----:R-:W-:-:S03]  /*1f80*/  IMAD.WIDE R6, R23, 0x2, R20 ;  /* 0x0000000217067825 */ /* 0x002fc600078e0214 */
[----:B------:R1:W-:Y:S01]  /*1f90*/  STL [R1+0x7f4], R4 ;  /* 0x0007f40401007387 */ /* 0x0003e20000100800 */
[----:B0-----:R-:W-:-:S03]  /*1fa0*/  IMAD.WIDE R2, R23, 0x2, R10 ;  /* 0x0000000217027825 */ /* 0x001fc600078e020a */
[----:B------:R-:W-:Y:S01]  /*1fb0*/  STL [R1+0x7e8], R5 ;  /* 0x0007e80501007387 */ /* 0x000fe20000100800 */
[----:B-1----:R-:W-:-:S03]  /*1fc0*/  IMAD R4, R13, 0x3d, RZ ;  /* 0x0000003d0d047824 */ /* 0x002fc600078e02ff */
[----:B------:R-:W-:Y:S04]  /*1fd0*/  STL [R1+0x7ec], R2 ;  /* 0x0007ec0201007387 */ /* 0x000fe80000100800 */
[----:B------:R0:W-:Y:S01]  /*1fe0*/  STL [R1+0x7e0], R3 ;  /* 0x0007e00301007387 */ /* 0x0001e20000100800 */
[----:B------:R-:W-:-:S03]  /*1ff0*/  IMAD R0, R13, 0x3c, RZ ;  /* 0x0000003c0d007824 */ /* 0x000fc600078e02ff */
[----:B------:R-:W-:Y:S01]  /*2000*/  STL [R1+0x7e4], R6 ;  /* 0x0007e40601007387 */ /* 0x000fe20000100800 */
[----:B0-----:R-:W-:-:S03]  /*2010*/  IMAD.WIDE R2, R4, 0x2, R10 ;  /* 0x0000000204027825 */ /* 0x001fc600078e020a */
[----:B------:R0:W-:Y:S01]  /*2020*/  STL [R1+0x7bc], R7 ;  /* 0x0007bc0701007387 */ /* 0x0001e20000100800 */
[----:B------:R-:W-:-:S03]  /*2030*/  IMAD.WIDE R4, R4, 0x2, R20 ;  /* 0x0000000204047825 */ /* 0x000fc600078e0214 */
[----:B------:R-:W-:Y:S04]  /*2040*/  STL [R1+0x7d8], R2 ;  /* 0x0007d80201007387 */ /* 0x000fe80000100800 */
[----:B------:R1:W-:Y:S04]  /*2050*/  STL [R1+0x7d0], R3 ;  /* 0x0007d00301007387 */ /* 0x0003e80000100800 */
[----:B------:R2:W-:Y:S01]  /*2060*/  STL [R1+0x7d4], R4 ;  /* 0x0007d40401007387 */ /* 0x0005e20000100800 */
[----:B0-----:R-:W-:-:S04]  /*2070*/  IMAD.WIDE R6, R0, 0x2, R20 ;  /* 0x0000000200067825 */ /* 0x001fc800078e0214 */
[----:B-1----:R-:W-:Y:S01]  /*2080*/  IMAD.WIDE R2, R0, 0x2, R10 ;  /* 0x0000000200027825 */ /* 0x002fe200078e020a */
[----:B------:R-:W-:Y:S03]  /*2090*/  STL [R1+0x7c8], R5 ;  /* 0x0007c80501007387 */ /* 0x000fe60000100800 */
[C---:B--2---:R-:W-:Y:S01]  /*20a0*/  IMAD R4, R13.reuse, 0x3b, RZ ;  /* 0x0000003b0d047824 */ /* 0x044fe200078e02ff */
        /* <DEDUP_REMOVED lines=45> */
[----:B------:R1:W-:Y:S01]  /*2380*/  STL [R1+0x764], R6 ;  /* 0x0007640601007387 */ /* 0x0003e20000100800 */
[----:B0-----:R-:W-:-:S03]  /*2390*/  IMAD.WIDE R2, R4, 0x2, R10 ;  /* 0x0000000204027825 */ /* 0x001fc600078e020a */
[----:B------:R-:W-:Y:S01]  /*23a0*/  STL [R1+0x408], R7 ;  /* 0x0004080701007387 */ /* 0x000fe20000100800 */
[----:B------:R-:W-:-:S03]  /*23b0*/  IMAD.WIDE R4, R4, 0x2, R20 ;  /* 0x0000000204047825 */ /* 0x000fc600078e0214 */
[----:B------:R-:W-:Y:S04]  /*23c0*/  STL [R1+0x758], R2 ;  /* 0x0007580201007387 */ /* 0x000fe80000100800 */
[----:B------:R0:W-:Y:S01]  /*23d0*/  STL [R1+0x750], R3 ;  /* 0x0007500301007387 */ /* 0x0001e20000100800 */
[----:B-1----:R-:W-:-:S03]  /*23e0*/  IMAD R6, R13, 0x33, RZ ;  /* 0x000000330d067824 */ /* 0x002fc600078e02ff */
[----:B------:R-:W-:Y:S01]  /*23f0*/  STL [R1+0x754], R4 ;  /* 0x0007540401007387 */ /* 0x000fe20000100800 */
[----:B0-----:R-:W-:-:S03]  /*2400*/  IMAD.WIDE R2, R0, 0x2, R10 ;  /* 0x0000000200027825 */ /* 0x001fc600078e020a */
[----:B------:R0:W-:Y:S04]  /*2410*/  STL [R1+0x40c], R5 ;  /* 0x00040c0501007387 */ /* 0x0001e80000100800 */
[----:B------:R-:W-:Y:S04]  /*2420*/  STL [R1+0x74c], R2 ;  /* 0x00074c0201007387 */ /* 0x000fe80000100800 */
[----:B------:R1:W-:Y:S01]  /*2430*/  STL [R1+0x410], R3 ;  /* 0x0004100301007387 */ /* 0x0003e20000100800 */
[----:B0-----:R-:W-:-:S04]  /*2440*/  IMAD.WIDE R4, R0, 0x2, R20 ;  /* 0x0000000200047825 */ /* 0x001fc800078e0214 */
[----:B------:R-:W-:Y:S01]  /*2450*/  IMAD R0, R13, 0x32, RZ ;  /* 0x000000320d007824 */ /* 0x000fe200078e02ff */
[----:B------:R-:W-:Y:S01]  /*2460*/  STL [R1+0x418], R4 ;  /* 0x0004180401007387 */ /* 0x000fe20000100800 */
[----:B-1----:R-:W-:-:S03]  /*2470*/  IMAD.WIDE R2, R6, 0x2, R10 ;  /* 0x0000000206027825 */ /* 0x002fc600078e020a */
        /* <DEDUP_REMOVED lines=123> */
[----:B------:R-:W-:-:S03]  /*2c30*/  IMAD.SHL.U32 R0, R13, 0x20, RZ ;  /* 0x000000200d007824 */ /* 0x000fc600078e00ff */
        /* <DEDUP_REMOVED lines=215> */
[----:B------:R1:W-:Y:S01]  /*39b0*/  STL [R1+0x71c], R3 ;  /* 0x00071c0301007387 */ /* 0x0003e20000100800 */
[----:B0-----:R-:W-:-:S03]  /*39c0*/  IMAD.WIDE R4, R0, 0x2, R20 ;  /* 0x0000000200047825 */ /* 0x001fc600078e0214 */
[----:B------:R-:W-:Y:S01]  /*39d0*/  STL [R1+0x728], R6 ;  /* 0x0007280601007387 */ /* 0x000fe20000100800 */
[----:B-1----:R-:W-:-:S03]  /*39e0*/  IMAD.WIDE R2, R0, 0x2, R10 ;  /* 0x0000000200027825 */ /* 0x002fc600078e020a */
[----:B------:R0:W-:Y:S04]  /*39f0*/  STL [R1+0x724], R7 ;  /* 0x0007240701007387 */ /* 0x0001e80000100800 */
[----:B------:R-:W-:Y:S04]  /*3a00*/  STL [R1+0x730], R2 ;  /* 0x0007300201007387 */ /* 0x000fe80000100800 */
[----:B------:R1:W-:Y:S01]  /*3a10*/  STL [R1+0x72c], R3 ;  /* 0x00072c0301007387 */ /* 0x0003e20000100800 */
[----:B0-----:R-:W-:-:S03]  /*3a20*/  IMAD.WIDE R6, R13, 0x2, R10 ;  /* 0x000000020d067825 */ /* 0x001fc600078e020a */
[----:B------:R-:W-:Y:S04]  /*3a30*/  STL [R1+0x738], R4 ;  /* 0x0007380401007387 */ /* 0x000fe80000100800 */
[----:B------:R-:W-:Y:S01]  /*3a40*/  STL [R1+0x734], R5 ;  /* 0x0007340501007387 */ /* 0x000fe20000100800 */
[----:B-1----:R-:W-:-:S03]  /*3a50*/  IMAD.WIDE R2, R13, 0x2, R20 ;  /* 0x000000020d027825 */ /* 0x002fc600078e0214 */
[----:B------:R-:W-:Y:S04]  /*3a60*/  STL [R1+0x740], R6 ;  /* 0x0007400601007387 */ /* 0x000fe80000100800 */
[----:B------:R-:W-:Y:S04]  /*3a70*/  STL [R1+0x73c], R7 ;  /* 0x00073c0701007387 */ /* 0x000fe80000100800 */
[----:B------:R0:W-:Y:S04]  /*3a80*/  STL [R1+0x748], R2 ;  /* 0x0007480201007387 */ /* 0x0001e80000100800 */
[----:B------:R1:W-:Y:S04]  /*3a90*/  STL [R1+0x744], R3 ;  /* 0x0007440301007387 */ /* 0x0003e80000100800 */
[----:B------:R-:W-:Y:S04]  /*3aa0*/  STL [R1+0x3e8], RZ ;  /* 0x0003e8ff01007387 */ /* 0x000fe80000100800 */
        /* <DEDUP_REMOVED lines=74> */
[----:B------:R-:W-:Y:S01]  /*3f50*/  STL [R1+0x288], RZ ;  /* 0x000288ff01007387 */ /* 0x000fe20000100800 */
[----:B------:R-:W-:-:S03]  /*3f60*/  LOP3.LUT R25, R24, 0xff, RZ, 0xc0, !PT ;  /* 0x000000ff18197812 */ /* 0x000fc600078ec0ff */
[----:B------:R-:W-:Y:S04]  /*3f70*/  STL [R1+0x28c], RZ ;  /* 0x00028cff01007387 */ /* 0x000fe80000100800 */
[----:B------:R-:W-:Y:S04]  /*3f80*/  STL [R1+0x290], RZ ;  /* 0x000290ff01007387 */ /* 0x000fe80000100800 */
[----:B------:R-:W-:Y:S04]  /*3f90*/  STL [R1+0x294], RZ ;  /* 0x000294ff01007387 */ /* 0x000fe80000100800 */
[----:B------:R-:W-:Y:S04]  /*3fa0*/  STL [R1+0x298], RZ ;  /* 0x000298ff01007387 */ /* 0x000fe80000100800 */
[----:B------:R-:W-:Y:S01]  /*3fb0*/  STL [R1+0x29c], RZ ;  /* 0x00029cff01007387 */ /* 0x000fe20000100800 */
[----:B------:R-:W-:-:S03]  /*3fc0*/  IMAD.SHL.U32 R28, R25, 0x2, RZ ;  /* 0x00000002191c7824 */ /* 0x000fc600078e00ff */
[----:B------:R-:W-:Y:S04]  /*3fd0*/  STL [R1+0x200], RZ ;  /* 0x000200ff01007387 */ /* 0x000fe80000100800 */
[----:B------:R-:W-:Y:S04]  /*3fe0*/  STL [R1+0x204], RZ ;  /* 0x000204ff01007387 */ /* 0x000fe80000100800 */
[----:B------:R-:W-:Y:S04]  /*3ff0*/  STL [R1+0x208], RZ ;  /* 0x000208ff01007387 */ /* 0x000fe80000100800 */
[----:B------:R-:W-:Y:S04]  /*4000*/  STL [R1+0x20c], RZ ;  /* 0x00020cff01007387 */ /* 0x000fe80000100800 */
[----:B------:R-:W1:Y:S04]  /*4010*/  LDL.LU R25, [R1+0x8] ;  /* 0x0000080001197983 */ /* 0x000e680000300800 */
        /* <DEDUP_REMOVED lines=24> */
[----:B0-----:R-:W-:Y:S01]  /*41a0*/  LOP3.LUT R2, R24, 0xc0, RZ, 0xc0, !PT ;  /* 0x000000c018027812 */ /* 0x001fe200078ec0ff */
[----:B------:R-:W-:Y:S01]  /*41b0*/  IMAD.SHL.U32 R13, R13, 0x40, RZ ;  /* 0x000000400d0d7824 */ /* 0x000fe200078e00ff */
[----:B------:R-:W-:-:S02]  /*41c0*/  ULDC UR4, c[0x0][0x18c] ;  /* 0x0000630000047ab9 */ /* 0x000fc40000000800 */
[----:B------:R-:W-:Y:S01]  /*41d0*/  SHF.R.U32.HI R2, RZ, 0x2, R2 ;  /* 0x00000002ff027819 */ /* 0x000fe20000011602 */
[----:B------:R-:W-:Y:S01]  /*41e0*/  USHF.L.U32 UR4, UR4, 0x6, URZ ;  /* 0x0000000604047899 */ /* 0x000fe2000800063f */
[----:B------:R-:W-:Y:S02]  /*41f0*/  SHF.R.S32.HI R0, RZ, 0x1f, R13 ;  /* 0x0000001fff007819 */ /* 0x000fe4000001140d */
[C---:B------:R-:W-:Y:S01]  /*4200*/  LOP3.LUT R2, R28.reuse, R2, RZ, 0x3c, !PT ;  /* 0x000000021c027212 */ /* 0x040fe200078e3cff */
[----:B------:R-:W-:Y:S01]  /*4210*/  USHF.R.S32.HI UR5, URZ, 0x1f, UR4 ;  /* 0x0000001f3f057899 */ /* 0x000fe20008011404 */
[C---:B------:R-:W-:Y:S02]  /*4220*/  LOP3.LUT R4, R28.reuse, 0x10, RZ, 0x3c, !PT ;  /* 0x000000101c047812 */ /* 0x040fe400078e3cff */
[C---:B------:R-:W-:Y:S02]  /*4230*/  LOP3.LUT R5, R28.reuse, 0x30, RZ, 0x3c, !PT ;  /* 0x000000301c057812 */ /* 0x040fe400078e3cff */
[----:B------:R-:W-:-:S02]  /*4240*/  LOP3.LUT R4, R28, 0x40, RZ, 0x3c, !PT ;  /* 0x000000401c047812 */ /* 0x000fc400078e3cff */
[----:B------:R-:W-:Y:S02]  /*4250*/  SHF.L.U64.HI R0, R13, 0x1, R0 ;  /* 0x000000010d007819 */ /* 0x000fe40000010200 */
[C---:B------:R-:W-:Y:S02]  /*4260*/  LOP3.LUT R5, R28.reuse, 0x60, RZ, 0x3c, !PT ;  /* 0x000000601c057812 */ /* 0x040fe400078e3cff */
[----:B------:R-:W-:Y:S01]  /*4270*/  LOP3.LUT R4, R28, 0x70, RZ, 0x3c, !PT ;  /* 0x000000701c047812 */ /* 0x000fe200078e3cff */
[----:B------:R-:W-:Y:S02]  /*4280*/  USHF.L.U32 UR8, UR4, 0x1, URZ ;  /* 0x0000000104087899 */ /* 0x000fe4000800063f */
[----:B------:R-:W-:Y:S01]  /*4290*/  USHF.L.U64.HI UR5, UR4, 0x1, UR5 ;  /* 0x0000000104057899 */ /* 0x000fe20008010205 */
[----:B-1----:R-:W-:-:S05]  /*42a0*/  SHF.R.S32.HI R3, RZ, 0x6, R25 ;  /* 0x00000006ff037819 */ /* 0x002fca0000011419 */
[----:B------:R0:W-:Y:S04]  /*42b0*/  STL [R1+0x868], R3 ;  /* 0x0008680301007387 */ /* 0x0001e80000100800 */
        /* <DEDUP_REMOVED lines=20> */
[----:B0-----:R-:W-:-:S02]  /*4400*/  LOP3.LUT R3, R28, 0x20, RZ, 0x3c, !PT ;  /* 0x000000201c037812 */ /* 0x001fc400078e3cff */
[----:B------:R-:W-:Y:S02]  /*4410*/  LOP3.LUT R3, R28, 0x50, RZ, 0x3c, !PT ;  /* 0x000000501c037812 */ /* 0x000fe400078e3cff */
[----:B------:R-:W-:Y:S02]  /*4420*/  LOP3.LUT R3, R2, 0x40, RZ, 0x3c, !PT ;  /* 0x0000004002037812 */ /* 0x000fe400078e3cff */
[----:B------:R-:W-:Y:S02]  /*4430*/  LOP3.LUT R2, R26, 0x40, RZ, 0x3c, !PT ;  /* 0x000000401a027812 */ /* 0x000fe400078e3cff */
.L_x_3:
[----:B0-----:R0:W-:Y:S04]  /*4440*/  STL [R1+0x13f4], R8 ;  /* 0x0013f40801007387 */ /* 0x0011e80000100800 */
[----:B-----5:R-:W2:Y:S04]  /*4450*/  LDL.64 R4, [R1+0x388] ;  /* 0x0003880001047983 */ /* 0x020ea80000100a00 */
[----:B0-----:R-:W3:Y:S04]  /*4460*/  LDL R8, [R1+0x3e8] ;  /* 0x0003e80001087983 */ /* 0x001ee80000100800 */
[----:B------:R-:W-:Y:S04]  /*4470*/  STL [R1+0x13bc], R6 ;  /* 0x0013bc0601007387 */ /* 0x000fe80000100800 */
        /* <DEDUP_REMOVED lines=13> */
[----:B------:R0:W-:Y:S04]  /*4550*/  STL [R1+0x13f0], R7 ;  /* 0x0013f00701007387 */ /* 0x0001e80000100800 */
        /* <DEDUP_REMOVED lines=87> */
[----:B------:R-:W-:Y:S01]  /*4ad0*/  STL [R1+0x1258], R17 ;  /* 0x0012581101007387 */ /* 0x000fe20000100800 */
[----:B------:R-:W-:-:S03]  /*4ae0*/  IMAD.MOV.U32 R2, RZ, RZ, -0x40 ;  /* 0xffffffc0ff027424 */ /* 0x000fc600078e00ff */
[----:B------:R-:W-:Y:S04]  /*4af0*/  STL [R1+0x1254], R16 ;  /* 0x0012541001007387 */ /* 0x000fe80000100800 */
[----:B------:R-:W-:Y:S04]  /*4b00*/  STL [R1+0x1250], R15 ;  /* 0x0012500f01007387 */ /* 0x000fe80000100800 */
[----:B------:R-:W-:Y:S04]  /*4b10*/  STL [R1+0x124c], R14 ;  /* 0x00124c0e01007387 */ /* 0x000fe80000100800 */
[----:B------:R-:W-:Y:S01]  /*4b20*/  STL [R1+0x1248], R13 ;  /* 0x0012480d01007387 */ /* 0x000fe20000100800 */
[----:B---3--:R-:W-:-:S03]  /*4b30*/  IMAD R2, R8, R2, c[0x0][0x180] ;  /* 0x0000600008027624 */ /* 0x008fc600078e0202 */
[----:B------:R-:W-:Y:S04]  /*4b40*/  STL [R1+0x1244], R12 ;  /* 0x0012440c01007387 */ /* 0x000fe80000100800 */
[----:B------:R-:W-:Y:S04]  /*4b50*/  STL [R1+0x1240], R11 ;  /* 0x0012400b01007387 */ /* 0x000fe80000100800 */
[----:B------:R-:W-:Y:S04]  /*4b60*/  STL [R1+0x11d0], R29 ;  /* 0x0011d01d01007387 */ /* 0x000fe80000100800 */
[----:B------:R-:W-:Y:S04]  /*4b70*/  STL [R1+0x9b0], R0 ;  /* 0x0009b00001007387 */ /* 0x000fe80000100800 */
[----:B------:R-:W3:Y:S01]  /*4b80*/  LDL.LU R8, [R1+0x13f4] ;  /* 0x0013f40001087983 */ /* 0x000ee20000300800 */
[----:B------:R-:W-:-:S02]  /*4b90*/  ISETP.GT.AND P0, PT, R2, RZ, PT ;  /* 0x000000ff0200720c */ /* 0x000fc40003f04270 */
[----:B---3--:R-:W-:-:S11]  /*4ba0*/  PRMT R8, RZ, 0x7610, R8 ;  /* 0x00007610ff087816 */ /* 0x008fd60000000008 */
[----:B--2---:R2:W3:Y:S04]  /*4bb0*/  @P0 LDG.E.U16 R8, [R4.64] ;  /* 0x0000000604080981 */ /* 0x0044e8000c1e1500 */
[----:B--2---:R-:W2:Y:S01]  /*4bc0*/  LDL.64 R4, [R1+0x380] ;  /* 0x0003800001047983 */ /* 0x004ea20000100a00 */
[----:B0-----:R-:W-:-:S06]  /*4bd0*/  PRMT R7, RZ, 0x7610, R7 ;  /* 0x00007610ff077816 */ /* 0x001fcc0000000007 */
[----:B--2---:R-:W2:Y:S01]  /*4be0*/  @P0 LDG.E.U16 R7, [R4.64] ;  /* 0x0000000604070981 */ /* 0x004ea2000c1e1500 */
[----:B------:R-:W-:-:S03]  /*4bf0*/  ISETP.GT.AND P1, PT, R2, 0x1, PT ;  /* 0x000000010200780c */ /* 0x000fc60003f24270 */
[----:B--2---:R0:W-:Y:S04]  /*4c00*/  STL [R1+0x3bc], R7 ;  /* 0x0003bc0701007387 */ /* 0x0041e80000100800 */
[----:B0-----:R-:W2:Y:S04]  /*4c10*/  LDL.LU R7, [R1+0x13f0] ;  /* 0x0013f00001077983 */ /* 0x001ea80000300800 */
[----:B------:R-:W4:Y:S04]  /*4c20*/  LDL R4, [R1+0x744] ;  /* 0x0007440001047983 */ /* 0x000f280000100800 */
[----:B------:R-:W4:Y:S01]  /*4c30*/  LDL R5, [R1+0x748] ;  /* 0x0007480001057983 */ /* 0x000f220000100800 */
[----:B------:R-:W-:-:S02]  /*4c40*/  PRMT R6, RZ, 0x7610, R6 ;  /* 0x00007610ff067816 */ /* 0x000fc40000000006 */
[----:B----4-:R-:W-:-:S04]  /*4c50*/  @P1 LOP3.LUT R5, R5, R4, RZ, 0x3c, !PT ;  /* 0x0000000405051212 */ /* 0x010fc800078e3cff */
[----:B------:R-:W-:-:S04]  /*4c60*/  @P1 LOP3.LUT R4, R5, R4, RZ, 0x3c, !PT ;  /* 0x0000000405041212 */ /* 0x000fc800078e3cff */
[----:B------:R-:W-:-:S05]  /*4c70*/  @P1 LOP3.LUT R5, R5, R4, RZ, 0x3c, !PT ;  /* 0x0000000405051212 */ /* 0x000fca00078e3cff */
[----:B------:R-:W4:Y:S04]  /*4c80*/  @P1 LDG.E.U16 R6, [R4.64] ;  /* 0x0000000604061981 */ /* 0x000f28000c1e1500 */
[----:B----4-:R0:W-:Y:S04]  /*4c90*/  STL [R1+0x3e4], R6 ;  /* 0x0003e40601007387 */ /* 0x0101e80000100800 */
[----:B0-----:R-:W4:Y:S04]  /*4ca0*/  LDL.LU R6, [R1+0x13ec] ;  /* 0x0013ec0001067983 */ /* 0x001f280000300800 */
[----:B------:R-:W3:Y:S04]  /*4cb0*/  LDL R4, [R1+0x73c] ;  /* 0x00073c0001047983 */ /* 0x000ee80000100800 */
[----:B------:R-:W3:Y:S01]  /*4cc0*/  LDL R5, [R1+0x740] ;  /* 0x0007400001057983 */ /* 0x000ee20000100800 */
[----:B--2---:R-:W-:-:S02]  /*4cd0*/  PRMT R7, RZ, 0x7610, R7 ;  /* 0x00007610ff077816 */ /* 0x004fc40000000007 */
[----:B---3--:R-:W-:-:S04]  /*4ce0*/  @P1 LOP3.LUT R5, R5, R4, RZ, 0x3c, !PT ;  /* 0x0000000405051212 */ /* 0x008fc800078e3cff */
[----:B------:R-:W-:-:S04]  /*4cf0*/  @P1 LOP3.LUT R4, R5, R4, RZ, 0x3c, !PT ;  /* 0x0000000405041212 */ /* 0x000fc800078e3cff */
[----:B------:R-:W-:-:S05]  /*4d00*/  @P1 LOP3.LUT R5, R5, R4, RZ, 0x3c, !PT ;  /* 0x0000000405051212 */ /* 0x000fca00078e3cff */
[----:B------:R-:W2:Y:S01]  /*4d10*/  @P1 LDG.E.U16 R7, [R4.64] ;  /* 0x0000000604071981 */ /* 0x000ea2000c1e1500 */
[----:B------:R-:W-:-:S03]  /*4d20*/  ISETP.GT.AND P2, PT, R2, 0x2, PT ;  /* 0x000000020200780c */ /* 0x000fc60003f44270 */
[----:B--2---:R0:W-:Y:S04]  /*4d30*/  STL [R1+0x3e0], R7 ;  /* 0x0003e00701007387 */ /* 0x0041e80000100800 */
[----:B0-----:R-:W2:Y:S04]  /*4d40*/  LDL.LU R7, [R1+0x13e8] ;  /* 0x0013e80001077983 */ /* 0x001ea80000300800 */
[----:B------:R-:W3:Y:S04]  /*4d50*/  LDL R4, [R1+0x734] ;  /* 0x0007340001047983 */ /* 0x000ee80000100800 */
[----:B------:R-:W3:Y:S01]  /*4d60*/  LDL R5, [R1+0x738] ;  /* 0x0007380001057983 */ /* 0x000ee20000100800 */
[----:B----4-:R-:W-:-:S02]  /*4d70*/  PRMT R6, RZ, 0x7610, R6 ;  /* 0x00007610ff067816 */ /* 0x010fc40000000006 */
[----:B---3--:R-:W-:-:S04]  /*4d80*/  @P2 LOP3.LUT R5, R5, R4, RZ, 0x3c, !PT ;  /* 0x0000000405052212 */ /* 0x008fc800078e3cff */
[----:B------:R-:W-:-:S04]  /*4d90*/  @P2 LOP3.LUT R4, R5, R4, RZ, 0x3c, !PT ;  /* 0x0000000405042212 */ /* 0x000fc800078e3cff */
[----:B------:R-:W-:-:S05]  /*4da0*/  @P2 LOP3.LUT R5, R5, R4, RZ, 0x3c, !PT ;  /* 0x0000000405052212 */ /* 0x000fca00078e3cff */
[----:B------:R-:W3:Y:S04]  /*4db0*/  @P2 LDG.E.U16 R6, [R4.64] ;  /* 0x0000000604062981 */ /* 0x000ee8000c1e1500 */
[----:B---3--:R0:W-:Y:S04]  /*4dc0*/  STL [R1+0x3dc], R6 ;  /* 0x0003dc0601007387 */ /* 0x0081e80000100800 */
[----:B0-----:R-:W3:Y:S04]  /*4dd0*/  LDL.LU R6, [R1+0x13e4] ;  /* 0x0013e40001067983 */ /* 0x001ee80000300800 */
[----:B------:R-:W4:Y:S04]  /*4de0*/  LDL R4, [R1+0x72c] ;  /* 0x00072c0001047983 */ /* 0x000f280000100800 */
[----:B------:R-:W4:Y:S01]  /*4df0*/  LDL R5, [R1+0x730] ;  /* 0x0007300001057983 */ /* 0x000f220000100800 */
[----:B--2---:R-:W-:-:S02]  /*4e00*/  PRMT R7, RZ, 0x7610, R7 ;  /* 0x00007610ff077816 */ /* 0x004fc40000000007 */
[----:B----4-:R-:W-:-:S04]  /*4e10*/  @P2 LOP3.LUT R5, R5, R4, RZ, 0x3c, !PT ;  /* 0x0000000405052212 */ /* 0x010fc800078e3cff */
[----:B------:R-:W-:-:S04]  /*4e20*/  @P2 LOP3.LUT R4, R5, R4, RZ, 0x3c, !PT ;  /* 0x0000000405042212 */ /* 0x000fc800078e3cff */
[----:B------:R-:W-:-:S05]  /*4e30*/  @P2 LOP3.LUT R5, R5, R4, RZ, 0x3c, !PT ;  /* 0x0000000405052212 */ /* 0x000fca00078e3cff */
[----:B------:R-:W2:Y:S01]  /*4e40*/  @P2 LDG.E.U16 R7, [R4.64] ;  /* 0x0000000604072981 */ /* 0x000ea2000c1e1500 */
[----:B------:R-:W-:-:S03]  /*4e50*/  ISETP.GT.AND P0, PT, R2, 0x3, PT ;  /* 0x000000030200780c */ /* 0x000fc60003f04270 */
[----:B--2---:R0:W-:Y:S04]  /*4e60*/  STL [R1+0x3d8], R7 ;  /* 0x0003d80701007387 */ /* 0x0041e80000100800 */
[----:B0-----:R-:W2:Y:S04]  /*4e70*/  LDL.LU R7, [R1+0x13e0] ;  /* 0x0013e00001077983 */ /* 0x001ea80000300800 */
[----:B------:R-:W4:Y:S04]  /*4e80*/  LDL R4, [R1+0x724] ;  /* 0x0007240001047983 */ /* 0x000f280000100800 */
[----:B------:R-:W4:Y:S01]  /*4e90*/  LDL R5, [R1+0x728] ;  /* 0x0007280001057983 */ /* 0x000f220000100800 */
[----:B---3--:R-:W-:-:S02]  /*4ea0*/  PRMT R6, RZ, 0x7610, R6 ;  /* 0x00007610ff067816 */ /* 0x008fc40000000006 */
[----:B----4-:R-:W-:-:S04]  /*4eb0*/  @P0 LOP3.LUT R5, R5, R4, RZ, 0x3c, !PT ;  /* 0x0000000405050212 */ /* 0x010fc800078e3cff */
        /* <DEDUP_REMOVED lines=97> */
[----:B------:R0:W3:Y:S04]  /*54d0*/  @P2 LDG.E.U16 R6, [R4.64] ;  /* 0x0000000604062981 */ /* 0x0000e8000c1e1500 */
[----:B0-----:R-:W4:Y:S04]  /*54e0*/  LDL R4, [R1+0x6cc] ;  /* 0x0006cc0001047983 */ /* 0x001f280000100800 */
[----:B------:R-:W4:Y:S01]  /*54f0*/  LDL R5, [R1+0x6d0] ;  /* 0x0006d00001057983 */ /* 0x000f220000100800 */
[----:B--2---:R-:W-:Y:S02]  /*5500*/  PRMT R7, RZ, 0x7610, R7 ;  /* 0x00007610ff077816 */ /* 0x004fe40000000007 */
[----:B----4-:R-:W-:-:S04]  /*5510*/  @P2 LOP3.LUT R5, R5, R4, RZ, 0x3c, !PT ;  /* 0x0000000405052212 */ /* 0x010fc800078e3cff */
[----:B------:R-:W-:-:S04]  /*5520*/  @P2 LOP3.LUT R4, R5, R4, RZ, 0x3c, !PT ;  /* 0x0000000405042212 */ /* 0x000fc800078e3cff */
[----:B------:R-:W-:-:S05]  /*5530*/  @P2 LOP3.LUT R5, R5, R4, RZ, 0x3c, !PT ;  /* 0x0000000405052212 */ /* 0x000fca00078e3cff */
[----:B------:R0:W2:Y:S04]  /*5540*/  @P2 LDG.E.U16 R7, [R4.64] ;  /* 0x0000000604072981 */ /* 0x0000a8000c1e1500 */
[----:B0-----:R-:W4:Y:S04]  /*5550*/  LDL R4, [R1+0x6c4] ;  /* 0x0006c40001047983 */ /* 0x001f280000100800 */
[----:B------:R-:W4:Y:S01]  /*5560*/  LDL R5, [R1+0x6c8] ;  /* 0x0006c80001057983 */ /* 0x000f220000100800 */
[----:B------:R-:W-:Y:S02]  /*5570*/  ISETP.GT.AND P0, PT, R2, 0x9, PT ;  /* 0x000000090200780c */ /* 0x000fe40003f04270 */
[----:B------:R-:W-:-:S11]  /*5580*/  PRMT R9, RZ, 0x7610, R9 ;  /* 0x00007610ff097816 */ /* 0x000fd60000000009 */
[----:B----4-:R-:W-:-:S04]  /*5590*/  @P0 LOP3.LUT R5, R5, R4, RZ, 0x3c, !PT ;  /* 0x0000000405050212 */ /* 0x010fc800078e3cff */
[----:B------:R-:W-:-:S04]  /*55a0*/  @P0 LOP3.LUT R4, R5, R4, RZ, 0x3c, !PT ;  /* 0x0000000405040212 */ /* 0x000fc800078e3cff */
[----:B------:R-:W-:-:S05]  /*55b0*/  @P0 LOP3.LUT R5, R5, R4, RZ, 0x3c, !PT ;  /* 0x0000000405050212 */ /* 0x000fca00078e3cff */
[----:B------:R-:W4:Y:S04]  /*55c0*/  @P0 LDG.E.U16 R9, [R4.64] ;  /* 0x0000000604090981 */ /* 0x000f28000c1e1500 */
[----:B----4-:R0:W-:Y:S04]  /*55d0*/  STL [R1+0x3a8], R9 ;  /* 0x0003a80901007387 */ /* 0x0101e80000100800 */
[----:B0-----:R-:W4:Y:S04]  /*55e0*/  LDL.LU R9, [R1+0x13b4] ;  /* 0x0013b40001097983 */ /* 0x001f280000300800 */
[----:B------:R-:W2:Y:S04]  /*55f0*/  LDL R4, [R1+0x6bc] ;  /* 0x0006bc0001047983 */ /* 0x000ea80000100800 */
[----:B------:R-:W2:Y:S01]  /*5600*/  LDL R5, [R1+0x6c0] ;  /* 0x0006c00001057983 */ /* 0x000ea20000100800 */
[----:B------:R-:W-:-:S02]  /*5610*/  PRMT R10, RZ, 0x7610, R10 ;  /* 0x00007610ff0a7816 */ /* 0x000fc4000000000a */
[----:B--2---:R-:W-:-:S04]  /*5620*/  @P0 LOP3.LUT R5, R5, R4, RZ, 0x3c, !PT ;  /* 0x0000000405050212 */ /* 0x004fc800078e3cff */
[----:B------:R-:W-:-:S04]  /*5630*/  @P0 LOP3.LUT R4, R5, R4, RZ, 0x3c, !PT ;  /* 0x0000000405040212 */ /* 0x000fc800078e3cff */
[----:B------:R-:W-:-:S05]  /*5640*/  @P0 LOP3.LUT R5, R5, R4, RZ, 0x3c, !PT ;  /* 0x0000000405050212 */ /* 0x000fca00078e3cff */
[----:B------:R-:W2:Y:S01]  /*5650*/  @P0 LDG.E.U16 R10, [R4.64] ;  /* 0x00000006040a0981 */ /* 0x000ea2000c1e1500 */
[----:B------:R-:W-:-:S03]  /*5660*/  ISETP.GT.AND P1, PT, R2, 0xa, PT ;  /* 0x0000000a0200780c */ /* 0x000fc60003f24270 */
[----:B--2---:R0:W-:Y:S04]  /*5670*/  STL [R1+0x3a4], R10 ;  /* 0x0003a40a01007387 */ /* 0x0041e80000100800 */
[----:B0-----:R-:W2:Y:S04]  /*5680*/  LDL.LU R10, [R1+0x13b0] ;  /* 0x0013b000010a7983 */ /* 0x001ea80000300800 */
[----:B------:R-:W2:Y:S04]  /*5690*/  LDL R4, [R1+0x6b4] ;  /* 0x0006b40001047983 */ /* 0x000ea80000100800 */
[----:B------:R-:W2:Y:S01]  /*56a0*/  LDL R5, [R1+0x6b8] ;  /* 0x0006b80001057983 */ /* 0x000ea20000100800 */
[----:B----4-:R-:W-:-:S02]  /*56b0*/  PRMT R9, RZ, 0x7610, R9 ;  /* 0x00007610ff097816 */ /* 0x010fc40000000009 */
[----:B--2---:R-:W-:-:S04]  /*56c0*/  @P1 LOP3.LUT R5, R5, R4, RZ, 0x3c, !PT ;  /* 0x0000000405051212 */ /* 0x004fc800078e3cff */
[----:B------:R-:W-:-:S04]  /*56d0*/  @P1 LOP3.LUT R4, R5, R4, RZ, 0x3c, !PT ;  /* 0x0000000405041212 */ /* 0x000fc800078e3cff */
[----:B------:R-:W-:-:S05]  /*56e0*/  @P1 LOP3.LUT R5, R5, R4, RZ, 0x3c, !PT ;  /* 0x0000000405051212 */ /* 0x000fca00078e3cff */
[----:B------:R-:W2:Y:S04]  /*56f0*/  @P1 LDG.E.U16 R9, [R4.64] ;  /* 0x0000000604091981 */ /* 0x000ea8000c1e1500 */
        /* <DEDUP_REMOVED lines=8> */
[----:B------:R-:W4:Y:S01]  /*5780*/  @P1 LDG.E.U16 R10, [R4.64] ;  /* 0x00000006040a1981 */ /* 0x000f22000c1e1500 */
[----:B------:R-:W-:-:S03]  /*5790*/  ISETP.GT.AND P2, PT, R2, 0xb, PT ;  /* 0x0000000b0200780c */ /* 0x000fc60003f44270 */
        /* <DEDUP_REMOVED lines=8> */
[----:B------:R-:W2:Y:S04]  /*5820*/  @P2 LDG.E.U16 R9, [R4.64] ;  /* 0x0000000604092981 */ /* 0x000ea8000c1e1500 */
        /* <DEDUP_REMOVED lines=8> */
[----:B------:R-:W3:Y:S01]  /*58b0*/  @P2 LDG.E.U16 R10, [R4.64] ;  /* 0x00000006040a2981 */ /* 0x000ee2000c1e1500 */
[----:B------:R-:W-:-:S03]  /*58c0*/  ISETP.GT.AND P0, PT, R2, 0xc, PT ;  /* 0x0000000c0200780c */ /* 0x000fc60003f04270 */
        /* <DEDUP_REMOVED lines=8> */
[----:B------:R-:W2:Y:S04]  /*5950*/  @P0 LDG.E.U16 R9, [R4.64] ;  /* 0x0000000604090981 */ /* 0x000ea8000c1e1500 */
        /* <DEDUP_REMOVED lines=227> */
[----:B------:R0:W2:Y:S04]  /*6790*/  @P0 LDG.E.U16 R9, [R4.64] ;  /* 0x0000000604090981 */ /* 0x0000a8000c1e1500 */
[----:B0-----:R-:W4:Y:S04]  /*67a0*/  LDL R4, [R1+0x5cc] ;  /* 0x0005cc0001047983 */ /* 0x001f280000100800 */
[----:B------:R-:W4:Y:S01]  /*67b0*/  LDL R5, [R1+0x5d0] ;  /* 0x0005d00001057983 */ /* 0x000f220000100800 */
[----:B---3--:R-:W-:Y:S02]  /*67c0*/  PRMT R10, RZ, 0x7610, R10 ;  /* 0x00007610ff0a7816 */ /* 0x008fe4000000000a */
[----:B----4-:R-:W-:-:S04]  /*67d0*/  @P0 LOP3.LUT R5, R5, R4, RZ, 0x3c, !PT ;  /* 0x0000000405050212 */ /* 0x010fc800078e3cff */
[----:B------:R-:W-:-:S04]  /*67e0*/  @P0 LOP3.LUT R4, R5, R4, RZ, 0x3c, !PT ;  /* 0x0000000405040212 */ /* 0x000fc800078e3cff */
[----:B------:R-:W-:-:S05]  /*67f0*/  @P0 LOP3.LUT R5, R5, R4, RZ, 0x3c, !PT ;  /* 0x0000000405050212 */ /* 0x000fca00078e3cff */
[----:B------:R0:W3:Y:S04]  /*6800*/  @P0 LDG.E.U16 R10, [R4.64] ;  /* 0x00000006040a0981 */ /* 0x0000e8000c1e1500 */
        /* <DEDUP_REMOVED lines=463> */
[----:B------:R-:W2:Y:S04]  /*8500*/  @P1 LDG.E.U16 R26, [R4.64] ;  /* 0x00000006041a1981 */ /* 0x000ea8000c1e1500 */
[----:B--2---:R0:W-:Y:S04]  /*8510*/  STL [R1+0x64], R26 ;  /* 0x0000641a01007387 */ /* 0x0041e80000100800 */
[----:B0-----:R-:W2:Y:S04]  /*8520*/  LDL.LU R26, [R1+0x127c] ;  /* 0x00127c00011a7983 */ /* 0x001ea80000300800 */
        /* <DEDUP_REMOVED lines=82> */
[----:B------:R0:W2:Y:S04]  /*8a50*/  @P0 LDG.E.U16 R0, [R4.64] ;  /* 0x0000000604000981 */ /* 0x0000a8000c1e1500 */
[----:B0-----:R-:W2:Y:S04]  /*8a60*/  LDL R4, [R1+0x408] ;  /* 0x0004080001047983 */ /* 0x001ea80000100800 */
[----:B------:R-:W2:Y:S01]  /*8a70*/  LDL R5, [R1+0x764] ;  /* 0x0007640001057983 */ /* 0x000ea20000100800 */
[----:B------:R-:W-:Y:S02]  /*8a80*/  ISETP.GT.AND P1, PT, R2, 0x36, PT ;  /* 0x000000360200780c */ /* 0x000fe40003f24270 */
[----:B------:R-:W-:-:S11]  /*8a90*/  PRMT R17, RZ, 0x7610, R17 ;  /* 0x00007610ff117816 */ /* 0x000fd60000000011 */
[----:B--2---:R-:W-:-:S04]  /*8aa0*/  @P1 LOP3.LUT R5, R5, R4, RZ, 0x3c, !PT ;  /* 0x0000000405051212 */ /* 0x004fc800078e3cff */
[----:B------:R-:W-:-:S04]  /*8ab0*/  @P1 LOP3.LUT R4, R5, R4, RZ, 0x3c, !PT ;  /* 0x0000000405041212 */ /* 0x000fc800078e3cff */
[----:B------:R-:W-:-:S05]  /*8ac0*/  @P1 LOP3.LUT R5, R5, R4, RZ, 0x3c, !PT ;  /* 0x0000000405051212 */ /* 0x000fca00078e3cff */
[----:B------:R-:W2:Y:S04]  /*8ad0*/  @P1 LDG.E.U16 R17, [R4.64] ;  /* 0x0000000604111981 */ /* 0x000ea8000c1e1500 */
[----:B------:R-:W-:Y:S04]  /*8ae0*/  STL [R1+0x1218], R0 ;  /* 0x0012180001007387 */ /* 0x000fe80000100800 */
        /* <DEDUP_REMOVED lines=54> */
[----:B------:R0:W-:Y:S04]  /*8e50*/  STL [R1+0x18], R29 ;  /* 0x0000181d01007387 */ /* 0x0001e80000100800 */
[----:B0-----:R-:W3:Y:S04]  /*8e60*/  LDL R29, [R1+0x7b4] ;  /* 0x0007b400011d7983 */ /* 0x001ee80000100800 */
[----:B--2---:R0:W-:Y:S04]  /*8e70*/  STL [R1+0x14], R13 ;  /* 0x0000140d01007387 */ /* 0x0041e80000100800 */
[----:B0-----:R-:W2:Y:S04]  /*8e80*/  LDL.LU R13, [R1+0x1248] ;  /* 0x00124800010d7983 */ /* 0x001ea80000300800 */
[----:B------:R-:W2:Y:S04]  /*8e90*/  LDL R4, [R1+0x790] ;  /* 0x0007900001047983 */ /* 0x000ea80000100800 */
[----:B------:R-:W2:Y:S01]  /*8ea0*/  LDL R5, [R1+0x798] ;  /* 0x0007980001057983 */ /* 0x000ea20000100800 */
[----:B---3--:R-:W-:-:S02]  /*8eb0*/  PRMT R3, RZ, 0x7610, R3 ;  /* 0x00007610ff037816 */ /* 0x008fc40000000003 */
[----:B--2---:R-:W-:-:S04]  /*8ec0*/  @P0 LOP3.LUT R5, R5, R4, RZ, 0x3c, !PT ;  /* 0x0000000405050212 */ /* 0x004fc800078e3cff */
[----:B------:R-:W-:-:S04]  /*8ed0*/  @P0 LOP3.LUT R4, R5, R4, RZ, 0x3c, !PT ;  /* 0x0000000405040212 */ /* 0x000fc800078e3cff */
[----:B------:R-:W-:-:S05]  /*8ee0*/  @P0 LOP3.LUT R5, R5, R4, RZ, 0x3c, !PT ;  /* 0x0000000405050212 */ /* 0x000fca00078e3cff */
[----:B------:R0:W2:Y:S04]  /*8ef0*/  @P0 LDG.E.U16 R3, [R4.64] ;  /* 0x0000000604030981 */ /* 0x0000a8000c1e1500 */
[----:B0-----:R-:W3:Y:S04]  /*8f00*/  LDL R4, [R1+0x77c] ;  /* 0x00077c0001047983 */ /* 0x001ee80000100800 */
[----:B------:R-:W3:Y:S01]  /*8f10*/  LDL R5, [R1+0x7a4] ;  /* 0x0007a40001057983 */ /* 0x000ee20000100800 */
[----:B------:R-:W-:Y:S02]  /*8f20*/  ISETP.GT.AND P1, PT, R2, 0x3a, PT ;  /* 0x0000003a0200780c */ /* 0x000fe40003f24270 */
[----:B------:R-:W-:-:S11]  /*8f30*/  PRMT R12, RZ, 0x7610, R12 ;  /* 0x00007610ff0c7816 */ /* 0x000fd6000000000c */
[----:B---3--:R-:W-:-:S04]  /*8f40*/  @P1 LOP3.LUT R5, R5, R4, RZ, 0x3c, !PT ;  /* 0x0000000405051212 */ /* 0x008fc800078e3cff */
[----:B------:R-:W-:-:S04]  /*8f50*/  @P1 LOP3.LUT R4, R5, R4, RZ, 0x3c, !PT ;  /* 0x0000000405041212 */ /* 0x000fc800078e3cff */
[----:B------:R-:W-:-:S05]  /*8f60*/  @P1 LOP3.LUT R5, R5, R4, RZ, 0x3c, !PT ;  /* 0x0000000405051212 */ /* 0x000fca00078e3cff */
[----:B------:R-:W3:Y:S04]  /*8f70*/  @P1 LDG.E.U16 R12, [R4.64] ;  /* 0x00000006040c1981 */ /* 0x000ee8000c1e1500 */
[----:B--2---:R0:W-:Y:S04]  /*8f80*/  STL [R1+0x10], R3 ;  /* 0x0000100301007387 */ /* 0x0041e80000100800 */
[----:B0-----:R-:W2:Y:S04]  /*8f90*/  LDL R3, [R1+0x7c4] ;  /* 0x0007c40001037983 */ /* 0x001ea80000100800 */
[----:B---3--:R0:W-:Y:S04]  /*8fa0*/  STL [R1+0xc], R12 ;  /* 0x00000c0c01007387 */ /* 0x0081e80000100800 */
[----:B0-----:R-:W3:Y:S04]  /*8fb0*/  LDL.LU R12, [R1+0x1244] ;  /* 0x00124400010c7983 */ /* 0x001ee80000300800 */
[----:B------:R-:W2:Y:S04]  /*8fc0*/  LDL R4, [R1+0x7a0] ;  /* 0x0007a00001047983 */ /* 0x000ea80000100800 */
[----:B------:R-:W2:Y:S01]  /*8fd0*/  LDL R5, [R1+0x7ac] ;  /* 0x0007ac0001057983 */ /* 0x000ea20000100800 */
[----:B------:R-:W-:-:S02]  /*8fe0*/  PRMT R11, RZ, 0x7610, R11 ;  /* 0x00007610ff0b7816 */ /* 0x000fc4000000000b */
[----:B--2---:R-:W-:-:S04]  /*8ff0*/  @P1 LOP3.LUT R5, R5, R4, RZ, 0x3c, !PT ;  /* 0x0000000405051212 */ /* 0x004fc800078e3cff */
[----:B------:R-:W-:-:S04]  /*9000*/  @P1 LOP3.LUT R4, R5, R4, RZ, 0x3c, !PT ;  /* 0x0000000405041212 */ /* 0x000fc800078e3cff */
[----:B------:R-:W-:-:S05]  /*9010*/  @P1 LOP3.LUT R5, R5, R4, RZ, 0x3c, !PT ;  /* 0x0000000405051212 */ /* 0x000fca00078e3cff */
[----:B------:R-:W2:Y:S01]  /*9020*/  @P1 LDG.E.U16 R11, [R4.64] ;  /* 0x00000006040b1981 */ /* 0x000ea2000c1e1500 */
[----:B------:R-:W-:Y:S02]  /*9030*/  ISETP.GT.AND P0, PT, R2, 0x3b, PT ;  /* 0x0000003b0200780c */ /* 0x000fe40003f04270 */
[----:B------:R-:W-:Y:S01]  /*9040*/  PRMT R0, RZ, 0x7610, R0 ;  /* 0x00007610ff007816 */ /* 0x000fe20000000000 */
[----:B--2---:R0:W-:Y:S04]  /*9050*/  STL [R1+0x8], R11 ;  /* 0x0000080b01007387 */ /* 0x0041e80000100800 */
[----:B0-----:R-:W2:Y:S04]  /*9060*/  LDL.LU R11, [R1+0x1240] ;  /* 0x00124000010b7983 */ /* 0x001ea80000300800 */
[----:B------:R-:W2:Y:S02]  /*9070*/  LDL R5, [R1+0x7a8] ;  /* 0x0007a80001057983 */ /* 0x000ea40000100800 */
[----:B------:R-:W-:-:S02]  /*9080*/  @P0 IMAD.MOV.U32 R4, RZ, RZ, R29 ;  /* 0x000000ffff040224 */ /* 0x000fc400078e001d */
[----:B------:R-:W3:Y:S04]  /*9090*/  LDL R29, [R1+0x7d4] ;  /* 0x0007d400011d7983 */ /* 0x000ee80000100800 */
[----:B--2---:R0:W2:Y:S04]  /*90a0*/  @P0 LDG.E.U16 R0, [R4.64] ;  /* 0x0000000604000981 */ /* 0x0040a8000c1e1500 */
[----:B0-----:R-:W3:Y:S04]  /*90b0*/  LDL R4, [R1+0x7b0] ;  /* 0x0007b00001047983 */ /* 0x001ee80000100800 */
[----:B------:R-:W3:Y:S04]  /*90c0*/  LDL R5, [R1+0x7b8] ;  /* 0x0007b80001057983 */ /* 0x000ee80000100800 */
[----:B--2---:R0:W-:Y:S04]  /*90d0*/  STL [R1+0x1234], R0 ;  /* 0x0012340001007387 */ /* 0x0041e80000100800 */
[----:B0-----:R-:W2:Y:S01]  /*90e0*/  LDL R0, [R1+0x79c] ;  /* 0x00079c0001007983 */ /* 0x001ea20000100800 */
[----:B---3--:R-:W-:-:S04]  /*90f0*/  @P0 LOP3.LUT R5, R5, R4, RZ, 0x3c, !PT ;  /* 0x0000000405050212 */ /* 0x008fc800078e3cff */
[C---:B------:R-:W-:Y:S02]  /*9100*/  @P0 LOP3.LUT R4, R5.reuse, R4, RZ, 0x3c, !PT ;  /* 0x0000000405040212 */ /* 0x040fe400078e3cff */
[----:B------:R-:W-:Y:S02]  /*9110*/  PRMT R28, RZ, 0x7610, R28 ;  /* 0x00007610ff1c7816 */ /* 0x000fe4000000001c */
[----:B------:R-:W-:Y:S02]  /*9120*/  @P0 LOP3.LUT R5, R5, R4, RZ, 0x3c, !PT ;  /* 0x0000000405050212 */ /* 0x000fe400078e3cff */
[----:B------:R-:W-:-:S03]  /*9130*/  ISETP.GT.AND P1, PT, R2, 0x3c, PT ;  /* 0x0000003c0200780c */ /* 0x000fc60003f24270 */
[----:B------:R0:W3:Y:S01]  /*9140*/  @P0 LDG.E.U16 R28, [R4.64] ;  /* 0x00000006041c0981 */ /* 0x0000e2000c1e1500 */
[----:B----4-:R-:W-:-:S09]  /*9150*/  PRMT R27, RZ, 0x7610, R27 ;  /* 0x00007610ff1b7816 */ /* 0x010fd2000000001b */
[----:B0-----:R-:W-:Y:S02]  /*9160*/  @P1 IMAD.MOV.U32 R4, RZ, RZ, R3 ;  /* 0x000000ffff041224 */ /* 0x001fe400078e0003 */
[----:B--2---:R-:W-:-:S05]  /*9170*/  @P1 IMAD.MOV.U32 R5, RZ, RZ, R0 ;  /* 0x000000ffff051224 */ /* 0x004fca00078e0000 */
[----:B------:R0:W2:Y:S04]  /*9180*/  @P1 LDG.E.U16 R27, [R4.64] ;  /* 0x00000006041b1981 */ /* 0x0000a8000c1e1500 */
[----:B---3--:R-:W-:Y:S04]  /*9190*/  STL [R1], R28 ;  /* 0x0000001c01007387 */ /* 0x008fe80000100800 */
[----:B0-----:R-:W3:Y:S04]  /*91a0*/  LDL R4, [R1+0x7c0] ;  /* 0x0007c00001047983 */ /* 0x001ee80000100800 */
[----:B------:R-:W3:Y:S04]  /*91b0*/  LDL R5, [R1+0x7cc] ;  /* 0x0007cc0001057983 */ /* 0x000ee80000100800 */
[----:B------:R-:W4:Y:S04]  /*91c0*/  LDL R3, [R1+0x7d0] ;  /* 0x0007d00001037983 */ /* 0x000f280000100800 */
[----:B------:R-:W4:Y:S04]  /*91d0*/  LDL R0, [R1+0x7d8] ;  /* 0x0007d80001007983 */ /* 0x000f280000100800 */
[----:B--2---:R0:W-:Y:S04]  /*91e0*/  STL [R1+0x121c], R27 ;  /* 0x00121c1b01007387 */ /* 0x0041e80000100800 */
[----:B0-----:R-:W2:Y:S01]  /*91f0*/  LDL R27, [R1+0x7c8] ;  /* 0x0007c800011b7983 */ /* 0x001ea20000100800 */
[----:B------:R-:W-:-:S02]  /*9200*/  ISETP.GT.AND P0, PT, R2, 0x3d, PT ;  /* 0x0000003d0200780c */ /* 0x000fc40003f04270 */
[----:B------:R-:W-:Y:S02]  /*9210*/  PRMT R26, RZ, 0x7610, R26 ;  /* 0x00007610ff1a7816 */ /* 0x000fe4000000001a */
[----:B---3--:R-:W-:-:S04]  /*9220*/  @P1 LOP3.LUT R5, R5, R4, RZ, 0x3c, !PT ;  /* 0x0000000405051212 */ /* 0x008fc800078e3cff */
[----:B------:R-:W-:-:S04]  /*9230*/  @P1 LOP3.LUT R4, R5, R4, RZ, 0x3c, !PT ;  /* 0x0000000405041212 */ /* 0x000fc800078e3cff */
[----:B------:R-:W-:Y:S02]  /*9240*/  @P1 LOP3.LUT R5, R5, R4, RZ, 0x3c, !PT ;  /* 0x0000000405051212 */ /* 0x000fe400078e3cff */
[----:B------:R-:W-:-:S03]  /*9250*/  PRMT R25, RZ, 0x7610, R25 ;  /* 0x00007610ff197816 */ /* 0x000fc60000000019 */
[----:B------:R0:W3:Y:S02]  /*9260*/  @P1 LDG.E.U16 R26, [R4.64] ;  /* 0x00000006041a1981 */ /* 0x0000e4000c1e1500 */
[----:B0-----:R-:W-:Y:S02]  /*9270*/  @P0 IMAD.MOV.U32 R4, RZ, RZ, R29 ;  /* 0x000000ffff040224 */ /* 0x001fe400078e001d */
[----:B--2---:R-:W-:-:S05]  /*9280*/  @P0 IMAD.MOV.U32 R5, RZ, RZ, R27 ;  /* 0x000000ffff050224 */ /* 0x004fca00078e001b */
[----:B------:R-:W2:Y:S04]  /*9290*/  @P0 LDG.E.U16 R25, [R4.64] ;  /* 0x0000000604190981 */ /* 0x000ea8000c1e1500 */
[----:B---3--:R0:W-:Y:S04]  /*92a0*/  STL [R1+0x1220], R26 ;  /* 0x0012201a01007387 */ /* 0x0081e80000100800 */
[----:B------:R-:W3:Y:S04]  /*92b0*/  LDL R29, [R1+0x7e0] ;  /* 0x0007e000011d7983 */ /* 0x000ee80000100800 */
[----:B------:R-:W3:Y:S04]  /*92c0*/  LDL R27, [R1+0x7ec] ;  /* 0x0007ec00011b7983 */ /* 0x000ee80000100800 */
[----:B0-----:R-:W3:Y:S04]  /*92d0*/  LDL R26, [R1+0x7e4] ;  /* 0x0007e400011a7983 */ /* 0x001ee80000100800 */
[----:B--2---:R0:W-:Y:S04]  /*92e0*/  STL [R1+0x1224], R25 ;  /* 0x0012241901007387 */ /* 0x0041e80000100800 */
[----:B0-----:R-:W2:Y:S01]  /*92f0*/  LDL R25, [R1+0x7bc] ;  /* 0x0007bc0001197983 */ /* 0x001ea20000100800 */
[----:B------:R-:W-:Y:S01]  /*9300*/  PRMT R24, RZ, 0x7610, R24 ;  /* 0x00007610ff187816 */ /* 0x000fe20000000018 */
[----:B----4-:R-:W-:-:S02]  /*9310*/  @P0 IMAD.MOV.U32 R4, RZ, RZ, R0 ;  /* 0x000000ffff040224 */ /* 0x010fc400078e0000 */
[----:B------:R-:W-:Y:S01]  /*9320*/  @P0 IMAD.MOV.U32 R5, RZ, RZ, R3 ;  /* 0x000000ffff050224 */ /* 0x000fe200078e0003 */
[----:B------:R-:W-:Y:S01]  /*9330*/  ISETP.GT.AND P1, PT, R2, 0x3e, PT ;  /* 0x0000003e0200780c */ /* 0x000fe20003f24270 */
[----:B------:R-:W4:Y:S04]  /*9340*/  LDL R0, [R1+0x7f4] ;  /* 0x0007f40001007983 */ /* 0x000f280000100800 */
[----:B------:R3:W4:Y:S01]  /*9350*/  @P0 LDG.E.U16 R24, [R4.64] ;  /* 0x0000000604180981 */ /* 0x000722000c1e1500 */
[----:B------:R-:W-:Y:S02]  /*9360*/  PRMT R23, RZ, 0x7610, R23 ;  /* 0x00007610ff177816 */ /* 0x000fe40000000017 */
[----:B------:R-:W-:Y:S01]  /*9370*/  PRMT R22, RZ, 0x7610, R22 ;  /* 0x00007610ff167816 */ /* 0x000fe20000000016 */
[----:B------:R-:W4:Y:S04]  /*9380*/  LDL R3, [R1+0x7e8] ;  /* 0x0007e80001037983 */ /* 0x000f280000100800 */
[----:B---3--:R-:W-:-:S02]  /*9390*/  @P1 IMAD.MOV.U32 R4, RZ, RZ, R26 ;  /* 0x000000ffff041224 */ /* 0x008fc400078e001a */
[----:B--2---:R-:W-:-:S05]  /*93a0*/  @P1 IMAD.MOV.U32 R5, RZ, RZ, R25 ;  /* 0x000000ffff051224 */ /* 0x004fca00078e0019 */
[----:B------:R0:W2:Y:S02]  /*93b0*/  @P1 LDG.E.U16 R23, [R4.64] ;  /* 0x0000000604171981 */ /* 0x0000a4000c1e1500 */
[----:B0-----:R-:W-:Y:S02]  /*93c0*/  @P1 IMAD.MOV.U32 R4, RZ, RZ, R27 ;  /* 0x000000ffff041224 */ /* 0x001fe400078e001b */
[----:B------:R-:W-:-:S05]  /*93d0*/  @P1 IMAD.MOV.U32 R5, RZ, RZ, R29 ;  /* 0x000000ffff051224 */ /* 0x000fca00078e001d */
[----:B------:R-:W3:Y:S04]  /*93e0*/  @P1 LDG.E.U16 R22, [R4.64] ;  /* 0x0000000604161981 */ /* 0x000ee8000c1e1500 */
[----:B------:R-:W0:Y:S04]  /*93f0*/  S2R R26, SR_TID.X ;  /* 0x00000000001a7919 */ /* 0x000e280000002100 */
[----:B----4-:R4:W-:Y:S04]  /*9400*/  STL [R1+0x1228], R24 ;  /* 0x0012281801007387 */ /* 0x0109e80000100800 */
[----:B------:R-:W3:Y:S04]  /*9410*/  LDL R25, [R1+0x7f0] ;  /* 0x0007f00001197983 */ /* 0x000ee80000100800 */
[----:B----4-:R-:W4:Y:S01]  /*9420*/  LDL R24, [R1+0x824] ;  /* 0x0008240001187983 */ /* 0x010f220000100800 */
[----:B0-----:R-:W-:-:S04]  /*9430*/  LOP3.LUT R26, R26, 0x3f, RZ, 0xc0, !PT ;  /* 0x0000003f1a1a7812 */ /* 0x001fc800078ec0ff */
[----:B------:R-:W-:Y:S01]  /*9440*/  ISETP.GE.AND P1, PT, R26, R2, PT ;  /* 0x000000021a00720c */ /* 0x000fe20003f26270 */
[----:B--2---:R0:W-:Y:S04]  /*9450*/  STL [R1+0x11e8], R23 ;  /* 0x0011e81701007387 */ /* 0x0041e80000100800 */
[----:B---3--:R2:W-:Y:S04]  /*9460*/  STL [R1+0x11ec], R22 ;  /* 0x0011ec1601007387 */ /* 0x0085e80000100800 */
[----:B------:R-:W3:Y:S04]  /*9470*/  LDL R27, [R1+0x820] ;  /* 0x00082000011b7983 */ /* 0x000ee80000100800 */
[----:B------:R-:W2:Y:S01]  /*9480*/  LDL R26, [R1+0x830] ;  /* 0x00083000011a7983 */ /* 0x000ea20000100800 */
[----:B------:R-:W-:-:S02]  /*9490*/  ISETP.GT.AND P0, PT, R2, 0x3f, PT ;  /* 0x0000003f0200780c */ /* 0x000fc40003f04270 */
[----:B------:R-:W-:Y:S01]  /*94a0*/  PRMT R21, RZ, 0x7610, R21 ;  /* 0x00007610ff157816 */ /* 0x000fe20000000015 */
[----:B0-----:R-:W2:Y:S01]  /*94b0*/  LDL R23, [R1+0x82c] ;  /* 0x00082c0001177983 */ /* 0x001ea20000100800 */
[----:B------:R-:W-:-:S09]  /*94c0*/  PRMT R20, RZ, 0x7610, R20 ;  /* 0x00007610ff147816 */ /* 0x000fd20000000014 */
[----:B------:R-:W-:Y:S01]  /*94d0*/  @P0 IMAD.MOV.U32 R2, RZ, RZ, R0 ;  /* 0x000000ffff020224 */ /* 0x000fe200078e0000 */
[----:B------:R-:W-:Y:S01]  /*94e0*/  PRMT R19, RZ, 0x7610, R19 ;  /* 0x00007610ff137816 */ /* 0x000fe20000000013 */
[----:B------:R-:W2:Y:S04]  /*94f0*/  LDL R0, [R1+0x840] ;  /* 0x0008400001007983 */ /* 0x000ea80000100800 */
[----:B------:R4:W2:Y:S02]  /*9500*/  @P0 LDG.E.U16 R21, [R2.64] ;  /* 0x0000000602150981 */ /* 0x0008a4000c1e1500 */
[----:B----4-:R-:W-:Y:S02]  /*9510*/  @P0 IMAD.MOV.U32 R2, RZ, RZ, R24 ;  /* 0x000000ffff020224 */ /* 0x010fe400078e0018 */
[----:B------:R-:W-:-:S05]  /*9520*/  @P0 IMAD.MOV.U32 R3, RZ, RZ, R25 ;  /* 0x000000ffff030224 */ /* 0x000fca00078e0019 */
[----:B------:R3:W4:Y:S04]  /*9530*/  @P0 LDG.E.U16 R20, [R2.64] ;  /* 0x0000000602140981 */ /* 0x000728000c1e1500 */
[----:B------:R-:W-:Y:S01]  /*9540*/  BAR.SYNC.DEFER_BLOCKING 0x0 ;  /* 0x0000000000007b1d */ /* 0x000fe20000010000 */
[----:B---3--:R-:W-:Y:S02]  /*9550*/  @!P1 IMAD.MOV.U32 R3, RZ, RZ, R27 ;  /* 0x000000ffff039224 */ /* 0x008fe400078e001b */
[----:B--2---:R-:W-:-:S05]  /*9560*/  @!P1 IMAD.MOV.U32 R2, RZ, RZ, R26 ;  /* 0x000000ffff029224 */ /* 0x004fca00078e001a */
[----:B------:R0:W2:Y:S01]  /*9570*/  @!P1 LDG.E.U16 R19, [R2.64] ;  /* 0x0000000602139981 */ /* 0x0000a2000c1e1500 */
[----:B------:R-:W-:-:S03]  /*9580*/  PRMT R18, RZ, 0x7610, R18 ;  /* 0x00007610ff127816 */ /* 0x000fc60000000012 */
[----:B------:R3:W-:Y:S04]  /*9590*/  STL [R1+0x11d8], R21 ;  /* 0x0011d81501007387 */ /* 0x0007e80000100800 */
[----:B------:R-:W2:Y:S04]  /*95a0*/  LDL R22, [R1+0x828] ;  /* 0x0008280001167983 */ /* 0x000ea80000100800 */
[----:B------:R-:W2:Y:S04]  /*95b0*/  LDL R25, [R1+0x81c] ;  /* 0x00081c0001197983 */ /* 0x000ea80000100800 */
[----:B---3--:R-:W3:Y:S04]  /*95c0*/  LDL R21, [R1+0x83c] ;  /* 0x00083c0001157983 */ /* 0x008ee80000100800 */
[----:B------:R-:W3:Y:S01]  /*95d0*/  LDL R24, [R1+0x838] ;  /* 0x0008380001187983 */ /* 0x000ee20000100800 */
[----:B0-----:R-:W-:-:S02]  /*95e0*/  @!P1 IMAD.MOV.U32 R2, RZ, RZ, R0 ;  /* 0x000000ffff029224 */ /* 0x001fc400078e0000 */
[----:B------:R-:W-:Y:S01]  /*95f0*/  @!P1 IMAD.MOV.U32 R3, RZ, RZ, R23 ;  /* 0x000000ffff039224 */ /* 0x000fe200078e0017 */
[----:B----4-:R0:W-:Y:S04]  /*9600*/  STL [R1+0x11dc], R20 ;  /* 0x0011dc1401007387 */ /* 0x0101e80000100800 */
[----:B------:R4:W3:Y:S04]  /*9610*/  @!P1 LDG.E.U16 R18, [R2.64] ;  /* 0x0000000602129981 */ /* 0x0008e8000c1e1500 */
[----:B--2---:R2:W-:Y:S04]  /*9620*/  STL [R1+0x11e0], R19 ;  /* 0x0011e01301007387 */ /* 0x0045e80000100800 */
[----:B------:R-:W2:Y:S04]  /*9630*/  LDL R23, [R1+0x818] ;  /* 0x0008180001177983 */ /* 0x000ea80000100800 */
[----:B------:R-:W2:Y:S01]  /*9640*/  LDL R0, [R1+0x834] ;  /* 0x0008340001007983 */ /* 0x000ea20000100800 */
[----:B------:R-:W-:-:S02]  /*9650*/  PRMT R17, RZ, 0x7610, R17 ;  /* 0x00007610ff117816 */ /* 0x000fc40000000011 */
[----:B------:R-:W-:Y:S01]  /*9660*/  PRMT R16, RZ, 0x7610, R16 ;  /* 0x00007610ff107816 */ /* 0x000fe20000000010 */
[----:B----4-:R-:W-:Y:S02]  /*9670*/  @!P1 IMAD.MOV.U32 R3, RZ, RZ, R22 ;  /* 0x000000ffff039224 */ /* 0x010fe400078e0016 */
[----:B---3--:R-:W-:-:S05]  /*9680*/  @!P1 IMAD.MOV.U32 R2, RZ, RZ, R21 ;  /* 0x000000ffff029224 */ /* 0x008fca00078e0015 */
[----:B------:R3:W4:Y:S01]  /*9690*/  @!P1 LDG.E.U16 R17, [R2.64] ;  /* 0x0000000602119981 */ /* 0x000722000c1e1500 */
[----:B------:R-:W-:Y:S01]  /*96a0*/  PRMT R15, RZ, 0x7610, R15 ;  /* 0x00007610ff0f7816 */ /* 0x000fe2000000000f */
[----:B---3--:R-:W-:Y:S02]  /*96b0*/  @!P1 IMAD.MOV.U32 R2, RZ, RZ, R24 ;  /* 0x000000ffff029224 */ /* 0x008fe400078e0018 */
[----:B------:R-:W-:-:S05]  /*96c0*/  @!P1 IMAD.MOV.U32 R3, RZ, RZ, R25 ;  /* 0x000000ffff039224 */ /* 0x000fca00078e0019 */
[----:B------:R2:W2:Y:S04]  /*96d0*/  @!P1 LDG.E.U16 R16, [R2.64] ;  /* 0x0000000602109981 */ /* 0x0004a8000c1e1500 */
[----:B------:R1:W-:Y:S04]  /*96e0*/  STL [R1+0x11e4], R18 ;  /* 0x0011e41201007387 */ /* 0x0003e80000100800 */
[----:B------:R-:W2:Y:S04]  /*96f0*/  LDL R22, [R1+0x810] ;  /* 0x0008100001167983 */ /* 0x000ea80000100800 */
[----:B------:R-:W2:Y:S02]  /*9700*/  LDL R21, [R1+0x814] ;  /* 0x0008140001157983 */ /* 0x000ea40000100800 */
[----:B--2---:R-:W-:-:S02]  /*9710*/  @!P1 IMAD.MOV.U32 R3, RZ, RZ, R23 ;  /* 0x000000ffff039224 */ /* 0x004fc400078e0017 */
[----:B------:R-:W-:-:S05]  /*9720*/  @!P1 IMAD.MOV.U32 R2, RZ, RZ, R0 ;  /* 0x000000ffff029224 */ /* 0x000fca00078e0000 */
[----:B------:R2:W3:Y:S01]  /*9730*/  @!P1 LDG.E.U16 R15, [R2.64] ;  /* 0x00000006020f9981 */ /* 0x0004e2000c1e1500 */
[----:B------:R-:W-:-:S03]  /*9740*/  PRMT R14, RZ, 0x7610, R14 ;  /* 0x00007610ff0e7816 */ /* 0x000fc6000000000e */
[----:B----4-:R4:W-:Y:S04]  /*9750*/  STL [R1+0x11f0], R17 ;  /* 0x0011f01101007387 */ /* 0x0109e80000100800 */
[----:B0-----:R-:W4:Y:S04]  /*9760*/  LDL R20, [R1+0x808] ;  /* 0x0008080001147983 */ /* 0x001f280000100800 */
[----:B------:R-:W4:Y:S04]  /*9770*/  LDL R19, [R1+0x80c] ;  /* 0x00080c0001137983 */ /* 0x000f280000100800 */
[----:B------:R-:W4:Y:S04]  /*9780*/  LDL.LU R26, [R1+0x3bc] ;  /* 0x0003bc00011a7983 */ /* 0x000f280000300800 */
[----:B--2---:R0:W-:Y:S04]  /*9790*/  STL [R1+0x11f4], R16 ;  /* 0x0011f41001007387 */ /* 0x0041e80000100800 */
[----:B-1----:R-:W2:Y:S04]  /*97a0*/  LDL R18, [R1+0x800] ;  /* 0x0008000001127983 */ /* 0x002ea80000100800 */
[----:B------:R-:W2:Y:S01]  /*97b0*/  LDL R0, [R1+0x804] ;  /* 0x0008040001007983 */ /* 0x000ea20000100800 */
[----:B------:R-:W-:-:S02]  /*97c0*/  @!P1 IMAD.MOV.U32 R3, RZ, RZ, R22 ;  /* 0x000000ffff039224 */ /* 0x000fc400078e0016 */
[----:B------:R-:W-:-:S05]  /*97d0*/  @!P1 IMAD.MOV.U32 R2, RZ, RZ, R21 ;  /* 0x000000ffff029224 */ /* 0x000fca00078e0015 */
[----:B------:R1:W2:Y:S04]  /*97e0*/  @!P1 LDG.E.U16 R14, [R2.64] ;  /* 0x00000006020e9981 */ /* 0x0002a8000c1e1500 */
[----:B---3--:R3:W-:Y:S04]  /*97f0*/  STL [R1+0x11f8], R15 ;  /* 0x0011f80f01007387 */ /* 0x0087e80000100800 */
[----:B----4-:R-:W4:Y:S04]  /*9800*/  LDL R17, [R1+0x7fc] ;  /* 0x0007fc0001117983 */ /* 0x010f280000100800 */
[----:B0-----:R-:W4:Y:S01]  /*9810*/  LDL R16, [R1+0x848] ;  /* 0x0008480001107983 */ /* 0x001f220000100800 */
[----:B------:R-:W-:-:S02]  /*9820*/  PRMT R13, RZ, 0x7610, R13 ;  /* 0x00007610ff0d7816 */ /* 0x000fc4000000000d */
[----:B------:R-:W-:Y:S01]  /*9830*/  PRMT R12, RZ, 0x7610, R12 ;  /* 0x00007610ff0c7816 */ /* 0x000fe2000000000c */
[----:B-1----:R-:W-:Y:S02]  /*9840*/  @!P1 IMAD.MOV.U32 R3, RZ, RZ, R20 ;  /* 0x000000ffff039224 */ /* 0x002fe400078e0014 */
[----:B------:R-:W-:-:S05]  /*9850*/  @!P1 IMAD.MOV.U32 R2, RZ, RZ, R19 ;  /* 0x000000ffff029224 */ /* 0x000fca00078e0013 */
[----:B------:R2:W4:Y:S01]  /*9860*/  @!P1 LDG.E.U16 R13, [R2.64] ;  /* 0x00000006020d9981 */ /* 0x000522000c1e1500 */
[----:B------:R-:W-:Y:S01]  /*9870*/  PRMT R11, RZ, 0x7610, R11 ;  /* 0x00007610ff0b7816 */ /* 0x000fe2000000000b */
[----:B--2---:R-:W-:Y:S02]  /*9880*/  @!P1 IMAD.MOV.U32 R3, RZ, RZ, R18 ;  /* 0x000000ffff039224 */ /* 0x004fe400078e0012 */
[----:B------:R-:W-:-:S05]  /*9890*/  @!P1 IMAD.MOV.U32 R2, RZ, RZ, R0 ;  /* 0x000000ffff029224 */ /* 0x000fca00078e0000 */
[----:B------:R4:W2:Y:S04]  /*98a0*/  @!P1 LDG.E.U16 R12, [R2.64] ;  /* 0x00000006020c9981 */ /* 0x0008a8000c1e1500 */
[----:B------:R0:W-:Y:S04]  /*98b0*/  STL [R1+0x11fc], R14 ;  /* 0x0011fc0e01007387 */ /* 0x0001e80000100800 */
[----:B---3--:R-:W3:Y:S04]  /*98c0*/  LDL R15, [R1+0x7f8] ;  /* 0x0007f800010f7983 */ /* 0x008ee80000100800 */
[----:B0-----:R-:W3:Y:S04]  /*98d0*/  LDL R14, [R1+0x864] ;  /* 0x00086400010e7983 */ /* 0x001ee80000100800 */
[----:B------:R-:W3:Y:S01]  /*98e0*/  LDL.LU R27, [R1+0x340] ;  /* 0x00034000011b7983 */ /* 0x000ee20000300800 */
[----:B----4-:R-:W-:-:S02]  /*98f0*/  @!P1 IMAD.MOV.U32 R3, RZ, RZ, R17 ;  /* 0x000000ffff039224 */ /* 0x010fc400078e0011 */
[----:B------:R-:W-:-:S05]  /*9900*/  @!P1 IMAD.MOV.U32 R2, RZ, RZ, R16 ;  /* 0x000000ffff029224 */ /* 0x000fca00078e0010 */
[----:B------:R3:W4:Y:S01]  /*9910*/  @!P1 LDG.E.U16 R11, [R2.64] ;  /* 0x00000006020b9981 */ /* 0x000722000c1e1500 */
[----:B------:R-:W-:-:S03]  /*9920*/  PRMT R4, RZ, 0x7610, R4 ;  /* 0x00007610ff047816 */ /* 0x000fc60000000004 */
[----:B------:R0:W-:Y:S04]  /*9930*/  STL [R1+0x1200], R13 ;  /* 0x0012000d01007387 */ /* 0x0001e80000100800 */
[----:B------:R-:W4:Y:S04]  /*9940*/  LDL R18, [R1+0x7dc] ;  /* 0x0007dc0001127983 */ /* 0x000f280000100800 */
[----:B------:R-:W4:Y:S04]  /*9950*/  LDL R0, [R1+0x860] ;  /* 0x0008600001007983 */ /* 0x000f280000100800 */
[----:B------:R-:W4:Y:S04]  /*9960*/  LDL.LU R29, [R1+0x344] ;  /* 0x00034400011d7983 */ /* 0x000f280000300800 */
[----:B--2---:R1:W-:Y:S04]  /*9970*/  STL [R1+0x1204], R12 ;  /* 0x0012040c01007387 */ /* 0x0043e80000100800 */
[----:B------:R-:W2:Y:S04]  /*9980*/  LDL R17, [R1+0x404] ;  /* 0x0004040001117983 */ /* 0x000ea80000100800 */
[----:B------:R-:W2:Y:S01]  /*9990*/  LDL R16, [R1+0x85c] ;  /* 0x00085c0001107983 */ /* 0x000ea20000100800 */
[----:B---3--:R-:W-:-:S02]  /*99a0*/  @!P1 IMAD.MOV.U32 R3, RZ, RZ, R15 ;  /* 0x000000ffff039224 */ /* 0x008fc400078e000f */
[----:B------:R-:W-:-:S05]  /*99b0*/  @!P1 IMAD.MOV.U32 R2, RZ, RZ, R14 ;  /* 0x000000ffff029224 */ /* 0x000fca00078e000e */
[----:B------:R3:W2:Y:S04]  /*99c0*/  @!P1 LDG.E.U16 R4, [R2.64] ;  /* 0x0000000602049981 */ /* 0x0006a8000c1e1500 */
[----:B----4-:R-:W-:Y:S04]  /*99d0*/  STL [R1+0x1208], R11 ;  /* 0x0012080b01007387 */ /* 0x010fe80000100800 */
[----:B------:R-:W4:Y:S04]  /*99e0*/  LDL R15, [R1+0x400] ;  /* 0x00040000010f7983 */ /* 0x000f280000100800 */
[----:B------:R-:W4:Y:S04]  /*99f0*/  LDL R14, [R1+0x858] ;  /* 0x00085800010e7983 */ /* 0x000f280000100800 */
[----:B0-----:R-:W4:Y:S04]  /*9a00*/  LDL R13, [R1+0x3fc] ;  /* 0x0003fc00010d7983 */ /* 0x001f280000100800 */
[----:B-1----:R-:W4:Y:S04]  /*9a10*/  LDL R12, [R1+0x854] ;  /* 0x00085400010c7983 */ /* 0x002f280000100800 */
[----:B------:R-:W0:Y:S01]  /*9a20*/  S2R R28, SR_TID.X ;  /* 0x00000000001c7919 */ /* 0x000e220000002100 */
[----:B---3--:R-:W-:-:S02]  /*9a30*/  @!P1 IMAD.MOV.U32 R3, RZ, RZ, R18 ;  /* 0x000000ffff039224 */ /* 0x008fc400078e0012 */
[----:B------:R-:W-:Y:S01]  /*9a40*/  @!P1 IMAD.MOV.U32 R2, RZ, RZ, R0 ;  /* 0x000000ffff029224 */ /* 0x000fe200078e0000 */
[----:B0-----:R-:W-:-:S05]  /*9a50*/  LOP3.LUT R28, R28, 0xff, RZ, 0xc0, !PT ;  /* 0x000000ff1c1c7812 */ /* 0x001fca00078ec0ff */
[----:B------:R-:W-:-:S05]  /*9a60*/  IMAD.SHL.U32 R28, R28, 0x2, RZ ;  /* 0x000000021c1c7824 */ /* 0x000fca00078e00ff */
[----:B------:R0:W-:Y:S02]  /*9a70*/  STS.U16 [R28], R8 ;  /* 0x000000081c007388 */ /* 0x0001e40000000400 */
[----:B0-----:R-:W-:Y:S02]  /*9a80*/  PRMT R8, RZ, 0x7610, R8 ;  /* 0x00007610ff087816 */ /* 0x001fe40000000008 */
[----:B------:R2:W-:Y:S04]  /*9a90*/  STS.U16 [R28+0x2000], R6 ;  /* 0x002000061c007388 */ /* 0x0005e80000000400 */
[----:B------:R0:W-:Y:S04]  /*9aa0*/  STS.U16 [R28+0x2200], R7 ;  /* 0x002200071c007388 */ /* 0x0001e80000000400 */
[----:B------:R1:W3:Y:S01]  /*9ab0*/  @!P1 LDG.E.U16 R8, [R2.64] ;  /* 0x0000000602089981 */ /* 0x0002e2000c1e1500 */
[----:B--2---:R-:W-:-:S02]  /*9ac0*/  @!P1 IMAD.MOV.U32 R6, RZ, RZ, R16 ;  /* 0x000000ffff069224 */ /* 0x004fc400078e0010 */
[----:B0-----:R-:W-:Y:S01]  /*9ad0*/  @!P1 IMAD.MOV.U32 R7, RZ, RZ, R17 ;  /* 0x000000ffff079224 */ /* 0x001fe200078e0011 */
[----:B-1----:R-:W-:Y:S02]  /*9ae0*/  PRMT R3, RZ, 0x7610, R3 ;  /* 0x00007610ff037816 */ /* 0x002fe40000000003 */
[----:B------:R-:W-:-:S04]  /*9af0*/  PRMT R5, RZ, 0x7610, R5 ;  /* 0x00007610ff057816 */ /* 0x000fc80000000005 */
[----:B------:R4:W2:Y:S01]  /*9b00*/  @!P1 LDG.E.U16 R3, [R6.64] ;  /* 0x0000000606039981 */ /* 0x0008a2000c1e1500 */
[----:B------:R-:W-:-:S03]  /*9b10*/  PRMT R2, RZ, 0x7610, R2 ;  /* 0x00007610ff027816 */ /* 0x000fc60000000002 */
[----:B------:R-:W-:Y:S04]  /*9b20*/  STL [R1+0x120c], R4 ;  /* 0x00120c0401007387 */ /* 0x000fe80000100800 */
[----:B------:R-:W2:Y:S04]  /*9b30*/  LDL R0, [R1+0x850] ;  /* 0x0008500001007983 */ /* 0x000ea80000100800 */
[----:B------:R-:W2:Y:S01]  /*9b40*/  LDL R11, [R1+0x3f8] ;  /* 0x0003f800010b7983 */ /* 0x000ea20000100800 */
[----:B----4-:R-:W-:Y:S02]  /*9b50*/  @!P1 IMAD.MOV.U32 R7, RZ, RZ, R15 ;  /* 0x000000ffff079224 */ /* 0x010fe400078e000f */
[----:B------:R-:W-:-:S05]  /*9b60*/  @!P1 IMAD.MOV.U32 R6, RZ, RZ, R14 ;  /* 0x000000ffff069224 */ /* 0x000fca00078e000e */
[----:B------:R0:W4:Y:S02]  /*9b70*/  @!P1 LDG.E.U16 R5, [R6.64] ;  /* 0x0000000606059981 */ /* 0x000124000c1e1500 */
[----:B0-----:R-:W-:Y:S02]  /*9b80*/  @!P1 IMAD.MOV.U32 R6, RZ, RZ, R12 ;  /* 0x000000ffff069224 */ /* 0x001fe400078e000c */
[----:B------:R-:W-:-:S05]  /*9b90*/  @!P1 IMAD.MOV.U32 R7, RZ, RZ, R13 ;  /* 0x000000ffff079224 */ /* 0x000fca00078e000d */
[----:B------:R0:W4:Y:S04]  /*9ba0*/  @!P1 LDG.E.U16 R2, [R6.64] ;  /* 0x0000000606029981 */ /* 0x000128000c1e1500 */
[----:B---3--:R-:W-:Y:S04]  /*9bb0*/  STL [R1+0x1210], R8 ;  /* 0x0012100801007387 */ /* 0x008fe80000100800 */
[----:B--2---:R-:W-:Y:S01]  /*9bc0*/  STL [R1+0x1214], R3 ;  /* 0x0012140301007387 */ /* 0x004fe20000100800 */
[----:B0-----:R-:W-:-:S03]  /*9bd0*/  @!P1 IMAD.MOV.U32 R6, RZ, RZ, R0 ;  /* 0x000000ffff069224 */ /* 0x001fc600078e0000 */
[----:B----4-:R0:W-:Y:S04]  /*9be0*/  STL [R1+0x122c], R5 ;  /* 0x00122c0501007387 */ /* 0x0101e80000100800 */
[----:B0-----:R-:W2:Y:S04]  /*9bf0*/  LDL.LU R5, [R1+0xec] ;  /* 0x0000ec0001057983 */ /* 0x001ea80000300800 */
[----:B------:R-:W3:Y:S04]  /*9c00*/  LDL.LU R3, [R1+0xe8] ;  /* 0x0000e80001037983 */ /* 0x000ee80000300800 */
[----:B------:R-:W4:Y:S04]  /*9c10*/  LDL.LU R8, [R1+0xac] ;  /* 0x0000ac0001087983 */ /* 0x000f280000300800 */
[----:B------:R-:W2:Y:S04]  /*9c20*/  LDL.LU R4, [R1+0xa8] ;  /* 0x0000a80001047983 */ /* 0x000ea80000300800 */
[----:B------:R-:W2:Y:S04]  /*9c30*/  LDL.LU R12, [R1+0x6c] ;  /* 0x00006c00010c7983 */ /* 0x000ea80000300800 */
[----:B------:R0:W-:Y:S04]  /*9c40*/  STL [R1+0x1230], R2 ;  /* 0x0012300201007387 */ /* 0x0001e80000100800 */
[----:B------:R-:W2:Y:S04]  /*9c50*/  LDL R0, [R1+0x84c] ;  /* 0x00084c0001007983 */ /* 0x000ea80000100800 */
[----:B0-----:R-:W3:Y:S01]  /*9c60*/  LDL R2, [R1+0x844] ;  /* 0x0008440001027983 */ /* 0x001ee20000100800 */
[----:B------:R-:W-:-:S03]  /*9c70*/  @!P1 IMAD.MOV.U32 R7, RZ, RZ, R11 ;  /* 0x000000ffff079224 */ /* 0x000fc600078e000b */
[----:B------:R0:W-:Y:S04]  /*9c80*/  STS.U16 [R28+0x6000], R9 ;  /* 0x006000091c007388 */ /* 0x0001e80000000400 */
[----:B------:R1:W-:Y:S04]  /*9c90*/  STS.U16 [R28+0x6200], R10 ;  /* 0x0062000a1c007388 */ /* 0x0003e80000000400 */
[----:B------:R-:W4:Y:S01]  /*9ca0*/  LDL.LU R11, [R1+0x68] ;  /* 0x00006800010b7983 */ /* 0x000f220000300800 */
[----:B0-----:R-:W-:-:S03]  /*9cb0*/  PRMT R9, RZ, 0x7610, R9 ;  /* 0x00007610ff097816 */ /* 0x001fc60000000009 */
[----:B------:R-:W4:Y:S04]  /*9cc0*/  LDL.LU R13, [R1+0x1c] ;  /* 0x00001c00010d7983 */ /* 0x000f280000300800 */
[----:B------:R2:W4:Y:S01]  /*9cd0*/  @!P1 LDG.E.U16 R9, [R6.64] ;  /* 0x0000000606099981 */ /* 0x000522000c1e1500 */
[----:B-1----:R-:W-:-:S03]  /*9ce0*/  PRMT R10, RZ, 0x7610, R10 ;  /* 0x00007610ff0a7816 */ /* 0x002fc6000000000a */
[----:B------:R-:W4:Y:S04]  /*9cf0*/  LDL.LU R25, [R1+0x18] ;  /* 0x0000180001197983 */ /* 0x000f280000300800 */
[----:B------:R0:W-:Y:S04]  /*9d00*/  STS.U16 [R28+0x200], R26 ;  /* 0x0002001a1c007388 */ /* 0x0001e80000000400 */
[----:B------:R1:W-:Y:S04]  /*9d10*/  STS.U16 [R28+0x4000], R27 ;  /* 0x0040001b1c007388 */ /* 0x0003e80000000400 */
[----:B0-----:R-:W4:Y:S04]  /*9d20*/  LDL.LU R26, [R1+0x3e4] ;  /* 0x0003e400011a7983 */ /* 0x001f280000300800 */
[----:B-1----:R-:W4:Y:S04]  /*9d30*/  LDL.LU R27, [R1+0x3e0] ;  /* 0x0003e000011b7983 */ /* 0x002f280000300800 */
[----:B------:R-:W4:Y:S04]  /*9d40*/  LDL.LU R14, [R1+0x3a8] ;  /* 0x0003a800010e7983 */ /* 0x000f280000300800 */
        /* <DEDUP_REMOVED lines=8> */
[----:B------:R0:W-:Y:S04]  /*9dd0*/  STS.U16 [R28+0x4200], R29 ;  /* 0x0042001d1c007388 */ /* 0x0001e80000000400 */
[----:B------:R-:W4:Y:S04]  /*9de0*/  LDL.LU R23, [R1+0xa0] ;  /* 0x0000a00001177983 */ /* 0x000f280000300800 */
[----:B0-----:R-:W4:Y:S01]  /*9df0*/  LDL.LU R29, [R1+0x64] ;  /* 0x00006400011d7983 */ /* 0x001f220000300800 */
[----:B--2---:R-:W-:-:S02]  /*9e00*/  @!P1 IMAD.MOV.U32 R6, RZ, RZ, R0 ;  /* 0x000000ffff069224 */ /* 0x004fc400078e0000 */
[----:B---3--:R-:W-:-:S05]  /*9e10*/  @!P1 IMAD.MOV.U32 R7, RZ, RZ, R2 ;  /* 0x000000ffff079224 */ /* 0x008fca00078e0002 */
[----:B------:R-:W2:Y:S04]  /*9e20*/  @!P1 LDG.E.U16 R10, [R6.64] ;  /* 0x00000006060a9981 */ /* 0x000ea8000c1e1500 */
[----:B----4-:R-:W-:Y:S04]  /*9e30*/  STL [R1+0x1238], R9 ;  /* 0x0012380901007387 */ /* 0x010fe80000100800 */
[----:B------:R-:W3:Y:S04]  /*9e40*/  LDL.LU R24, [R1+0x60] ;  /* 0x0000600001187983 */ /* 0x000ee80000300800 */
[----:B------:R-:W2:Y:S04]  /*9e50*/  LDL.LU R0, [R1+0x14] ;  /* 0x0000140001007983 */ /* 0x000ea80000300800 */
[----:B------:R0:W-:Y:S04]  /*9e60*/  STS.U16 [R28+0xc000], R12 ;  /* 0x00c0000c1c007388 */ /* 0x0001e80000000400 */
[----:B------:R1:W-:Y:S01]  /*9e70*/  STS.U16 [R28+0xe200], R25 ;  /* 0x00e200191c007388 */ /* 0x0003e20000000400 */
[----:B0-----:R-:W-:-:S03]  /*9e80*/  LOP3.LUT R12, R28, 0x10, RZ, 0x3c, !PT ;  /* 0x000000101c0c7812 */ /* 0x001fc600078e3cff */
[----:B------:R-:W-:Y:S04]  /*9e90*/  STS.U16 [R28+0x8000], R5 ;  /* 0x008000051c007388 */ /* 0x000fe80000000400 */
[----:B------:R-:W-:Y:S04]  /*9ea0*/  STS.U16 [R28+0x8200], R3 ;  /* 0x008200031c007388 */ /* 0x000fe80000000400 */
[----:B------:R-:W-:Y:S04]  /*9eb0*/  STS.U16 [R28+0xa000], R8 ;  /* 0x00a000081c007388 */ /* 0x000fe80000000400 */
[----:B------:R-:W-:Y:S04]  /*9ec0*/  STS.U16 [R28+0xa200], R4 ;  /* 0x00a200041c007388 */ /* 0x000fe80000000400 */
[----:B------:R-:W-:Y:S04]  /*9ed0*/  STS.U16 [R28+0xc200], R11 ;  /* 0x00c2000b1c007388 */ /* 0x000fe80000000400 */
[----:B------:R-:W-:Y:S04]  /*9ee0*/  STS.U16 [R28+0xe000], R13 ;  /* 0x00e0000d1c007388 */ /* 0x000fe80000000400 */
[----:B------:R0:W-:Y:S04]  /*9ef0*/  STS.U16 [R12+0x400], R26 ;  /* 0x0004001a0c007388 */ /* 0x0001e80000000400 */
[----:B------:R0:W-:Y:S04]  /*9f00*/  STS.U16 [R12+0x600], R27 ;  /* 0x0006001b0c007388 */ /* 0x0001e80000000400 */
[----:B------:R-:W-:Y:S04]  /*9f10*/  STS.U16 [R12+0x2400], R14 ;  /* 0x0024000e0c007388 */ /* 0x000fe80000000400 */
        /* <DEDUP_REMOVED lines=9> */
[----:B------:R0:W-:Y:S04]  /*9fb0*/  STS.U16 [R12+0xc400], R29 ;  /* 0x00c4001d0c007388 */ /* 0x0001e80000000400 */
[----:B--2---:R2:W-:Y:S04]  /*9fc0*/  STL [R1+0x123c], R10 ;  /* 0x00123c0a01007387 */ /* 0x0045e80000100800 */
[----:B-1----:R-:W4:Y:S04]  /*9fd0*/  LDL.LU R25, [R1+0x10] ;  /* 0x0000100001197983 */ /* 0x002f280000300800 */
[----:B0-----:R-:W4:Y:S04]  /*9fe0*/  LDL.LU R26, [R1+0x3dc] ;  /* 0x0003dc00011a7983 */ /* 0x001f280000300800 */
[----:B------:R-:W4:Y:S04]  /*9ff0*/  LDL.LU R27, [R1+0x3d8] ;  /* 0x0003d800011b7983 */ /* 0x000f280000300800 */
[----:B------:R-:W4:Y:S04]  /*a000*/  LDL.LU R29, [R1+0x3a0] ;  /* 0x0003a000011d7983 */ /* 0x000f280000300800 */
[----:B---3--:R-:W-:Y:S04]  /*a010*/  STS.U16 [R12+0xc600], R24 ;  /* 0x00c600180c007388 */ /* 0x008fe80000000400 */
[----:B--2---:R-:W2:Y:S04]  /*a020*/  LDL.LU R10, [R1+0x39c] ;  /* 0x00039c00010a7983 */ /* 0x004ea80000300800 */
[----:B------:R0:W-:Y:S04]  /*a030*/  STS.U16 [R12+0xe400], R0 ;  /* 0x00e400000c007388 */ /* 0x0001e80000000400 */
[----:B------:R-:W3:Y:S04]  /*a040*/  LDL.LU R9, [R1+0x34c] ;  /* 0x00034c0001097983 */ /* 0x000ee80000300800 */
[----:B0-----:R-:W2:Y:S04]  /*a050*/  LDL.LU R0, [R1+0x348] ;  /* 0x0003480001007983 */ /* 0x001ea80000300800 */
[----:B------:R-:W2:Y:S04]  /*a060*/  LDL.LU R28, [R1+0x11c] ;  /* 0x00011c00011c7983 */ /* 0x000ea80000300800 */
[----:B------:R-:W2:Y:S04]  /*a070*/  LDL.LU R6, [R1+0x118] ;  /* 0x0001180001067983 */ /* 0x000ea80000300800 */
[----:B------:R-:W2:Y:S04]  /*a080*/  LDL.LU R7, [R1+0xdc] ;  /* 0x0000dc0001077983 */ /* 0x000ea80000300800 */
[----:B------:R-:W2:Y:S04]  /*a090*/  LDL.LU R5, [R1+0xd8] ;  /* 0x0000d80001057983 */ /* 0x000ea80000300800 */
[----:B------:R-:W0:Y:S04]  /*a0a0*/  S2R R22, SR_TID.X ;  /* 0x0000000000167919 */ /* 0x000e280000002100 */
[----:B------:R-:W2:Y:S04]  /*a0b0*/  LDL.LU R3, [R1+0x9c] ;  /* 0x00009c0001037983 */ /* 0x000ea80000300800 */
[----:B------:R-:W2:Y:S04]  /*a0c0*/  LDL.LU R8, [R1+0x98] ;  /* 0x0000980001087983 */ /* 0x000ea80000300800 */
[----:B------:R-:W2:Y:S04]  /*a0d0*/  LDL.LU R4, [R1+0x5c] ;  /* 0x00005c0001047983 */ /* 0x000ea80000300800 */
[----:B------:R-:W2:Y:S01]  /*a0e0*/  LDL.LU R11, [R1+0x58] ;  /* 0x00005800010b7983 */ /* 0x000ea20000300800 */
[----:B0-----:R-:W-:-:S05]  /*a0f0*/  LOP3.LUT R22, R22, 0xff, RZ, 0xc0, !PT ;  /* 0x000000ff16167812 */ /* 0x001fca00078ec0ff */
[----:B------:R-:W-:-:S05]  /*a100*/  IMAD.SHL.U32 R2, R22, 0x2, RZ ;  /* 0x0000000216027824 */ /* 0x000fca00078e00ff */
[----:B------:R-:W-:Y:S01]  /*a110*/  LOP3.LUT R2, R2, 0x20, RZ, 0x3c, !PT ;  /* 0x0000002002027812 */ /* 0x000fe200078e3cff */
[----:B----4-:R0:W-:Y:S04]  /*a120*/  STS.U16 [R12+0xe600], R25 ;  /* 0x00e600190c007388 */ /* 0x0101e80000000400 */
[----:B0-----:R-:W4:Y:S04]  /*a130*/  LDL.LU R12, [R1+0xc] ;  /* 0x00000c00010c7983 */ /* 0x001f280000300800 */
        /* <DEDUP_REMOVED lines=13> */
[----:B------:R1:W-:Y:S04]  /*a210*/  STS.U16 [R2+0xa00], R27 ;  /* 0x000a001b02007388 */ /* 0x0003e80000000400 */
[----:B0-----:R-:W4:Y:S04]  /*a220*/  LDL.LU R26, [R1+0x90] ;  /* 0x00009000011a7983 */ /* 0x001f280000300800 */
[----:B------:R0:W-:Y:S04]  /*a230*/  STS.U16 [R2+0x2800], R29 ;  /* 0x0028001d02007388 */ /* 0x0001e80000000400 */
[----:B-1----:R-:W4:Y:S04]  /*a240*/  LDL.LU R27, [R1+0x54] ;  /* 0x00005400011b7983 */ /* 0x002f280000300800 */
[----:B0-----:R-:W4:Y:S04]  /*a250*/  LDL.LU R29, [R1+0x50] ;  /* 0x00005000011d7983 */ /* 0x001f280000300800 */
[----:B--2---:R0:W-:Y:S04]  /*a260*/  STS.U16 [R2+0x2a00], R10 ;  /* 0x002a000a02007388 */ /* 0x0041e80000000400 */
[----:B---3--:R1:W-:Y:S04]  /*a270*/  STS.U16 [R2+0x4800], R9 ;  /* 0x0048000902007388 */ /* 0x0083e80000000400 */
[----:B------:R2:W-:Y:S04]  /*a280*/  STS.U16 [R2+0x4a00], R0 ;  /* 0x004a000002007388 */ /* 0x0005e80000000400 */
[----:B------:R-:W-:Y:S04]  /*a290*/  STS.U16 [R2+0x6800], R28 ;  /* 0x0068001c02007388 */ /* 0x000fe80000000400 */
[----:B------:R-:W-:Y:S04]  /*a2a0*/  STS.U16 [R2+0x6a00], R6 ;  /* 0x006a000602007388 */ /* 0x000fe80000000400 */
[----:B------:R-:W-:Y:S04]  /*a2b0*/  STS.U16 [R2+0x8800], R7 ;  /* 0x0088000702007388 */ /* 0x000fe80000000400 */
[----:B0-----:R-:W3:Y:S04]  /*a2c0*/  LDL.LU R10, [R1+0x123c] ;  /* 0x00123c00010a7983 */ /* 0x001ee80000300800 */
[----:B------:R-:W-:Y:S04]  /*a2d0*/  STS.U16 [R2+0x8a00], R5 ;  /* 0x008a000502007388 */ /* 0x000fe80000000400 */
[----:B-1----:R-:W3:Y:S04]  /*a2e0*/  LDL.LU R9, [R1+0x1238] ;  /* 0x0012380001097983 */ /* 0x002ee80000300800 */
[----:B------:R0:W-:Y:S04]  /*a2f0*/  STS.U16 [R2+0xa800], R3 ;  /* 0x00a8000302007388 */ /* 0x0001e80000000400 */
[----:B--2---:R-:W2:Y:S01]  /*a300*/  LDL.LU R0, [R1+0x1234] ;  /* 0x0012340001007983 */ /* 0x004ea20000300800 */
[----:B0-----:R-:W-:-:S03]  /*a310*/  IMAD.SHL.U32 R3, R22, 0x2, RZ ;  /* 0x0000000216037824 */ /* 0x001fc600078e00ff */
[----:B------:R-:W3:Y:S02]  /*a320*/  LDL.LU R22, [R1] ;  /* 0x0000000001167983 */ /* 0x000ee40000300800 */
[----:B------:R-:W-:Y:S02]  /*a330*/  LOP3.LUT R3, R3, 0x30, RZ, 0x3c, !PT ;  /* 0x0000003003037812 */ /* 0x000fe400078e3cff */
[----:B------:R-:W-:Y:S04]  /*a340*/  STS.U16 [R2+0xaa00], R8 ;  /* 0x00aa000802007388 */ /* 0x000fe80000000400 */
[----:B------:R-:W-:Y:S04]  /*a350*/  STS.U16 [R2+0xc800], R4 ;  /* 0x00c8000402007388 */ /* 0x000fe80000000400 */
[----:B------:R-:W-:Y:S04]  /*a360*/  STS.U16 [R2+0xca00], R11 ;  /* 0x00ca000b02007388 */ /* 0x000fe80000000400 */
[----:B----4-:R-:W-:Y:S04]  /*a370*/  STS.U16 [R2+0xe800], R12 ;  /* 0x00e8000c02007388 */ /* 0x010fe80000000400 */
        /* <DEDUP_REMOVED lines=10> */
[----:B------:R-:W-:Y:S04]  /*a420*/  STS.U16 [R3+0x8e00], R24 ;  /* 0x008e001803007388 */ /* 0x000fe80000000400 */
[----:B0-----:R-:W4:Y:S04]  /*a430*/  LDL.LU R23, [R1+0x3cc] ;  /* 0x0003cc0001177983 */ /* 0x001f280000300800 */
[----:B------:R-:W-:Y:S04]  /*a440*/  STS.U16 [R3+0xac00], R25 ;  /* 0x00ac001903007388 */ /* 0x000fe80000000400 */
[----:B------:R-:W-:Y:S04]  /*a450*/  STS.U16 [R3+0xae00], R26 ;  /* 0x00ae001a03007388 */ /* 0x000fe80000000400 */
[----:B------:R-:W-:Y:S04]  /*a460*/  STS.U16 [R3+0xcc00], R27 ;  /* 0x00cc001b03007388 */ /* 0x000fe80000000400 */
[----:B------:R0:W-:Y:S04]  /*a470*/  STS.U16 [R3+0xce00], R29 ;  /* 0x00ce001d03007388 */ /* 0x0001e80000000400 */
[----:B0-----:R-:W4:Y:S04]  /*a480*/  LDL.LU R29, [R1+0x3c8] ;  /* 0x0003c800011d7983 */ /* 0x001f280000300800 */
[----:B------:R-:W4:Y:S04]  /*a490*/  LDL.LU R2, [R1+0x374] ;  /* 0x0003740001027983 */ /* 0x000f280000300800 */
[----:B------:R-:W4:Y:S04]  /*a4a0*/  LDL.LU R5, [R1+0x370] ;  /* 0x0003700001057983 */ /* 0x000f280000300800 */
[----:B------:R-:W4:Y:S04]  /*a4b0*/  LDL.LU R24, [R1+0x144] ;  /* 0x0001440001187983 */ /* 0x000f280000300800 */
[----:B------:R-:W4:Y:S04]  /*a4c0*/  LDL.LU R25, [R1+0x140] ;  /* 0x0001400001197983 */ /* 0x000f280000300800 */
[----:B------:R-:W4:Y:S04]  /*a4d0*/  LDL.LU R26, [R1+0x10c] ;  /* 0x00010c00011a7983 */ /* 0x000f280000300800 */
[----:B------:R-:W4:Y:S04]  /*a4e0*/  LDL.LU R27, [R1+0x108] ;  /* 0x00010800011b7983 */ /* 0x000f280000300800 */
[----:B--2---:R0:W-:Y:S04]  /*a4f0*/  STS.U16 [R3+0xec00], R0 ;  /* 0x00ec000003007388 */ /* 0x0041e80000000400 */
[----:B---3--:R1:W-:Y:S04]  /*a500*/  STS.U16 [R3+0xee00], R22 ;  /* 0x00ee001603007388 */ /* 0x0083e80000000400 */
[----:B0-----:R-:W2:Y:S04]  /*a510*/  LDL.LU R0, [R1+0xcc] ;  /* 0x0000cc0001007983 */ /* 0x001ea80000300800 */
[----:B------:R-:W3:Y:S04]  /*a520*/  LDL.LU R28, [R1+0xc8] ;  /* 0x0000c800011c7983 */ /* 0x000ee80000300800 */
[----:B-1----:R-:W0:Y:S04]  /*a530*/  S2R R22, SR_TID.X ;  /* 0x0000000000167919 */ /* 0x002e280000002100 */
[----:B------:R-:W2:Y:S04]  /*a540*/  LDL.LU R6, [R1+0x8c] ;  /* 0x00008c0001067983 */ /* 0x000ea80000300800 */
[----:B------:R-:W2:Y:S04]  /*a550*/  LDL.LU R7, [R1+0x88] ;  /* 0x0000880001077983 */ /* 0x000ea80000300800 */
[----:B------:R-:W3:Y:S04]  /*a560*/  LDL.LU R8, [R1+0x4c] ;  /* 0x00004c0001087983 */ /* 0x000ee80000300800 */
[----:B------:R-:W3:Y:S04]  /*a570*/  LDL.LU R11, [R1+0x48] ;  /* 0x00004800010b7983 */ /* 0x000ee80000300800 */
[----:B------:R-:W3:Y:S01]  /*a580*/  LDL.LU R12, [R1+0x3c4] ;  /* 0x0003c400010c7983 */ /* 0x000ee20000300800 */
[----:B0-----:R-:W-:-:S03]  /*a590*/  LOP3.LUT R4, R22, 0xff, RZ, 0xc0, !PT ;  /* 0x000000ff16047812 */ /* 0x001fc600078ec0ff */
[----:B------:R-:W3:Y:S02]  /*a5a0*/  LDL.LU R13, [R1+0x3c0] ;  /* 0x0003c000010d7983 */ /* 0x000ee40000300800 */
[----:B------:R-:W-:Y:S02]  /*a5b0*/  IMAD.SHL.U32 R3, R4, 0x2, RZ ;  /* 0x0000000204037824 */ /* 0x000fe400078e00ff */
[----:B------:R-:W3:Y:S04]  /*a5c0*/  LDL.LU R14, [R1+0x36c] ;  /* 0x00036c00010e7983 */ /* 0x000ee80000300800 */
[----:B------:R-:W3:Y:S01]  /*a5d0*/  LDL.LU R15, [R1+0x368] ;  /* 0x00036800010f7983 */ /* 0x000ee20000300800 */
[----:B------:R-:W-:-:S03]  /*a5e0*/  LOP3.LUT R3, R3, 0x40, RZ, 0x3c, !PT ;  /* 0x0000004003037812 */ /* 0x000fc600078e3cff */
[----:B------:R-:W3:Y:S04]  /*a5f0*/  LDL.LU R16, [R1+0x13c] ;  /* 0x00013c0001107983 */ /* 0x000ee80000300800 */
[----:B------:R-:W3:Y:S04]  /*a600*/  LDL.LU R17, [R1+0x138] ;  /* 0x0001380001117983 */ /* 0x000ee80000300800 */
[----:B------:R-:W3:Y:S04]  /*a610*/  LDL.LU R18, [R1+0x104] ;  /* 0x0001040001127983 */ /* 0x000ee80000300800 */
[----:B------:R-:W3:Y:S04]  /*a620*/  LDL.LU R19, [R1+0x100] ;  /* 0x0001000001137983 */ /* 0x000ee80000300800 */
[----:B------:R-:W3:Y:S04]  /*a630*/  LDL.LU R20, [R1+0xc4] ;  /* 0x0000c40001147983 */ /* 0x000ee80000300800 */
[----:B------:R-:W3:Y:S04]  /*a640*/  LDL.LU R21, [R1+0xc0] ;  /* 0x0000c00001157983 */ /* 0x000ee80000300800 */
[----:B------:R-:W3:Y:S04]  /*a650*/  LDL.LU R22, [R1+0x84] ;  /* 0x0000840001167983 */ /* 0x000ee80000300800 */
[----:B----4-:R0:W-:Y:S04]  /*a660*/  STS.U16 [R3+0x1000], R23 ;  /* 0x0010001703007388 */ /* 0x0101e80000000400 */
[----:B0-----:R-:W4:Y:S04]  /*a670*/  LDL.LU R23, [R1+0x80] ;  /* 0x0000800001177983 */ /* 0x001f280000300800 */
[----:B------:R0:W-:Y:S04]  /*a680*/  STS.U16 [R3+0x1200], R29 ;  /* 0x0012001d03007388 */ /* 0x0001e80000000400 */
[----:B------:R1:W-:Y:S04]  /*a690*/  STS.U16 [R3+0x3000], R2 ;  /* 0x0030000203007388 */ /* 0x0003e80000000400 */
[----:B------:R1:W-:Y:S04]  /*a6a0*/  STS.U16 [R3+0x3200], R5 ;  /* 0x0032000503007388 */ /* 0x0003e80000000400 */
[----:B0-----:R-:W4:Y:S04]  /*a6b0*/  LDL.LU R29, [R1+0x44] ;  /* 0x00004400011d7983 */ /* 0x001f280000300800 */
[----:B-1----:R-:W4:Y:S04]  /*a6c0*/  LDL.LU R2, [R1+0x1230] ;  /* 0x0012300001027983 */ /* 0x002f280000300800 */
[----:B------:R-:W4:Y:S04]  /*a6d0*/  LDL.LU R5, [R1+0x122c] ;  /* 0x00122c0001057983 */ /* 0x000f280000300800 */
[----:B------:R0:W-:Y:S04]  /*a6e0*/  STS.U16 [R3+0x5000], R24 ;  /* 0x0050001803007388 */ /* 0x0001e80000000400 */
[----:B------:R1:W-:Y:S04]  /*a6f0*/  STS.U16 [R3+0x5200], R25 ;  /* 0x0052001903007388 */ /* 0x0003e80000000400 */
[----:B------:R1:W-:Y:S04]  /*a700*/  STS.U16 [R3+0x7000], R26 ;  /* 0x0070001a03007388 */ /* 0x0003e80000000400 */
[----:B0-----:R-:W4:Y:S04]  /*a710*/  LDL.LU R24, [R1+0x1228] ;  /* 0x0012280001187983 */ /* 0x001f280000300800 */
[----:B-1----:R-:W4:Y:S04]  /*a720*/  LDL.LU R25, [R1+0x1224] ;  /* 0x0012240001197983 */ /* 0x002f280000300800 */
[----:B------:R-:W4:Y:S04]  /*a730*/  LDL.LU R26, [R1+0x1220] ;  /* 0x00122000011a7983 */ /* 0x000f280000300800 */
[----:B------:R0:W-:Y:S04]  /*a740*/  STS.U16 [R3+0x7200], R27 ;  /* 0x0072001b03007388 */ /* 0x0001e80000000400 */
[----:B0-----:R-:W4:Y:S04]  /*a750*/  LDL.LU R27, [R1+0x121c] ;  /* 0x00121c00011b7983 */ /* 0x001f280000300800 */
[----:B--2---:R0:W-:Y:S04]  /*a760*/  STS.U16 [R3+0x9000], R0 ;  /* 0x0090000003007388 */ /* 0x0041e80000000400 */
[----:B0-----:R-:W2:Y:S04]  /*a770*/  LDL.LU R0, [R1+0x1218] ;  /* 0x0012180001007983 */ /* 0x001ea80000300800 */
[----:B---3--:R-:W-:Y:S04]  /*a780*/  STS.U16 [R3+0x9200], R28 ;  /* 0x0092001c03007388 */ /* 0x008fe80000000400 */
[----:B------:R0:W-:Y:S04]  /*a790*/  STS.U16 [R3+0xb000], R6 ;  /* 0x00b0000603007388 */ /* 0x0001e80000000400 */
[----:B------:R1:W-:Y:S04]  /*a7a0*/  STS.U16 [R3+0xb200], R7 ;  /* 0x00b2000703007388 */ /* 0x0003e80000000400 */
[----:B------:R-:W-:Y:S04]  /*a7b0*/  STS.U16 [R3+0xd000], R8 ;  /* 0x00d0000803007388 */ /* 0x000fe80000000400 */
[----:B0-----:R-:W2:Y:S01]  /*a7c0*/  LDL.LU R6, [R1+0x3b8] ;  /* 0x0003b80001067983 */ /* 0x001ea20000300800 */
[----:B-1----:R-:W-:-:S03]  /*a7d0*/  IMAD.SHL.U32 R7, R4, 0x2, RZ ;  /* 0x0000000204077824 */ /* 0x002fc600078e00ff */
[----:B------:R-:W-:Y:S02]  /*a7e0*/  STS.U16 [R3+0xd200], R11 ;  /* 0x00d2000b03007388 */ /* 0x000fe40000000400 */
[----:B------:R-:W-:Y:S02]  /*a7f0*/  LOP3.LUT R7, R7, 0x50, RZ, 0x3c, !PT ;  /* 0x0000005007077812 */ /* 0x000fe400078e3cff */
[----:B------:R-:W2:Y:S04]  /*a800*/  LDL.LU R28, [R1+0x3b4] ;  /* 0x0003b400011c7983 */ /* 0x000ea80000300800 */
[----:B----4-:R-:W-:Y:S04]  /*a810*/  STS.U16 [R3+0xf000], R27 ;  /* 0x00f0001b03007388 */ /* 0x010fe80000000400 */
[----:B------:R0:W-:Y:S04]  /*a820*/  STS.U16 [R3+0xf200], R26 ;  /* 0x00f2001a03007388 */ /* 0x0001e80000000400 */
[----:B------:R1:W-:Y:S04]  /*a830*/  STS.U16 [R7+0x1400], R12 ;  /* 0x0014000c07007388 */ /* 0x0003e80000000400 */
[----:B------:R4:W-:Y:S04]  /*a840*/  STS.U16 [R7+0x1600], R13 ;  /* 0x0016000d07007388 */ /* 0x0009e80000000400 */
[----:B0-----:R-:W3:Y:S04]  /*a850*/  LDL.LU R3, [R1+0x364] ;  /* 0x0003640001037983 */ /* 0x001ee80000300800 */
[----:B------:R0:W-:Y:S04]  /*a860*/  STS.U16 [R7+0x3400], R14 ;  /* 0x0034000e07007388 */ /* 0x0001e80000000400 */
[----:B------:R-:W3:Y:S04]  /*a870*/  LDL.LU R8, [R1+0x360] ;  /* 0x0003600001087983 */ /* 0x000ee80000300800 */
[----:B------:R0:W-:Y:S04]  /*a880*/  STS.U16 [R7+0x3600], R15 ;  /* 0x0036000f07007388 */ /* 0x0001e80000000400 */
[----:B------:R-:W3:Y:S04]  /*a890*/  LDL.LU R4, [R1+0x134] ;  /* 0x0001340001047983 */ /* 0x000ee80000300800 */
[----:B------:R0:W-:Y:S04]  /*a8a0*/  STS.U16 [R7+0x5400], R16 ;  /* 0x0054001007007388 */ /* 0x0001e80000000400 */
[----:B------:R-:W3:Y:S04]  /*a8b0*/  LDL.LU R11, [R1+0x130] ;  /* 0x00013000010b7983 */ /* 0x000ee80000300800 */
[----:B------:R0:W-:Y:S04]  /*a8c0*/  STS.U16 [R7+0x5600], R17 ;  /* 0x0056001107007388 */ /* 0x0001e80000000400 */
[----:B-1----:R-:W3:Y:S04]  /*a8d0*/  LDL.LU R12, [R1+0xfc] ;  /* 0x0000fc00010c7983 */ /* 0x002ee80000300800 */
[----:B------:R-:W-:Y:S04]  /*a8e0*/  STS.U16 [R7+0x7400], R18 ;  /* 0x0074001207007388 */ /* 0x000fe80000000400 */
[----:B----4-:R-:W4:Y:S04]  /*a8f0*/  LDL.LU R13, [R1+0xf8] ;  /* 0x0000f800010d7983 */ /* 0x010f280000300800 */
[----:B------:R-:W-:Y:S04]  /*a900*/  STS.U16 [R7+0x7600], R19 ;  /* 0x0076001307007388 */ /* 0x000fe80000000400 */
[----:B0-----:R-:W4:Y:S04]  /*a910*/  LDL.LU R14, [R1+0xbc] ;  /* 0x0000bc00010e7983 */ /* 0x001f280000300800 */
[----:B------:R-:W-:Y:S04]  /*a920*/  STS.U16 [R7+0x9400], R20 ;  /* 0x0094001407007388 */ /* 0x000fe80000000400 */
[----:B------:R-:W4:Y:S04]  /*a930*/  LDL.LU R15, [R1+0xb8] ;  /* 0x0000b800010f7983 */ /* 0x000f280000300800 */
[----:B------:R-:W-:Y:S04]  /*a940*/  STS.U16 [R7+0x9600], R21 ;  /* 0x0096001507007388 */ /* 0x000fe80000000400 */
[----:B------:R-:W4:Y:S04]  /*a950*/  LDL.LU R16, [R1+0x7c] ;  /* 0x00007c0001107983 */ /* 0x000f280000300800 */
[----:B------:R0:W-:Y:S04]  /*a960*/  STS.U16 [R7+0xb400], R22 ;  /* 0x00b4001607007388 */ /* 0x0001e80000000400 */
[----:B------:R-:W4:Y:S04]  /*a970*/  LDL.LU R17, [R1+0x78] ;  /* 0x0000780001117983 */ /* 0x000f280000300800 */
[----:B------:R1:W-:Y:S04]  /*a980*/  STS.U16 [R7+0xb600], R23 ;  /* 0x00b6001707007388 */ /* 0x0003e80000000400 */
[----:B0-----:R-:W4:Y:S04]  /*a990*/  LDL.LU R22, [R1+0x2c] ;  /* 0x00002c0001167983 */ /* 0x001f280000300800 */
[----:B-1----:R-:W4:Y:S04]  /*a9a0*/  LDL.LU R23, [R1+0x28] ;  /* 0x0000280001177983 */ /* 0x002f280000300800 */
[----:B------:R-:W-:Y:S04]  /*a9b0*/  STS.U16 [R7+0xd400], R29 ;  /* 0x00d4001d07007388 */ /* 0x000fe80000000400 */
[----:B--2---:R0:W-:Y:S04]  /*a9c0*/  STS.U16 [R7+0xd600], R0 ;  /* 0x00d6000007007388 */ /* 0x0041e80000000400 */
[----:B------:R-:W2:Y:S04]  /*a9d0*/  LDL.LU R19, [R1+0x3b0] ;  /* 0x0003b00001137983 */ /* 0x000ea80000300800 */
[----:B------:R-:W2:Y:S04]  /*a9e0*/  LDL.LU R20, [R1+0x3ac] ;  /* 0x0003ac0001147983 */ /* 0x000ea80000300800 */
[----:B0-----:R-:W0:Y:S04]  /*a9f0*/  S2R R0, SR_TID.X ;  /* 0x0000000000007919 */ /* 0x001e280000002100 */
[----:B------:R-:W-:Y:S04]  /*aa00*/  STS.U16 [R7+0xf400], R25 ;  /* 0x00f4001907007388 */ /* 0x000fe80000000400 */
[----:B------:R-:W2:Y:S04]  /*aa10*/  LDL.LU R21, [R1+0x35c] ;  /* 0x00035c0001157983 */ /* 0x000ea80000300800 */
[----:B------:R1:W-:Y:S04]  /*aa20*/  STS.U16 [R7+0xf600], R24 ;  /* 0x00f6001807007388 */ /* 0x0003e80000000400 */
[----:B------:R-:W2:Y:S04]  /*aa30*/  LDL.LU R29, [R1+0x358] ;  /* 0x00035800011d7983 */ /* 0x000ea80000300800 */
[----:B-1----:R-:W2:Y:S01]  /*aa40*/  LDL.LU R24, [R1+0xf4] ;  /* 0x0000f40001187983 */ /* 0x002ea20000300800 */
[----:B0-----:R-:W-:-:S03]  /*aa50*/  LOP3.LUT R0, R0, 0xff, RZ, 0xc0, !PT ;  /* 0x000000ff00007812 */ /* 0x001fc600078ec0ff */
[----:B------:R-:W2:Y:S02]  /*aa60*/  LDL.LU R25, [R1+0xf0] ;  /* 0x0000f00001197983 */ /* 0x000ea40000300800 */
[----:B------:R-:W-:Y:S02]  /*aa70*/  IMAD.SHL.U32 R18, R0, 0x2, RZ ;  /* 0x0000000200127824 */ /* 0x000fe400078e00ff */
[----:B------:R-:W2:Y:S03]  /*aa80*/  LDL.LU R7, [R1+0xb4] ;  /* 0x0000b40001077983 */ /* 0x000ea60000300800 */
[----:B------:R-:W-:Y:S01]  /*aa90*/  LOP3.LUT R18, R18, 0x60, RZ, 0x3c, !PT ;  /* 0x0000006012127812 */ /* 0x000fe200078e3cff */
[----:B------:R-:W2:Y:S04]  /*aaa0*/  LDL.LU R26, [R1+0xb0] ;  /* 0x0000b000011a7983 */ /* 0x000ea80000300800 */
[----:B------:R0:W-:Y:S04]  /*aab0*/  STS.U16 [R18+0x1800], R6 ;  /* 0x0018000612007388 */ /* 0x0001e80000000400 */
[----:B------:R-:W2:Y:S04]  /*aac0*/  LDL.LU R27, [R1+0x74] ;  /* 0x00007400011b7983 */ /* 0x000ea80000300800 */
[----:B------:R1:W-:Y:S04]  /*aad0*/  STS.U16 [R18+0x1a00], R28 ;  /* 0x001a001c12007388 */ /* 0x0003e80000000400 */
[----:B0-----:R-:W2:Y:S04]  /*aae0*/  LDL.LU R6, [R1+0x70] ;  /* 0x0000700001067983 */ /* 0x001ea80000300800 */
[----:B-1----:R-:W2:Y:S04]  /*aaf0*/  LDL.LU R28, [R1+0x24] ;  /* 0x00002400011c7983 */ /* 0x002ea80000300800 */
[----:B---3--:R0:W-:Y:S04]  /*ab00*/  STS.U16 [R18+0x3800], R3 ;  /* 0x0038000312007388 */ /* 0x0081e80000000400 */
[----:B------:R1:W-:Y:S04]  /*ab10*/  STS.U16 [R18+0x3a00], R8 ;  /* 0x003a000812007388 */ /* 0x0003e80000000400 */
[----:B0-----:R-:W3:Y:S04]  /*ab20*/  LDL.LU R3, [R1+0x1214] ;  /* 0x0012140001037983 */ /* 0x001ee80000300800 */
[----:B------:R0:W-:Y:S04]  /*ab30*/  STS.U16 [R18+0x5800], R4 ;  /* 0x0058000412007388 */ /* 0x0001e80000000400 */
[----:B-1----:R-:W2:Y:S04]  /*ab40*/  LDL.LU R8, [R1+0x1210] ;  /* 0x0012100001087983 */ /* 0x002ea80000300800 */
[----:B------:R1:W-:Y:S04]  /*ab50*/  STS.U16 [R18+0x5a00], R11 ;  /* 0x005a000b12007388 */ /* 0x0003e80000000400 */
[----:B0-----:R-:W2:Y:S04]  /*ab60*/  LDL.LU R4, [R1+0x120c] ;  /* 0x00120c0001047983 */ /* 0x001ea80000300800 */
[----:B------:R0:W-:Y:S04]  /*ab70*/  STS.U16 [R18+0x7800], R12 ;  /* 0x0078000c12007388 */ /* 0x0001e80000000400 */
[----:B-1----:R-:W2:Y:S04]  /*ab80*/  LDL.LU R11, [R1+0x1208] ;  /* 0x00120800010b7983 */ /* 0x002ea80000300800 */
[----:B----4-:R1:W-:Y:S04]  /*ab90*/  STS.U16 [R18+0x7a00], R13 ;  /* 0x007a000d12007388 */ /* 0x0103e80000000400 */
[----:B0-----:R-:W4:Y:S04]  /*aba0*/  LDL.LU R12, [R1+0x1204] ;  /* 0x00120400010c7983 */ /* 0x001f280000300800 */
[----:B------:R0:W-:Y:S04]  /*abb0*/  STS.U16 [R18+0x9800], R14 ;  /* 0x0098000e12007388 */ /* 0x0001e80000000400 */
[----:B-1----:R-:W2:Y:S04]  /*abc0*/  LDL.LU R13, [R1+0x1200] ;  /* 0x00120000010d7983 */ /* 0x002ea80000300800 */
[----:B------:R1:W-:Y:S04]  /*abd0*/  STS.U16 [R18+0x9a00], R15 ;  /* 0x009a000f12007388 */ /* 0x0003e80000000400 */
[----:B0-----:R-:W2:Y:S04]  /*abe0*/  LDL.LU R14, [R1+0x11fc] ;  /* 0x0011fc00010e7983 */ /* 0x001ea80000300800 */
        /* <DEDUP_REMOVED lines=8> */
[----:B-1----:R-:W2:Y:S01]  /*ac70*/  LDL.LU R23, [R1+0x11e8] ;  /* 0x0011e80001177983 */ /* 0x002ea20000300800 */
[----:B------:R-:W-:-:S05]  /*ac80*/  IMAD.SHL.U32 R0, R0, 0x2, RZ ;  /* 0x0000000200007824 */ /* 0x000fca00078e00ff */
[----:B------:R-:W-:Y:S01]  /*ac90*/  LOP3.LUT R0, R0, 0x70, RZ, 0x3c, !PT ;  /* 0x0000007000007812 */ /* 0x000fe200078e3cff */
[----:B--2---:R0:W-:Y:S04]  /*aca0*/  STS.U16 [R18+0xf800], R23 ;  /* 0x00f8001712007388 */ /* 0x0041e80000000400 */
[----:B------:R1:W-:Y:S04]  /*acb0*/  STS.U16 [R18+0xfa00], R22 ;  /* 0x00fa001612007388 */ /* 0x0003e80000000400 */
[----:B0-----:R-:W2:Y:S04]  /*acc0*/  LDL.LU R23, [R1+0x128] ;  /* 0x0001280001177983 */ /* 0x001ea80000300800 */
[----:B-1----:R-:W2:Y:S04]  /*acd0*/  LDL.LU R18, [R1+0x11e4] ;  /* 0x0011e40001127983 */ /* 0x002ea80000300800 */
[----:B------:R-:W2:Y:S04]  /*ace0*/  LDL.LU R22, [R1+0x12c] ;  /* 0x00012c0001167983 */ /* 0x000ea80000300800 */
[----:B------:R0:W-:Y:S04]  /*acf0*/  STS.U16 [R0+0x1c00], R19 ;  /* 0x001c001300007388 */ /* 0x0001e80000000400 */
[----:B------:R1:W-:Y:S04]  /*ad00*/  STS.U16 [R0+0x1e00], R20 ;  /* 0x001e001400007388 */ /* 0x0003e80000000400 */
[----:B------:R3:W-:Y:S04]  /*ad10*/  STS.U16 [R0+0x3c00], R21 ;  /* 0x003c001500007388 */ /* 0x0007e80000000400 */
[----:B0-----:R-:W4:Y:S04]  /*ad20*/  LDL.LU R19, [R1+0x11e0] ;  /* 0x0011e00001137983 */ /* 0x001f280000300800 */
[----:B-1----:R-:W4:Y:S04]  /*ad30*/  LDL.LU R20, [R1+0x11dc] ;  /* 0x0011dc0001147983 */ /* 0x002f280000300800 */
[----:B---3--:R-:W3:Y:S04]  /*ad40*/  LDL.LU R21, [R1+0x11d8] ;  /* 0x0011d80001157983 */ /* 0x008ee80000300800 */
[----:B------:R0:W-:Y:S04]  /*ad50*/  STS.U16 [R0+0x3e00], R29 ;  /* 0x003e001d00007388 */ /* 0x0001e80000000400 */
[----:B0-----:R-:W3:Y:S04]  /*ad60*/  LDL.LU R29, [R1+0x11d4] ;  /* 0x0011d400011d7983 */ /* 0x001ee80000300800 */
[----:B--2---:R-:W-:Y:S04]  /*ad70*/  STS.U16 [R0+0x5c00], R22 ;  /* 0x005c001600007388 */ /* 0x004fe80000000400 */
[----:B------:R-:W-:Y:S04]  /*ad80*/  STS.U16 [R0+0x5e00], R23 ;  /* 0x005e001700007388 */ /* 0x000fe80000000400 */
[----:B------:R-:W-:Y:S04]  /*ad90*/  STS.U16 [R0+0x7c00], R24 ;  /* 0x007c001800007388 */ /* 0x000fe80000000400 */
[----:B------:R-:W-:Y:S04]  /*ada0*/  STS.U16 [R0+0x7e00], R25 ;  /* 0x007e001900007388 */ /* 0x000fe80000000400 */
[----:B------:R0:W-:Y:S04]  /*adb0*/  STS.U16 [R0+0x9c00], R7 ;  /* 0x009c000700007388 */ /* 0x0001e80000000400 */
[----:B------:R-:W-:Y:S04]  /*adc0*/  STS.U16 [R0+0x9e00], R26 ;  /* 0x009e001a00007388 */ /* 0x000fe80000000400 */
[----:B0-----:R-:W0:Y:S04]  /*add0*/  S2R R7, SR_TID.X ;  /* 0x0000000000077919 */ /* 0x001e280000002100 */
[----:B------:R-:W-:Y:S04]  /*ade0*/  STS.U16 [R0+0xbc00], R27 ;  /* 0x00bc001b00007388 */ /* 0x000fe80000000400 */
[----:B------:R-:W-:Y:S04]  /*adf0*/  STS.U16 [R0+0xbe00], R6 ;  /* 0x00be000600007388 */ /* 0x000fe80000000400 */
[----:B------:R-:W-:Y:S04]  /*ae00*/  STS.U16 [R0+0xdc00], R28 ;  /* 0x00dc001c00007388 */ /* 0x000fe80000000400 */
[----:B---3--:R1:W-:Y:S04]  /*ae10*/  STS.U16 [R0+0xde00], R29 ;  /* 0x00de001d00007388 */ /* 0x0083e80000000400 */
[----:B------:R-:W-:Y:S04]  /*ae20*/  STS.U16 [R0+0xfc00], R21 ;  /* 0x00fc001500007388 */ /* 0x000fe80000000400 */
[----:B----4-:R2:W-:Y:S04]  /*ae30*/  STS.U16 [R0+0xfe00], R20 ;  /* 0x00fe001400007388 */ /* 0x0105e80000000400 */
[----:B-1----:R-:W3:Y:S04]  /*ae40*/  LDL.LU R29, [R1+0x11d0] ;  /* 0x0011d000011d7983 */ /* 0x002ee80000300800 */
[----:B--2---:R-:W1:Y:S01]  /*ae50*/  S2R R0, SR_TID.X ;  /* 0x0000000000007919 */ /* 0x004e620000002100 */
[----:B0-----:R-:W-:-:S02]  /*ae60*/  LOP3.LUT R6, R7, 0xff, RZ, 0xc0, !PT ;  /* 0x000000ff07067812 */ /* 0x001fc400078ec0ff */
[----:B------:R-:W-:-:S03]  /*ae70*/  LOP3.LUT R23, R7, 0xc0, RZ, 0xc0, !PT ;  /* 0x000000c007177812 */ /* 0x000fc600078ec0ff */
[----:B------:R-:W-:Y:S01]  /*ae80*/  IMAD.SHL.U32 R22, R6, 0x2, RZ ;  /* 0x0000000206167824 */ /* 0x000fe200078e00ff */
[----:B------:R-:W-:-:S04]  /*ae90*/  SHF.R.U32.HI R23, RZ, 0x2, R23 ;  /* 0x00000002ff177819 */ /* 0x000fc80000011617 */
[----:B------:R-:W-:-:S05]  /*aea0*/  LOP3.LUT R22, R22, R23, RZ, 0x3c, !PT ;  /* 0x0000001716167212 */ /* 0x000fca00078e3cff */
[----:B------:R-:W-:Y:S01]  /*aeb0*/  STS.U16 [R22+0x10000], R19 ;  /* 0x0100001316007388 */ /* 0x000fe20000000400 */
[C---:B-1----:R-:W-:Y:S01]  /*aec0*/  LOP3.LUT R7, R0.reuse, 0xc0, RZ, 0xc0, !PT ;  /* 0x000000c000077812 */ /* 0x042fe200078ec0ff */
[C---:B------:R-:W-:Y:S01]  /*aed0*/  IMAD.SHL.U32 R21, R0.reuse, 0x2, RZ ;  /* 0x0000000200157824 */ /* 0x040fe200078e00ff */
[----:B------:R-:W-:Y:S01]  /*aee0*/  LOP3.LUT R0, R0, 0x7, RZ, 0xc0, !PT ;  /* 0x0000000700007812 */ /* 0x000fe200078ec0ff */
[----:B------:R-:W-:Y:S04]  /*aef0*/  STS.U16 [R22+0x10400], R17 ;  /* 0x0104001116007388 */ /* 0x000fe80000000400 */
[----:B------:R-:W-:Y:S01]  /*af00*/  IMAD R0, R0, 0x90, RZ ;  /* 0x0000009000007824 */ /* 0x000fe200078e02ff */
[----:B------:R-:W-:Y:S04]  /*af10*/  STS.U16 [R22+0x10800], R15 ;  /* 0x0108000f16007388 */ /* 0x000fe80000000400 */
[----:B------:R-:W-:Y:S01]  /*af20*/  STS.U16 [R22+0x10c00], R13 ;  /* 0x010c000d16007388 */ /* 0x000fe20000000400 */
[----:B------:R-:W-:-:S03]  /*af30*/  LOP3.LUT R0, R0, 0x30, R21, 0x78, !PT ;  /* 0x0000003000007812 */ /* 0x000fc600078e7815 */
[----:B------:R-:W-:Y:S04]  /*af40*/  STS.U16 [R22+0x11000], R11 ;  /* 0x0110000b16007388 */ /* 0x000fe80000000400 */
[----:B------:R-:W-:Y:S04]  /*af50*/  STS.U16 [R22+0x11400], R8 ;  /* 0x0114000816007388 */ /* 0x000fe80000000400 */
[----:B------:R-:W-:Y:S04]  /*af60*/  STS.U16 [R22+0x11800], R5 ;  /* 0x0118000516007388 */ /* 0x000fe80000000400 */
[----:B------:R0:W-:Y:S04]  /*af70*/  STS.U16 [R22+0x11c00], R9 ;  /* 0x011c000916007388 */ /* 0x0001e80000000400 */
[----:B------:R-:W2:Y:S04]  /*af80*/  LDL.LU.64 R20, [R1+0x2c0] ;  /* 0x0002c00001147983 */ /* 0x000ea80000300a00 */
[----:B0-----:R-:W2:Y:S01]  /*af90*/  LDL.LU.64 R22, [R1+0x2c8] ;  /* 0x0002c80001167983 */ /* 0x001ea20000300a00 */
[----:B------:R-:W-:Y:S01]  /*afa0*/  IMAD.SHL.U32 R6, R6, 0x2, RZ ;  /* 0x0000000206067824 */ /* 0x000fe200078e00ff */
[----:B------:R-:W-:-:S04]  /*afb0*/  SHF.R.U32.HI R7, RZ, 0x2, R7 ;  /* 0x00000002ff077819 */ /* 0x000fc80000011607 */
[----:B------:R-:W-:-:S04]  /*afc0*/  LOP3.LUT R6, R6, R7, RZ, 0x3c, !PT ;  /* 0x0000000706067212 */ /* 0x000fc800078e3cff */
[----:B------:R-:W-:-:S05]  /*afd0*/  LOP3.LUT R6, R6, 0x40, RZ, 0x3c, !PT ;  /* 0x0000004006067812 */ /* 0x000fca00078e3cff */
        /* <DEDUP_REMOVED lines=8> */
[----:B------:R-:W-:Y:S06]  /*b060*/  BAR.SYNC.DEFER_BLOCKING 0x0 ;  /* 0x0000000000007b1d */ /* 0x000fec0000010000 */
[----:B------:R-:W-:Y:S04]  /*b070*/  LDSM.16.M88.4 R8, [R0+0x10000] ;  /* 0x010000000008783b */ /* 0x000fe80000000200 */
[----:B------:R-:W0:Y:S04]  /*b080*/  LDSM.16.M88.4 R24, [R0+0x10400] ;  /* 0x010400000018783b */ /* 0x000e280000000200 */
[----:B------:R-:W1:Y:S04]  /*b090*/  LDSM.16.M88.4 R16, [R0+0x10800] ;  /* 0x010800000010783b */ /* 0x000e680000000200 */
[----:B0-----:R-:W-:Y:S04]  /*b0a0*/  STL.64 [R1+0xd0], R24 ;  /* 0x0000d01801007387 */ /* 0x001fe80000100a00 */
[----:B------:R-:W-:Y:S01]  /*b0b0*/  STL.64 [R1+0xd8], R26 ;  /* 0x0000d81a01007387 */ /* 0x000fe20000100a00 */
[----:B-1----:R-:W-:-:S02]  /*b0c0*/  IMAD.MOV.U32 R2, RZ, RZ, R19 ;  /* 0x000000ffff027224 */ /* 0x002fc400078e0013 */
[----:B------:R-:W-:Y:S01]  /*b0d0*/  IMAD.MOV.U32 R3, RZ, RZ, R18 ;  /* 0x000000ffff037224 */ /* 0x000fe200078e0012 */
[----:B------:R-:W-:Y:S04]  /*b0e0*/  STL.64 [R1+0xc0], R16 ;  /* 0x0000c01001007387 */ /* 0x000fe80000100a00 */
[----:B------:R-:W-:Y:S04]  /*b0f0*/  STL.64 [R1+0xc8], R18 ;  /* 0x0000c81201007387 */ /* 0x000fe80000100a00 */
[----:B------:R-:W-:Y:S04]  /*b100*/  STL.64 [R1+0xe0], R8 ;  /* 0x0000e00801007387 */ /* 0x000fe80000100a00 */
[----:B------:R-:W-:Y:S04]  /*b110*/  STL.64 [R1+0xe8], R10 ;  /* 0x0000e80a01007387 */ /* 0x000fe80000100a00 */
[----:B------:R-:W-:Y:S04]  /*b120*/  STL [R1+0x1184], R2 ;  /* 0x0011840201007387 */ /* 0x000fe80000100800 */
[----:B------:R-:W-:Y:S04]  /*b130*/  STL [R1+0x1180], R3 ;  /* 0x0011800301007387 */ /* 0x000fe80000100800 */
[----:B---3--:R-:W2:Y:S01]  /*b140*/  LDSM.16.MT88.4 R4, [R29] ;  /* 0x000000001d04783b */ /* 0x008ea20000004200 */
[----:B------:R-:W-:-:S02]  /*b150*/  IMAD.MOV.U32 R12, RZ, RZ, R16 ;  /* 0x000000ffff0c7224 */ /* 0x000fc400078e0010 */
[----:B------:R-:W-:Y:S01]  /*b160*/  IMAD.MOV.U32 R28, RZ, RZ, R17 ;  /* 0x000000ffff1c7224 */ /* 0x000fe200078e0011 */
[----:B------:R-:W-:Y:S01]  /*b170*/  LDSM.16.M88.4 R24, [R0+0x10c00] ;  /* 0x010c00000018783b */ /* 0x000fe20000000200 */
[----:B--2---:R-:W-:Y:S01]  /*b180*/  HMMA.16816.F32 R20, R4, R8, R20 ;  /* 0x000000080414723c */ /* 0x004fe20000001814 */
[----:B------:R-:W-:Y:S02]  /*b190*/  IMAD.MOV.U32 R2, RZ, RZ, R12 ;  /* 0x000000ffff027224 */ /* 0x000fe400078e000c */
[----:B------:R-:W-:Y:S04]  /*b1a0*/  LDSM.16.M88.4 R16, [R0+0x11400] ;  /* 0x011400000010783b */ /* 0x000fe80000000200 */
[----:B------:R-:W0:Y:S11]  /*b1b0*/  LDSM.16.M88.4 R12, [R0+0x11000] ;  /* 0x01100000000c783b */ /* 0x000e360000000200 */
[----:B------:R-:W-:Y:S05]  /*b1c0*/  @!UPT UIADD3 URZ, URZ, URZ, URZ ;  /* 0x0000003f3f3ff290 */ /* 0x000fea000fffe03f */
[----:B------:R-:W-:Y:S04]  /*b1d0*/  STL.64 [R1+0x140], R20 ;  /* 0x0001401401007387 */ /* 0x000fe80000100a00 */
[----:B------:R1:W-:Y:S04]  /*b1e0*/  STL.64 [R1+0x148], R22 ;  /* 0x0001481601007387 */ /* 0x0003e80000100a00 */
[----:B------:R-:W-:Y:S04]  /*b1f0*/  STL.64 [R1+0x11c8], R6 ;  /* 0x0011c80601007387 */ /* 0x000fe80000100a00 */
[----:B------:R-:W-:Y:S01]  /*b200*/  STL.64 [R1+0x11c0], R4 ;  /* 0x0011c00401007387 */ /* 0x000fe20000100a00 */
[----:B-1----:R-:W-:-:S03]  /*b210*/  IMAD.MOV.U32 R23, RZ, RZ, R8 ;  /* 0x000000ffff177224 */ /* 0x002fc600078e0008 */
[----:B------:R-:W1:Y:S01]  /*b220*/  LDSM.16.M88.4 R4, [R0+0x11800] ;  /* 0x011800000004783b */ /* 0x000e620000000200 */
[----:B------:R-:W-:-:S05]  /*b230*/  IMAD.MOV.U32 R22, RZ, RZ, R9 ;  /* 0x000000ffff167224 */ /* 0x000fca00078e0009 */
[----:B------:R2:W-:Y:S04]  /*b240*/  STL.64 [R1+0x11b8], R22 ;  /* 0x0011b81601007387 */ /* 0x0005e80000100a00 */
[----:B------:R-:W3:Y:S04]  /*b250*/  LDL.LU.64 R20, [R1+0x2b0] ;  /* 0x0002b00001147983 */ /* 0x000ee80000300a00 */
[----:B--2---:R-:W3:Y:S04]  /*b260*/  LDL.LU.64 R22, [R1+0x2b8] ;  /* 0x0002b80001167983 */ /* 0x004ee80000300a00 */
[----:B------:R-:W2:Y:S04]  /*b270*/  LDL.LU.64 R8, [R1+0x2e0] ;  /* 0x0002e00001087983 */ /* 0x000ea80000300a00 */
[----:B------:R-:W4:Y:S04]  /*b280*/  LDL.LU.64 R10, [R1+0x2e8] ;  /* 0x0002e800010a7983 */ /* 0x000f280000300a00 */
[----:B----4-:R-:W-:Y:S04]  /*b290*/  STL.64 [R1+0x11a0], R10 ;  /* 0x0011a00a01007387 */ /* 0x010fe80000100a00 */
[----:B--2---:R2:W-:Y:S02]  /*b2a0*/  STL.64 [R1+0x1198], R8 ;  /* 0x0011980801007387 */ /* 0x0045e40000100a00 */
[----:B--2---:R-:W-:-:S02]  /*b2b0*/  IMAD.MOV.U32 R8, RZ, RZ, R2 ;  /* 0x000000ffff087224 */ /* 0x004fc400078e0002 */
[----:B------:R-:W-:-:S05]  /*b2c0*/  IMAD.MOV.U32 R9, RZ, RZ, R28 ;  /* 0x000000ffff097224 */ /* 0x000fca00078e001c */
[----:B------:R2:W-:Y:S04]  /*b2d0*/  STL.64 [R1+0x11b0], R8 ;  /* 0x0011b00801007387 */ /* 0x0005e80000100a00 */
[----:B--2---:R-:W2:Y:S04]  /*b2e0*/  LDL.64 R8, [R1+0xd0] ;  /* 0x0000d00001087983 */ /* 0x004ea80000100a00 */
[----:B0-----:R-:W-:Y:S04]  /*b2f0*/  STL.64 [R1+0xa0], R12 ;  /* 0x0000a00c01007387 */ /* 0x001fe80000100a00 */
[----:B------:R-:W-:Y:S04]  /*b300*/  STL.64 [R1+0xa8], R14 ;  /* 0x0000a80e01007387 */ /* 0x000fe80000100a00 */
[----:B------:R0:W-:Y:S04]  /*b310*/  STL.64 [R1+0x11a8], R12 ;  /* 0x0011a80c01007387 */ /* 0x0001e80000100a00 */
[----:B0-----:R-:W4:Y:S04]  /*b320*/  LDL.LU.64 R12, [R1+0x2f0] ;  /* 0x0002f000010c7983 */ /* 0x001f280000300a00 */
[----:B------:R-:W4:Y:S04]  /*b330*/  LDL.LU.64 R14, [R1+0x2f8] ;  /* 0x0002f800010e7983 */ /* 0x000f280000300a00 */
[----:B------:R-:W-:Y:S04]  /*b340*/  STL.64 [R1+0xb0], R24 ;  /* 0x0000b01801007387 */ /* 0x000fe80000100a00 */
[----:B------:R-:W-:Y:S04]  /*b350*/  STL.64 [R1+0xb8], R26 ;  /* 0x0000b81a01007387 */ /* 0x000fe80000100a00 */
[----:B------:R-:W-:Y:S04]  /*b360*/  STL.64 [R1+0x90], R16 ;  /* 0x0000901001007387 */ /* 0x000fe80000100a00 */
[----:B------:R-:W-:Y:S04]  /*b370*/  STL.64 [R1+0x98], R18 ;  /* 0x0000981201007387 */ /* 0x000fe80000100a00 */
[----:B------:R0:W-:Y:S04]  /*b380*/  STL.64 [R1+0x1190], R16 ;  /* 0x0011901001007387 */ /* 0x0001e80000100a00 */
[----:B0-----:R-:W3:Y:S04]  /*b390*/  LDL.LU.64 R16, [R1+0x180] ;  /* 0x0001800001107983 */ /* 0x001ee80000300a00 */
[----:B------:R-:W3:Y:S04]  /*b3a0*/  LDL.LU.64 R18, [R1+0x188] ;  /* 0x0001880001127983 */ /* 0x000ee80000300a00 */
[----:B-1----:R-:W-:Y:S04]  /*b3b0*/  STL.64 [R1+0x80], R4 ;  /* 0x0000800401007387 */ /* 0x002fe80000100a00 */
[----:B------:R0:W-:Y:S04]  /*b3c0*/  STL.64 [R1+0x88], R6 ;  /* 0x0000880601007387 */ /* 0x0001e80000100a00 */
[----:B0-----:R-:W3:Y:S04]  /*b3d0*/  LDL.LU.64 R6, [R1+0x11c8] ;  /* 0x0011c80001067983 */ /* 0x001ee80000300a00 */
[----:B------:R-:W3:Y:S01]  /*b3e0*/  LDL.LU.64 R4, [R1+0x11c0] ;  /* 0x0011c00001047983 */ /* 0x000ee20000300a00 */
[----:B--2---:R-:W-:-:S02]  /*b3f0*/  IMAD.MOV.U32 R2, RZ, RZ, R8 ;  /* 0x000000ffff027224 */ /* 0x004fc400078e0008 */
[----:B------:R-:W-:Y:S01]  /*b400*/  IMAD.MOV.U32 R3, RZ, RZ, R9 ;  /* 0x000000ffff037224 */ /* 0x000fe200078e0009 */
[----:B---3--:R-:W-:Y:S01]  /*b410*/  HMMA.16816.F32 R20, R4, R8, R20 ;  /* 0x000000080414723c */ /* 0x008fe20000001814 */
[----:B------:R-:W0:Y:S11]  /*b420*/  LDSM.16.M88.4 R8, [R0+0x11c00] ;  /* 0x011c00000008783b */ /* 0x000e360000000200 */
[----:B------:R-:W-:Y:S11]  /*b430*/  @!UPT UIADD3 URZ, URZ, URZ, URZ ;  /* 0x0000003f3f3ff290 */ /* 0x000ff6000fffe03f */
[----:B------:R-:W-:Y:S04]  /*b440*/  STL.64 [R1+0x130], R20 ;  /* 0x0001301401007387 */ /* 0x000fe80000100a00 */
[----:B------:R1:W-:Y:S04]  /*b450*/  STL.64 [R1+0x138], R22 ;  /* 0x0001381601007387 */ /* 0x0003e80000100a00 */
[----:B-1----:R-:W2:Y:S01]  /*b460*/  LDL.LU.64 R22, [R1+0x11b8] ;  /* 0x0011b80001167983 */ /* 0x002ea20000300a00 */
[----:B0-----:R-:W-:-:S03]  /*b470*/  IMAD.MOV.U32 R20, RZ, RZ, R8 ;  /* 0x000000ffff147224 */ /* 0x001fc600078e0008 */
[----:B------:R0:W-:Y:S01]  /*b480*/  STL.64 [R1+0x70], R8 ;  /* 0x0000700801007387 */ /* 0x0001e20000100a00 */
[----:B------:R-:W-:-:S03]  /*b490*/  IMAD.MOV.U32 R0, RZ, RZ, R9 ;  /* 0x000000ffff007224 */ /* 0x000fc600078e0009 */
[----:B------:R-:W-:Y:S04]  /*b4a0*/  STL.64 [R1+0x78], R10 ;  /* 0x0000780a01007387 */ /* 0x000fe80000100a00 */
[----:B0-----:R-:W4:Y:S04]  /*b4b0*/  LDL.LU.64 R8, [R1+0x11b0] ;  /* 0x0011b00001087983 */ /* 0x001f280000300a00 */
[----:B------:R0:W-:Y:S04]  /*b4c0*/  STL [R1+0x1188], R20 ;  /* 0x0011881401007387 */ /* 0x0001e80000100800 */
[----:B0-----:R-:W3:Y:S01]  /*b4d0*/  LDL.64 R20, [R1+0x80] ;  /* 0x0000800001147983 */ /* 0x001ee20000100a00 */
[C---:B----4-:R-:W-:Y:S03]  /*b4e0*/  HMMA.16816.F32 R8, R4.reuse, R8, R12 ;  /* 0x000000080408723c */ /* 0x050fe6000000180c */
[----:B------:R-:W4:Y:S11]  /*b4f0*/  LDL.LU.64 R12, [R1+0x11a8] ;  /* 0x0011a800010c7983 */ /* 0x000f360000300a00 */
[----:B------:R-:W-:Y:S09]  /*b500*/  @!UPT UIADD3 URZ, URZ, URZ, URZ ;  /* 0x0000003f3f3ff290 */ /* 0x000ff2000fffe03f */
[----:B------:R-:W-:Y:S04]  /*b510*/  STL.64 [R1+0x120], R8 ;  /* 0x0001200801007387 */ /* 0x000fe80000100a00 */
[----:B------:R0:W-:Y:S04]  /*b520*/  STL.64 [R1+0x128], R10 ;  /* 0x0001280a01007387 */ /* 0x0001e80000100a00 */
[----:B0-----:R-:W2:Y:S04]  /*b530*/  LDL.LU.64 R10, [R1+0x11a0] ;  /* 0x0011a000010a7983 */ /* 0x001ea80000300a00 */
[----:B------:R-:W2:Y:S04]  /*b540*/  LDL.LU.64 R8, [R1+0x1198] ;  /* 0x0011980001087983 */ /* 0x000ea80000300a00 */
[----:B------:R0:W-:Y:S01]  /*b550*/  STL.64 [R1+0x1168], R24 ;  /* 0x0011681801007387 */ /* 0x0001e20000100a00 */
[C---:B----4-:R-:W-:Y:S08]  /*b560*/  HMMA.16816.F32 R12, R4.reuse, R12, R16 ;  /* 0x0000000c040c723c */ /* 0x050ff00000001810 */
[C---:B--2---:R-:W-:Y:S01]  /*b570*/  HMMA.16816.F32 R8, R4.reuse, R24, R8 ;  /* 0x000000180408723c */ /* 0x044fe20000001808 */
[----:B0-----:R-:W2:Y:S11]  /*b580*/  LDL.LU.64 R24, [R1+0x210] ;  /* 0x0002100001187983 */ /* 0x001eb60000300a00 */
[----:B------:R-:W-:Y:S11]  /*b590*/  @!UPT UIADD3 URZ, URZ, URZ, URZ ;  /* 0x0000003f3f3ff290 */ /* 0x000ff6000fffe03f */
[----:B------:R-:W-:Y:S04]  /*b5a0*/  STL.64 [R1+0x110], R8 ;  /* 0x0001100801007387 */ /* 0x000fe80000100a00 */
[----:B------:R-:W-:Y:S04]  /*b5b0*/  STL.64 [R1+0x118], R10 ;  /* 0x0001180a01007387 */ /* 0x000fe80000100a00 */
[----:B------:R-:W2:Y:S04]  /*b5c0*/  LDL.LU.64 R26, [R1+0x218] ;  /* 0x00021800011a7983 */ /* 0x000ea80000300a00 */
[----:B------:R-:W2:Y:S04]  /*b5d0*/  LDL.LU.64 R16, [R1+0x1190] ;  /* 0x0011900001107983 */ /* 0x000ea80000300a00 */
[----:B------:R-:W-:Y:S04]  /*b5e0*/  STL.64 [R1+0x100], R12 ;  /* 0x0001000c01007387 */ /* 0x000fe80000100a00 */
[----:B------:R-:W-:Y:S04]  /*b5f0*/  STL.64 [R1+0x108], R14 ;  /* 0x0001080e01007387 */ /* 0x000fe80000100a00 */
[----:B------:R-:W0:Y:S04]  /*b600*/  LDSM.16.MT88.4 R12, [R29+0x200] ;  /* 0x000200001d0c783b */ /* 0x000e280000004200 */
[----:B------:R-:W-:Y:S04]  /*b610*/  LDSM.16.MT88.4 R8, [R29+0x100] ;  /* 0x000100001d08783b */ /* 0x000fe80000004200 */
[----:B0-----:R-:W-:Y:S04]  /*b620*/  STL.64 [R1+0x1128], R14 ;  /* 0x0011280e01007387 */ /* 0x001fe80000100a00 */
[----:B------:R-:W-:Y:S01]  /*b630*/  STL.64 [R1+0x1120], R12 ;  /* 0x0011200c01007387 */ /* 0x000fe20000100a00 */
[C---:B--2---:R-:W-:Y:S11]  /*b640*/  HMMA.16816.F32 R24, R4.reuse, R16, R24 ;  /* 0x000000100418723c */ /* 0x044ff60000001818 */
[----:B------:R-:W-:Y:S11]  /*b650*/  @!UPT UIADD3 URZ, URZ, URZ, URZ ;  /* 0x0000003f3f3ff290 */ /* 0x000ff6000fffe03f */
[----:B------:R-:W-:Y:S01]  /*b660*/  @!UPT UIADD3 URZ, URZ, URZ, URZ ;  /* 0x0000003f3f3ff290 */ /* 0x000fe2000fffe03f */
[----:B------:R-:W-:Y:S04]  /*b670*/  STL.64 [R1+0xf0], R24 ;  /* 0x0000f01801007387 */ /* 0x000fe80000100a00 */
[----:B------:R0:W-:Y:S02]  /*b680*/  STL.64 [R1+0xf8], R26 ;  /* 0x0000f81a01007387 */ /* 0x0001e40000100a00 */
[----:B0-----:R-:W-:Y:S02]  /*b690*/  IMAD.MOV.U32 R27, RZ, RZ, R16 ;  /* 0x000000ffff1b7224 */ /* 0x001fe400078e0010 */
[----:B------:R-:W-:Y:S02]  /*b6a0*/  IMAD.MOV.U32 R26, RZ, RZ, R17 ;  /* 0x000000ffff1a7224 */ /* 0x000fe400078e0011 */
[----:B------:R-:W0:Y:S04]  /*b6b0*/  LDSM.16.MT88.4 R16, [R29+0x300] ;  /* 0x000300001d10783b */ /* 0x000e280000004200 */
[----:B0-----:R-:W-:Y:S04]  /*b6c0*/  STL.64 [R1+0x10b0], R18 ;  /* 0x0010b01201007387 */ /* 0x001fe80000100a00 */
[----:B------:R0:W-:Y:S04]  /*b6d0*/  STL.64 [R1+0x10a8], R16 ;  /* 0x0010a81001007387 */ /* 0x0001e80000100a00 */
[----:B0-----:R-:W3:Y:S04]  /*b6e0*/  LDL.LU.64 R16, [R1+0x240] ;  /* 0x0002400001107983 */ /* 0x001ee80000300a00 */
[----:B------:R-:W3:Y:S02]  /*b6f0*/  LDL.LU.64 R18, [R1+0x248] ;  /* 0x0002480001127983 */ /* 0x000ee40000300a00 */
[----:B---3--:R-:W-:Y:S11]  /*b700*/  HMMA.16816.F32 R16, R4, R20, R16 ;  /* 0x000000140410723c */ /* 0x008ff60000001810 */
[----:B------:R-:W-:Y:S11]  /*b710*/  @!UPT UIADD3 URZ, URZ, URZ, URZ ;  /* 0x0000003f3f3ff290 */ /* 0x000ff6000fffe03f */
[----:B------:R-:W-:Y:S01]  /*b720*/  @!UPT UIADD3 URZ, URZ, URZ, URZ ;  /* 0x0000003f3f3ff290 */ /* 0x000fe2000fffe03f */
[----:B------:R0:W-:Y:S04]  /*b730*/  STL.64 [R1+0x60], R16 ;  /* 0x0000601001007387 */ /* 0x0001e80000100a00 */
[----:B------:R-:W-:Y:S01]  /*b740*/  STL.64 [R1+0x68], R18 ;  /* 0x0000681201007387 */ /* 0x000fe20000100a00 */
[----:B0-----:R-:W-:-:S03]  /*b750*/  IMAD.MOV.U32 R17, RZ, RZ, R20 ;  /* 0x000000ffff117224 */ /* 0x001fc600078e0014 */
[----:B------:R-:W2:Y:S04]  /*b760*/  LDL.LU R20, [R1+0x1188] ;  /* 0x0011880001147983 */ /* 0x000ea80000300800 */
[----:B------:R-:W3:Y:S01]  /*b770*/  LDL.LU.64 R24, [R1+0xc0] ;  /* 0x0000c00001187983 */ /* 0x000ee20000300a00 */
[----:B------:R-:W-:-:S03]  /*b780*/  IMAD.MOV.U32 R12, RZ, RZ, R23 ;  /* 0x000000ffff0c7224 */ /* 0x000fc600078e0017 */
[----:B------:R-:W-:Y:S01]  /*b790*/  STL.64 [R1+0x1178], R26 ;  /* 0x0011781a01007387 */ /* 0x000fe20000100a00 */
[----:B------:R-:W-:Y:S02]  /*b7a0*/  IMAD.MOV.U32 R13, RZ, RZ, R22 ;  /* 0x000000ffff0d7224 */ /* 0x000fe400078e0016 */
[----:B------:R-:W-:Y:S01]  /*b7b0*/  IMAD.MOV.U32 R16, RZ, RZ, R21 ;  /* 0x000000ffff107224 */ /* 0x000fe200078e0015 */
[----:B---3--:R2:W-:Y:S02]  /*b7c0*/  STL.64 [R1+0x1170], R24 ;  /* 0x0011701801007387 */ /* 0x0085e40000100a00 */
[----:B--2---:R-:W-:Y:S02]  /*b7d0*/  IMAD.MOV.U32 R24, RZ, RZ, R20 ;  /* 0x000000ffff187224 */ /* 0x004fe400078e0014 */
[----:B------:R-:W0:Y:S04]  /*b7e0*/  LDSM.16.MT88.4 R20, [R29+0x4000] ;  /* 0x004000001d14783b */ /* 0x000e280000004200 */
[----:B0-----:R-:W-:Y:S04]  /*b7f0*/  STL [R1+0xff4], R20 ;  /* 0x000ff41401007387 */ /* 0x001fe80000100800 */
[----:B------:R0:W-:Y:S04]  /*b800*/  STL [R1+0xff0], R21 ;  /* 0x000ff01501007387 */ /* 0x0001e80000100800 */
[----:B------:R-:W-:Y:S04]  /*b810*/  STL [R1+0xfec], R22 ;  /* 0x000fec1601007387 */ /* 0x000fe80000100800 */
[----:B------:R1:W-:Y:S04]  /*b820*/  STL [R1+0xfe8], R23 ;  /* 0x000fe81701007387 */ /* 0x0003e80000100800 */
[----:B0-----:R-:W2:Y:S04]  /*b830*/  LDL.LU.64 R20, [R1+0x230] ;  /* 0x0002300001147983 */ /* 0x001ea80000300a00 */
[----:B-1----:R-:W2:Y:S01]  /*b840*/  LDL.LU.64 R22, [R1+0x238] ;  /* 0x0002380001167983 */ /* 0x002ea20000300a00 */
[----:B------:R-:W-:-:S07]  /*b850*/  IMAD.MOV.U32 R25, RZ, RZ, R0 ;  /* 0x000000ffff197224 */ /* 0x000fce00078e0000 */
[----:B--2---:R-:W-:Y:S01]  /*b860*/  HMMA.16816.F32 R4, R4, R24, R20 ;  /* 0x000000180404723c */ /* 0x004fe20000001814 */
[----:B------:R-:W2:Y:S04]  /*b870*/  LDL.LU.64 R24, [R1+0x320] ;  /* 0x0003200001187983 */ /* 0x000ea80000300a00 */
[----:B------:R-:W2:Y:S11]  /*b880*/  LDL.LU.64 R26, [R1+0x328] ;  /* 0x00032800011a7983 */ /* 0x000eb60000300a00 */
[----:B------:R-:W-:Y:S07]  /*b890*/  @!UPT UIADD3 URZ, URZ, URZ, URZ ;  /* 0x0000003f3f3ff290 */ /* 0x000fee000fffe03f */
[----:B------:R-:W-:Y:S04]  /*b8a0*/  STL.64 [R1+0x40], R4 ;  /* 0x0000400401007387 */ /* 0x000fe80000100a00 */
[----:B------:R-:W-:Y:S04]  /*b8b0*/  STL.64 [R1+0x48], R6 ;  /* 0x0000480601007387 */ /* 0x000fe80000100a00 */
[----:B------:R-:W0:Y:S04]  /*b8c0*/  LDSM.16.MT88.4 R4, [R29+0x4100] ;  /* 0x004100001d04783b */ /* 0x000e280000004200 */
[----:B------:R-:W3:Y:S04]  /*b8d0*/  LDL.LU.64 R20, [R1+0x310] ;  /* 0x0003100001147983 */ /* 0x000ee80000300a00 */
[----:B------:R-:W3:Y:S04]  /*b8e0*/  LDL.LU.64 R22, [R1+0x318] ;  /* 0x0003180001167983 */ /* 0x000ee80000300a00 */
[----:B------:R-:W-:Y:S04]  /*b8f0*/  STL [R1+0xfc8], R29 ;  /* 0x000fc81d01007387 */ /* 0x000fe80000100800 */
[----:B0-----:R-:W-:Y:S04]  /*b900*/  STL.64 [R1+0xf70], R6 ;  /* 0x000f700601007387 */ /* 0x001fe80000100a00 */
[----:B------:R0:W-:Y:S04]  /*b910*/  STL.64 [R1+0xf68], R4 ;  /* 0x000f680401007387 */ /* 0x0001e80000100a00 */
[----:B0-----:R-:W4:Y:S04]  /*b920*/  LDL.LU.64 R4, [R1+0x70] ;  /* 0x0000700001047983 */ /* 0x001f280000300a00 */
[----:B------:R-:W2:Y:S04]  /*b930*/  LDL.LU.64 R6, [R1+0x78] ;  /* 0x0000780001067983 */ /* 0x000ea80000300a00 */
[----:B--2---:R-:W-:Y:S04]  /*b940*/  STL.64 [R1+0x1138], R6 ;  /* 0x0011380601007387 */ /* 0x004fe80000100a00 */
[----:B----4-:R0:W-:Y:S04]  /*b950*/  STL.64 [R1+0x1130], R4 ;  /* 0x0011300401007387 */ /* 0x0101e80000100a00 */
[----:B0-----:R-:W2:Y:S04]  /*b960*/  LDL.LU.64 R4, [R1+0x330] ;  /* 0x0003300001047983 */ /* 0x001ea80000300a00 */
[----:B------:R-:W2:Y:S02]  /*b970*/  LDL.LU.64 R6, [R1+0x338] ;  /* 0x0003380001067983 */ /* 0x000ea40000300a00 */
[----:B--2---:R-:W-:Y:S07]  /*b980*/  HMMA.16816.F32 R12, R8, R12, R4 ;  /* 0x0000000c080c723c */ /* 0x004fee0000001804 */
[----:B------:R-:W-:-:S02]  /*b990*/  IMAD.MOV.U32 R4, RZ, RZ, R17 ;  /* 0x000000ffff047224 */ /* 0x000fc400078e0011 */
[----:B------:R-:W-:Y:S11]  /*b9a0*/  IMAD.MOV.U32 R5, RZ, RZ, R16 ;  /* 0x000000ffff057224 */ /* 0x000ff600078e0010 */
[----:B------:R-:W-:Y:S03]  /*b9b0*/  @!UPT UIADD3 URZ, URZ, URZ, URZ ;  /* 0x0000003f3f3ff290 */ /* 0x000fe6000fffe03f */
[----:B------:R0:W-:Y:S01]  /*b9c0*/  STL.64 [R1+0x20], R12 ;  /* 0x0000200c01007387 */ /* 0x0001e20000100a00 */
[----:B------:R-:W-:Y:S02]  /*b9d0*/  IMAD.MOV.U32 R28, RZ, RZ, R14 ;  /* 0x000000ffff1c7224 */ /* 0x000fe400078e000e */
[----:B------:R-:W-:Y:S01]  /*b9e0*/  IMAD.MOV.U32 R0, RZ, RZ, R15 ;  /* 0x000000ffff007224 */ /* 0x000fe200078e000f */
[----:B0-----:R-:W2:Y:S04]  /*b9f0*/  LDL.LU.64 R12, [R1+0x300] ;  /* 0x00030000010c7983 */ /* 0x001ea80000300a00 */
[----:B------:R-:W2:Y:S04]  /*ba00*/  LDL.LU.64 R14, [R1+0x308] ;  /* 0x00030800010e7983 */ /* 0x000ea80000300a00 */
[----:B------:R-:W4:Y:S04]  /*ba10*/  LDL R16, [R1+0xa0] ;  /* 0x0000a00001107983 */ /* 0x000f280000100800 */
[----:B------:R-:W4:Y:S04]  /*ba20*/  LDL R17, [R1+0xa4] ;  /* 0x0000a40001117983 */ /* 0x000f280000100800 */
[----:B------:R0:W-:Y:S02]  /*ba30*/  STL.64 [R1+0x1150], R4 ;  /* 0x0011500401007387 */ /* 0x0001e40000100a00 */
[----:B0-----:R-:W-:-:S02]  /*ba40*/  IMAD.MOV.U32 R4, RZ, RZ, R2 ;  /* 0x000000ffff047224 */ /* 0x001fc400078e0002 */
[----:B------:R-:W-:Y:S01]  /*ba50*/  IMAD.MOV.U32 R5, RZ, RZ, R3 ;  /* 0x000000ffff057224 */ /* 0x000fe200078e0003 */
[----:B------:R-:W2:Y:S04]  /*ba60*/  LDL.LU R2, [R1+0x1184] ;  /* 0x0011840001027983 */ /* 0x000ea80000300800 */
[----:B------:R-:W2:Y:S02]  /*ba70*/  LDL.LU R3, [R1+0x1180] ;  /* 0x0011800001037983 */ /* 0x000ea40000300800 */
[----:B------:R-:W-:Y:S02]  /*ba80*/  HMMA.16816.F32 R4, R8, R4, R24 ;  /* 0x000000040804723c */ /* 0x000fe40000001818 */
[----:B------:R-:W-:Y:S04]  /*ba90*/  STL [R1+0xfe4], R0 ;  /* 0x000fe40001007387 */ /* 0x000fe80000100800 */
[----:B------:R-:W-:Y:S04]  /*baa0*/  STL [R1+0xfe0], R28 ;  /* 0x000fe01c01007387 */ /* 0x000fe80000100800 */
[----:B------:R-:W2:Y:S04]  /*bab0*/  LDL.LU.64 R26, [R1+0x1178] ;  /* 0x00117800011a7983 */ /* 0x000ea80000300a00 */
[----:B------:R-:W3:Y:S09]  /*bac0*/  LDL.LU.64 R24, [R1+0x1170] ;  /* 0x0011700001187983 */ /* 0x000ef20000300a00 */
[----:B------:R-:W-:Y:S01]  /*bad0*/  STL.64 [R1+0x10], R4 ;  /* 0x0000100401007387 */ /* 0x000fe20000100a00 */
[----:B------:R-:W-:-:S03]  /*bae0*/  IMAD.MOV.U32 R29, RZ, RZ, R7 ;  /* 0x000000ffff1d7224 */ /* 0x000fc600078e0007 */
[----:B------:R0:W-:Y:S01]  /*baf0*/  STL [R1+0x18], R6 ;  /* 0x0000180601007387 */ /* 0x0001e20000100800 */
[C---:B---3--:R-:W-:Y:S01]  /*bb00*/  HMMA.16816.F32 R20, R8.reuse, R24, R20 ;  /* 0x000000180814723c */ /* 0x048fe20000001814 */
[----:B------:R-:W-:Y:S02]  /*bb10*/  IMAD.MOV.U32 R7, RZ, RZ, R24 ;  /* 0x000000ffff077224 */ /* 0x000fe400078e0018 */
[----:B0-----:R-:W-:Y:S02]  /*bb20*/  IMAD.MOV.U32 R6, RZ, RZ, R25 ;  /* 0x000000ffff067224 */ /* 0x001fe400078e0019 */
[----:B------:R-:W3:Y:S01]  /*bb30*/  LDL.LU.64 R24, [R1+0x1168] ;  /* 0x0011680001187983 */ /* 0x000ee20000300a00 */
[----:B--2---:R-:W-:Y:S02]  /*bb40*/  IMAD.MOV.U32 R4, RZ, RZ, R27 ;  /* 0x000000ffff047224 */ /* 0x004fe400078e001b */
[----:B------:R-:W-:Y:S11]  /*bb50*/  IMAD.MOV.U32 R5, RZ, RZ, R26 ;  /* 0x000000ffff057224 */ /* 0x000ff600078e001a */
[----:B------:R-:W-:Y:S04]  /*bb60*/  @!UPT UIADD3 URZ, URZ, URZ, URZ ;  /* 0x0000003f3f3ff290 */ /* 0x000fe8000fffe03f */
[----:B------:R0:W-:Y:S01]  /*bb70*/  STL.64 [R1], R20 ;  /* 0x0000001401007387 */ /* 0x0001e20000100a00 */
[----:B------:R-:W-:Y:S02]  /*bb80*/  IMAD.MOV.U32 R0, RZ, RZ, R22 ;  /* 0x000000ffff007224 */ /* 0x000fe400078e0016 */
[----:B------:R-:W-:Y:S01]  /*bb90*/  IMAD.MOV.U32 R28, RZ, RZ, R23 ;  /* 0x000000ffff1c7224 */ /* 0x000fe200078e0017 */
[----:B0-----:R-:W4:Y:S04]  /*bba0*/  LDL.LU.64 R20, [R1+0x270] ;  /* 0x0002700001147983 */ /* 0x001f280000300a00 */
[----:B------:R-:W4:Y:S01]  /*bbb0*/  LDL.LU.64 R22, [R1+0x278] ;  /* 0x0002780001167983 */ /* 0x000f220000300a00 */
[C---:B---3--:R-:W-:Y:S11]  /*bbc0*/  HMMA.16816.F32 R24, R8.reuse, R24, R12 ;  /* 0x000000180818723c */ /* 0x048ff6000000180c */
[----:B------:R-:W-:Y:S11]  /*bbd0*/  @!UPT UIADD3 URZ, URZ, URZ, URZ ;  /* 0x0000003f3f3ff290 */ /* 0x000ff6000fffe03f */
[----:B------:R-:W-:Y:S01]  /*bbe0*/  @!UPT UIADD3 URZ, URZ, URZ, URZ ;  /* 0x0000003f3f3ff290 */ /* 0x000fe2000fffe03f */
[----:B------:R-:W-:Y:S04]  /*bbf0*/  STL.64 [R1+0xf20], R26 ;  /* 0x000f201a01007387 */ /* 0x000fe80000100a00 */
[----:B------:R-:W-:Y:S04]  /*bc00*/  STL.64 [R1+0xf18], R24 ;  /* 0x000f181801007387 */ /* 0x000fe80000100a00 */
[----:B------:R-:W2:Y:S04]  /*bc10*/  LDL.LU.64 R12, [R1+0x220] ;  /* 0x00022000010c7983 */ /* 0x000ea80000300a00 */
[----:B------:R-:W3:Y:S04]  /*bc20*/  LDL.LU.64 R14, [R1+0x228] ;  /* 0x00022800010e7983 */ /* 0x000ee80000300a00 */
[----:B---3--:R-:W-:Y:S04]  /*bc30*/  STL.64 [R1+0x1148], R14 ;  /* 0x0011480e01007387 */ /* 0x008fe80000100a00 */
[----:B--2---:R0:W-:Y:S04]  /*bc40*/  STL.64 [R1+0x1140], R12 ;  /* 0x0011400c01007387 */ /* 0x0041e80000100a00 */
[----:B0-----:R-:W2:Y:S04]  /*bc50*/  LDL.LU.64 R12, [R1+0x250] ;  /* 0x00025000010c7983 */ /* 0x001ea80000300a00 */
[----:B------:R-:W3:Y:S01]  /*bc60*/  LDL.LU.64 R14, [R1+0x258] ;  /* 0x00025800010e7983 */ /* 0x000ee20000300a00 */
[----:B----4-:R-:W-:Y:S03]  /*bc70*/  HMMA.16816.F32 R16, R8, R16, R20 ;  /* 0x000000100810723c */ /* 0x010fe60000001814 */
[----:B---3--:R-:W-:Y:S04]  /*bc80*/  STL.64 [R1+0x1160], R14 ;  /* 0x0011600e01007387 */ /* 0x008fe80000100a00 */
[----:B--2---:R0:W-:Y:S04]  /*bc90*/  STL.64 [R1+0x1158], R12 ;  /* 0x0011580c01007387 */ /* 0x0041e80000100a00 */
[----:B0-----:R-:W2:Y:S04]  /*bca0*/  LDL.LU.64 R12, [R1+0x260] ;  /* 0x00026000010c7983 */ /* 0x001ea80000300a00 */
[----:B------:R-:W2:Y:S01]  /*bcb0*/  LDL.LU.64 R14, [R1+0x268] ;  /* 0x00026800010e7983 */ /* 0x000ea20000300a00 */
[----:B------:R-:W-:-:S02]  /*bcc0*/  IMAD.MOV.U32 R24, RZ, RZ, R7 ;  /* 0x000000ffff187224 */ /* 0x000fc400078e0007 */
[----:B------:R-:W-:Y:S02]  /*bcd0*/  IMAD.MOV.U32 R25, RZ, RZ, R6 ;  /* 0x000000ffff197224 */ /* 0x000fe400078e0006 */
[----:B------:R-:W-:Y:S02]  /*bce0*/  IMAD.MOV.U32 R26, RZ, RZ, R3 ;  /* 0x000000ffff1a7224 */ /* 0x000fe400078e0003 */
[----:B------:R-:W-:Y:S02]  /*bcf0*/  IMAD.MOV.U32 R27, RZ, RZ, R2 ;  /* 0x000000ffff1b7224 */ /* 0x000fe400078e0002 */
[----:B------:R-:W-:Y:S02]  /*bd00*/  IMAD.MOV.U32 R22, RZ, RZ, R18 ;  /* 0x000000ffff167224 */ /* 0x000fe400078e0012 */
[----:B------:R-:W-:Y:S01]  /*bd10*/  IMAD.MOV.U32 R23, RZ, RZ, R19 ;  /* 0x000000ffff177224 */ /* 0x000fe200078e0013 */
[----:B------:R-:W-:Y:S01]  /*bd20*/  STL.64 [R1+0x1118], R26 ;  /* 0x0011181a01007387 */ /* 0x000fe20000100a00 */
[----:B------:R-:W-:-:S02]  /*bd30*/  IMAD.MOV.U32 R20, RZ, RZ, R16 ;  /* 0x000000ffff147224 */ /* 0x000fc400078e0010 */
[----:B------:R-:W-:Y:S01]  /*bd40*/  IMAD.MOV.U32 R21, RZ, RZ, R17 ;  /* 0x000000ffff157224 */ /* 0x000fe200078e0011 */
[----:B------:R0:W-:Y:S04]  /*bd50*/  STL.64 [R1+0x1110], R24 ;  /* 0x0011101801007387 */ /* 0x0001e80000100a00 */
[----:B0-----:R-:W3:Y:S04]  /*bd60*/  LDL.LU.64 R24, [R1+0xe0] ;  /* 0x0000e00001187983 */ /* 0x001ee80000300a00 */
[----:B------:R-:W4:Y:S04]  /*bd70*/  LDL.LU.64 R16, [R1+0x280] ;  /* 0x0002800001107983 */ /* 0x000f280000300a00 */
[----:B------:R-:W4:Y:S04]  /*bd80*/  LDL.LU.64 R18, [R1+0x288] ;  /* 0x0002880001127983 */ /* 0x000f280000300a00 */
[----:B------:R-:W-:Y:S04]  /*bd90*/  STL.64 [R1+0x1000], R22 ;  /* 0x0010001601007387 */ /* 0x000fe80000100a00 */
[----:B------:R0:W-:Y:S04]  /*bda0*/  STL.64 [R1+0xff8], R20 ;  /* 0x000ff81401007387 */ /* 0x0001e80000100a00 */
[----:B0-----:R-:W3:Y:S04]  /*bdb0*/  LDL.LU.64 R20, [R1+0x2a0] ;  /* 0x0002a00001147983 */ /* 0x001ee80000300a00 */
[----:B------:R-:W3:Y:S01]  /*bdc0*/  LDL.LU.64 R22, [R1+0x2a8] ;  /* 0x0002a80001167983 */ /* 0x000ee20000300a00 */
[C---:B--2---:R-:W-:Y:S03]  /*bdd0*/  HMMA.16816.F32 R4, R8.reuse, R4, R12 ;  /* 0x000000040804723c */ /* 0x044fe6000000180c */
[----:B------:R-:W2:Y:S04]  /*bde0*/  LDL.LU.64 R14, [R1+0x1160] ;  /* 0x00116000010e7983 */ /* 0x000ea80000300a00 */
[----:B------:R-:W2:Y:S11]  /*bdf0*/  LDL.LU.64 R12, [R1+0x1158] ;  /* 0x00115800010c7983 */ /* 0x000eb60000300a00 */
[----:B------:R-:W-:Y:S05]  /*be00*/  @!UPT UIADD3 URZ, URZ, URZ, URZ ;  /* 0x0000003f3f3ff290 */ /* 0x000fea000fffe03f */
[----:B------:R0:W-:Y:S04]  /*be10*/  STL.64 [R1+0x180], R4 ;  /* 0x0001800401007387 */ /* 0x0001e80000100a00 */
[----:B------:R2:W-:Y:S04]  /*be20*/  STL.64 [R1+0x188], R6 ;  /* 0x0001880601007387 */ /* 0x0005e80000100a00 */
[----:B0-----:R-:W2:Y:S02]  /*be30*/  LDL.LU.64 R4, [R1+0x1150] ;  /* 0x0011500001047983 */ /* 0x001ea40000300a00 */
[C---:B--2---:R-:W-:Y:S02]  /*be40*/  HMMA.16816.F32 R4, R8.reuse, R4, R12 ;  /* 0x000000040804723c */ /* 0x044fe4000000180c */
[----:B------:R-:W2:Y:S04]  /*be50*/  LDL.LU.64 R14, [R1+0x1148] ;  /* 0x00114800010e7983 */ /* 0x000ea80000300a00 */
[----:B------:R-:W2:Y:S11]  /*be60*/  LDL.LU.64 R12, [R1+0x1140] ;  /* 0x00114000010c7983 */ /* 0x000eb60000300a00 */
[----:B------:R-:W-:Y:S06]  /*be70*/  @!UPT UIADD3 URZ, URZ, URZ, URZ ;  /* 0x0000003f3f3ff290 */ /* 0x000fec000fffe03f */
[----:B------:R-:W-:Y:S04]  /*be80*/  STL.64 [R1+0x230], R4 ;  /* 0x0002300401007387 */ /* 0x000fe80000100a00 */
[----:B------:R0:W-:Y:S04]  /*be90*/  STL.64 [R1+0x238], R6 ;  /* 0x0002380601007387 */ /* 0x0001e80000100a00 */
[----:B0-----:R-:W2:Y:S04]  /*bea0*/  LDL.LU.64 R6, [R1+0x1138] ;  /* 0x0011380001067983 */ /* 0x001ea80000300a00 */
[----:B------:R-:W2:Y:S02]  /*beb0*/  LDL.LU.64 R4, [R1+0x1130] ;  /* 0x0011300001047983 */ /* 0x000ea40000300a00 */
[----:B--2---:R-:W-:Y:S02]  /*bec0*/  HMMA.16816.F32 R8, R8, R4, R12 ;  /* 0x000000040808723c */ /* 0x004fe4000000180c */
[----:B------:R-:W3:Y:S04]  /*bed0*/  LDL.LU.64 R14, [R1+0x1128] ;  /* 0x00112800010e7983 */ /* 0x000ee80000300a00 */
[----:B------:R-:W3:Y:S11]  /*bee0*/  LDL.LU.64 R12, [R1+0x1120] ;  /* 0x00112000010c7983 */ /* 0x000ef60000300a00 */
[----:B------:R-:W-:Y:S06]  /*bef0*/  @!UPT UIADD3 URZ, URZ, URZ, URZ ;  /* 0x0000003f3f3ff290 */ /* 0x000fec000fffe03f */
[----:B------:R0:W-:Y:S04]  /*bf00*/  STL.64 [R1+0x250], R8 ;  /* 0x0002500801007387 */ /* 0x0001e80000100a00 */
[----:B------:R1:W-:Y:S04]  /*bf10*/  STL.64 [R1+0x258], R10 ;  /* 0x0002580a01007387 */ /* 0x0003e80000100a00 */
[----:B0-----:R-:W3:Y:S04]  /*bf20*/  LDL.LU.64 R8, [R1+0x2d0] ;  /* 0x0002d00001087983 */ /* 0x001ee80000300a00 */
[----:B-1----:R-:W3:Y:S04]  /*bf30*/  LDL.LU.64 R10, [R1+0x2d8] ;  /* 0x0002d800010a7983 */ /* 0x002ee80000300a00 */
[----:B------:R-:W-:Y:S04]  /*bf40*/  STL.64 [R1+0x10c0], R6 ;  /* 0x0010c00601007387 */ /* 0x000fe80000100a00 */
[----:B------:R0:W-:Y:S04]  /*bf50*/  STL.64 [R1+0x10b8], R4 ;  /* 0x0010b80401007387 */ /* 0x0001e80000100a00 */
[----:B0-----:R-:W2:Y:S01]  /*bf60*/  LDL.LU.64 R4, [R1+0xd0] ;  /* 0x0000d00001047983 */ /* 0x001ea20000300a00 */
[----:B---3--:R-:W-:Y:S11]  /*bf70*/  HMMA.16816.F32 R8, R12, R24, R8 ;  /* 0x000000180c08723c */ /* 0x008ff60000001808 */
[----:B------:R-:W-:Y:S11]  /*bf80*/  @!UPT UIADD3 URZ, URZ, URZ, URZ ;  /* 0x0000003f3f3ff290 */ /* 0x000ff6000fffe03f */
[----:B------:R-:W-:Y:S01]  /*bf90*/  @!UPT UIADD3 URZ, URZ, URZ, URZ ;  /* 0x0000003f3f3ff290 */ /* 0x000fe2000fffe03f */
[----:B------:R-:W-:Y:S04]  /*bfa0*/  STL.64 [R1+0x260], R8 ;  /* 0x0002600801007387 */ /* 0x000fe80000100a00 */
[----:B------:R0:W-:Y:S04]  /*bfb0*/  STL.64 [R1+0x268], R10 ;  /* 0x0002680a01007387 */ /* 0x0001e80000100a00 */
[----:B------:R-:W3:Y:S01]  /*bfc0*/  LDL.LU.64 R26, [R1+0x1118] ;  /* 0x00111800011a7983 */ /* 0x000ee20000300a00 */
[----:B0-----:R-:W-:Y:S02]  /*bfd0*/  IMAD.MOV.U32 R11, RZ, RZ, R24 ;  /* 0x000000ffff0b7224 */ /* 0x001fe400078e0018 */
[----:B------:R-:W-:-:S02]  /*bfe0*/  IMAD.MOV.U32 R10, RZ, RZ, R25 ;  /* 0x000000ffff0a7224 */ /* 0x000fc400078e0019 */
[----:B------:R-:W4:Y:S04]  /*bff0*/  LDL.LU.64 R24, [R1+0x1110] ;  /* 0x0011100001187983 */ /* 0x000f280000300a00 */
[----:B------:R2:W-:Y:S02]  /*c000*/  STL.64 [R1+0x1108], R10 ;  /* 0x0011080a01007387 */ /* 0x0005e40000100a00 */
[----:B--2---:R-:W-:Y:S07]  /*c010*/  HMMA.16816.F32 R8, R12, R4, R20 ;  /* 0x000000040c08723c */ /* 0x004fee0000001814 */
[----:B------:R-:W-:-:S02]  /*c020*/  IMAD.MOV.U32 R21, RZ, RZ, R4 ;  /* 0x000000ffff157224 */ /* 0x000fc400078e0004 */
[----:B------:R-:W-:Y:S11]  /*c030*/  IMAD.MOV.U32 R20, RZ, RZ, R5 ;  /* 0x000000ffff147224 */ /* 0x000ff600078e0005 */
[----:B------:R-:W-:Y:S03]  /*c040*/  @!UPT UIADD3 URZ, URZ, URZ, URZ ;  /* 0x0000003f3f3ff290 */ /* 0x000fe6000fffe03f */
[----:B------:R0:W-:Y:S04]  /*c050*/  STL.64 [R1+0x270], R8 ;  /* 0x0002700801007387 */ /* 0x0001e80000100a00 */
[----:B------:R1:W-:Y:S04]  /*c060*/  STL.64 [R1+0x278], R10 ;  /* 0x0002780a01007387 */ /* 0x0003e80000100a00 */
[----:B------:R2:W-:Y:S04]  /*c070*/  STL.64 [R1+0x10e8], R20 ;  /* 0x0010e81401007387 */ /* 0x0005e80000100a00 */
[----:B0-----:R-:W3:Y:S04]  /*c080*/  LDL.LU.64 R8, [R1+0x290] ;  /* 0x0002900001087983 */ /* 0x001ee80000300a00 */
[----:B-1----:R-:W3:Y:S01]  /*c090*/  LDL.LU.64 R10, [R1+0x298] ;  /* 0x00029800010a7983 */ /* 0x002ee20000300a00 */
[C---:B----4-:R-:W-:Y:S11]  /*c0a0*/  HMMA.16816.F32 R4, R12.reuse, R24, R16 ;  /* 0x000000180c04723c */ /* 0x050ff60000001810 */
[----:B------:R-:W-:Y:S11]  /*c0b0*/  @!UPT UIADD3 URZ, URZ, URZ, URZ ;  /* 0x0000003f3f3ff290 */ /* 0x000ff6000fffe03f */
[----:B------:R-:W-:Y:S01]  /*c0c0*/  @!UPT UIADD3 URZ, URZ, URZ, URZ ;  /* 0x0000003f3f3ff290 */ /* 0x000fe2000fffe03f */
[----:B------:R-:W-:Y:S04]  /*c0d0*/  STL.64 [R1+0x280], R4 ;  /* 0x0002800401007387 */ /* 0x000fe80000100a00 */
[----:B------:R-:W-:Y:S04]  /*c0e0*/  STL.64 [R1+0x288], R6 ;  /* 0x0002880601007387 */ /* 0x000fe80000100a00 */
[----:B--2---:R-:W2:Y:S04]  /*c0f0*/  LDL.LU.64 R20, [R1+0x1f0] ;  /* 0x0001f00001147983 */ /* 0x004ea80000300a00 */
[----:B------:R-:W4:Y:S04]  /*c100*/  LDL.LU.64 R22, [R1+0x1f8] ;  /* 0x0001f80001167983 */ /* 0x000f280000300a00 */
[----:B----4-:R-:W-:Y:S04]  /*c110*/  STL.64 [R1+0x10f8], R22 ;  /* 0x0010f81601007387 */ /* 0x010fe80000100a00 */
[----:B--2---:R0:W-:Y:S04]  /*c120*/  STL.64 [R1+0x10f0], R20 ;  /* 0x0010f01401007387 */ /* 0x0041e80000100a00 */
[----:B0-----:R-:W2:Y:S04]  /*c130*/  LDL.LU.64 R20, [R1+0xa0] ;  /* 0x0000a00001147983 */ /* 0x001ea80000300a00 */
[----:B--2---:R0:W-:Y:S04]  /*c140*/  STL.64 [R1+0x1100], R20 ;  /* 0x0011001401007387 */ /* 0x0041e80000100a00 */
[----:B0-----:R-:W3:Y:S04]  /*c150*/  LDL.LU.64 R20, [R1+0xb0] ;  /* 0x0000b00001147983 */ /* 0x001ee80000300a00 */
[----:B------:R-:W2:Y:S04]  /*c160*/  LDL.LU.64 R4, [R1+0x1e0] ;  /* 0x0001e00001047983 */ /* 0x000ea80000300a00 */
[----:B------:R-:W4:Y:S04]  /*c170*/  LDL.LU.64 R6, [R1+0x1e8] ;  /* 0x0001e80001067983 */ /* 0x000f280000300a00 */
[----:B----4-:R-:W-:Y:S04]  /*c180*/  STL.64 [R1+0x10e0], R6 ;  /* 0x0010e00601007387 */ /* 0x010fe80000100a00 */
[----:B--2---:R0:W-:Y:S04]  /*c190*/  STL.64 [R1+0x10d8], R4 ;  /* 0x0010d80401007387 */ /* 0x0041e80000100a00 */
[----:B0-----:R-:W2:Y:S04]  /*c1a0*/  LDL.LU.64 R4, [R1+0x90] ;  /* 0x0000900001047983 */ /* 0x001ea80000300a00 */
[----:B------:R-:W4:Y:S04]  /*c1b0*/  LDL.LU.64 R16, [R1+0x1c0] ;  /* 0x0001c00001107983 */ /* 0x000f280000300a00 */
[----:B------:R-:W2:Y:S01]  /*c1c0*/  LDL.LU.64 R18, [R1+0x1c8] ;  /* 0x0001c80001127983 */ /* 0x000ea20000300a00 */
[----:B---3--:R-:W-:Y:S03]  /*c1d0*/  HMMA.16816.F32 R8, R12, R20, R8 ;  /* 0x000000140c08723c */ /* 0x008fe60000001808 */
[----:B--2---:R-:W-:Y:S04]  /*c1e0*/  STL.64 [R1+0x10d0], R18 ;  /* 0x0010d01201007387 */ /* 0x004fe80000100a00 */
[----:B----4-:R0:W-:Y:S04]  /*c1f0*/  STL.64 [R1+0x10c8], R16 ;  /* 0x0010c81001007387 */ /* 0x0101e80000100a00 */
[----:B0-----:R-:W2:Y:S04]  /*c200*/  LDL.LU.64 R16, [R1+0x80] ;  /* 0x0000800001107983 */ /* 0x001ea80000300a00 */
[----:B------:R-:W-:Y:S04]  /*c210*/  STL.64 [R1+0x1078], R26 ;  /* 0x0010781a01007387 */ /* 0x000fe80000100a00 */
[----:B------:R0:W-:Y:S04]  /*c220*/  STL.64 [R1+0x1070], R24 ;  /* 0x0010701801007387 */ /* 0x0001e80000100a00 */
[----:B0-----:R-:W3:Y:S04]  /*c230*/  LDL.LU.64 R24, [R1+0x200] ;  /* 0x0002000001187983 */ /* 0x001ee80000300a00 */
[----:B------:R-:W3:Y:S04]  /*c240*/  LDL.LU.64 R26, [R1+0x208] ;  /* 0x00020800011a7983 */ /* 0x000ee80000300a00 */
[----:B------:R0:W-:Y:S04]  /*c250*/  STL.64 [R1+0x290], R8 ;  /* 0x0002900801007387 */ /* 0x0001e80000100a00 */
[----:B------:R1:W-:Y:S01]  /*c260*/  STL.64 [R1+0x298], R10 ;  /* 0x0002980a01007387 */ /* 0x0003e20000100a00 */
[----:B0-----:R-:W-:-:S02]  /*c270*/  IMAD.MOV.U32 R9, RZ, RZ, R20 ;  /* 0x000000ffff097224 */ /* 0x001fc400078e0014 */
[----:B------:R-:W-:Y:S01]  /*c280*/  IMAD.MOV.U32 R8, RZ, RZ, R21 ;  /* 0x000000ffff087224 */ /* 0x000fe200078e0015 */
[----:B-1----:R-:W4:Y:S04]  /*c290*/  LDL.LU.64 R10, [R1+0x1108] ;  /* 0x00110800010a7983 */ /* 0x002f280000300a00 */
[----:B------:R-:W3:Y:S02]  /*c2a0*/  LDL.LU.64 R20, [R1+0x1100] ;  /* 0x0011000001147983 */ /* 0x000ee40000300a00 */
        /* <DEDUP_REMOVED lines=8> */
[----:B------:R-:W3:Y:S02]  /*c330*/  LDL.LU.64 R20, [R1+0x10f0] ;  /* 0x0010f00001147983 */ /* 0x000ee40000300a00 */
[----:B---3--:R-:W-:Y:S11]  /*c340*/  HMMA.16816.F32 R20, R12, R4, R20 ;  /* 0x000000040c14723c */ /* 0x008ff60000001814 */
[----:B------:R-:W-:Y:S11]  /*c350*/  @!UPT UIADD3 URZ, URZ, URZ, URZ ;  /* 0x0000003f3f3ff290 */ /* 0x000ff6000fffe03f */
[----:B------:R-:W-:Y:S01]  /*c360*/  @!UPT UIADD3 URZ, URZ, URZ, URZ ;  /* 0x0000003f3f3ff290 */ /* 0x000fe2000fffe03f */
[----:B------:R0:W-:Y:S04]  /*c370*/  STL.64 [R1+0x2e0], R20 ;  /* 0x0002e01401007387 */ /* 0x0001e80000100a00 */
[----:B------:R1:W-:Y:S04]  /*c380*/  STL.64 [R1+0x2e8], R22 ;  /* 0x0002e81601007387 */ /* 0x0003e80000100a00 */
[----:B0-----:R-:W3:Y:S01]  /*c390*/  LDL.LU.64 R20, [R1+0x10e8] ;  /* 0x0010e80001147983 */ /* 0x001ee20000300a00 */
[----:B-1----:R-:W-:-:S03]  /*c3a0*/  IMAD.MOV.U32 R23, RZ, RZ, R4 ;  /* 0x000000ffff177224 */ /* 0x002fc600078e0004 */
[----:B------:R-:W3:Y:S01]  /*c3b0*/  LDL.LU.64 R6, [R1+0x10e0] ;  /* 0x0010e00001067983 */ /* 0x000ee20000300a00 */
[----:B------:R-:W-:-:S03]  /*c3c0*/  IMAD.MOV.U32 R22, RZ, RZ, R5 ;  /* 0x000000ffff167224 */ /* 0x000fc600078e0005 */
[----:B------:R-:W3:Y:S01]  /*c3d0*/  LDL.LU.64 R4, [R1+0x10d8] ;  /* 0x0010d80001047983 */ /* 0x000ee20000300a00 */
[----:B--2---:R-:W-:Y:S02]  /*c3e0*/  IMAD.MOV.U32 R25, RZ, RZ, R16 ;  /* 0x000000ffff197224 */ /* 0x004fe400078e0010 */
[----:B------:R-:W-:Y:S01]  /*c3f0*/  IMAD.MOV.U32 R24, RZ, RZ, R17 ;  /* 0x000000ffff187224 */ /* 0x000fe200078e0011 */
[----:B------:R-:W2:Y:S01]  /*c400*/  LDL.LU.64 R18, [R1+0x10d0] ;  /* 0x0010d00001127983 */ /* 0x000ea20000300a00 */
[C---:B---3--:R-:W-:Y:S03]  /*c410*/  HMMA.16816.F32 R4, R12.reuse, R16, R4 ;  /* 0x000000100c04723c */ /* 0x048fe60000001804 */
[----:B------:R-:W2:Y:S11]  /*c420*/  LDL.LU.64 R16, [R1+0x10c8] ;  /* 0x0010c80001107983 */ /* 0x000eb60000300a00 */
[----:B------:R-:W-:Y:S09]  /*c430*/  @!UPT UIADD3 URZ, URZ, URZ, URZ ;  /* 0x0000003f3f3ff290 */ /* 0x000ff2000fffe03f */
[----:B------:R0:W-:Y:S01]  /*c440*/  STL.64 [R1+0x2f0], R4 ;  /* 0x0002f00401007387 */ /* 0x0001e20000100a00 */
[----:B------:R-:W-:Y:S02]  /*c450*/  IMAD.MOV.U32 R3, RZ, RZ, R6 ;  /* 0x000000ffff037224 */ /* 0x000fe400078e0006 */
[----:B------:R-:W-:Y:S02]  /*c460*/  IMAD.MOV.U32 R2, RZ, RZ, R7 ;  /* 0x000000ffff027224 */ /* 0x000fe400078e0007 */
[----:B------:R-:W3:Y:S04]  /*c470*/  LDL.LU.64 R6, [R1+0x10c0] ;  /* 0x0010c00001067983 */ /* 0x000ee80000300a00 */
[----:B0-----:R-:W2:Y:S04]  /*c480*/  LDL.LU.64 R4, [R1+0x10b8] ;  /* 0x0010b80001047983 */ /* 0x001ea80000300a00 */
[----:B------:R-:W-:Y:S04]  /*c490*/  STL [R1+0xf14], R2 ;  /* 0x000f140201007387 */ /* 0x000fe80000100800 */
[----:B------:R-:W-:Y:S01]  /*c4a0*/  STL [R1+0xf10], R3 ;  /* 0x000f100301007387 */ /* 0x000fe20000100800 */
[----:B--2---:R-:W-:Y:S03]  /*c4b0*/  HMMA.16816.F32 R12, R12, R4, R16 ;  /* 0x000000040c0c723c */ /* 0x004fe60000001810 */
[----:B------:R-:W2:Y:S04]  /*c4c0*/  LDL.LU.64 R18, [R1+0x10b0] ;  /* 0x0010b00001127983 */ /* 0x000ea80000300a00 */
[----:B------:R-:W2:Y:S04]  /*c4d0*/  LDL.LU.64 R16, [R1+0x10a8] ;  /* 0x0010a80001107983 */ /* 0x000ea80000300a00 */
[----:B---3--:R-:W-:Y:S04]  /*c4e0*/  STL.64 [R1+0x1010], R6 ;  /* 0x0010100601007387 */ /* 0x008fe80000100a00 */
[----:B------:R0:W-:Y:S02]  /*c4f0*/  STL.64 [R1+0x1008], R4 ;  /* 0x0010080401007387 */ /* 0x0001e40000100a00 */
[----:B0-----:R-:W-:-:S02]  /*c500*/  IMAD.MOV.U32 R4, RZ, RZ, R25 ;  /* 0x000000ffff047224 */ /* 0x001fc400078e0019 */
[----:B------:R-:W-:-:S04]  /*c510*/  IMAD.MOV.U32 R5, RZ, RZ, R24 ;  /* 0x000000ffff057224 */ /* 0x000fc800078e0018 */
[----:B------:R-:W-:Y:S01]  /*c520*/  STL.64 [R1+0x2d0], R12 ;  /* 0x0002d00c01007387 */ /* 0x000fe20000100a00 */
[----:B------:R-:W-:Y:S02]  /*c530*/  IMAD.MOV.U32 R24, RZ, RZ, R21 ;  /* 0x000000ffff187224 */ /* 0x000fe400078e0015 */
[----:B------:R-:W-:Y:S01]  /*c540*/  IMAD.MOV.U32 R25, RZ, RZ, R20 ;  /* 0x000000ffff197224 */ /* 0x000fe200078e0014 */
[----:B------:R-:W-:Y:S04]  /*c550*/  STL.64 [R1+0x2d8], R14 ;  /* 0x0002d80e01007387 */ /* 0x000fe80000100a00 */
[----:B------:R0:W-:Y:S04]  /*c560*/  STL.64 [R1+0x1028], R4 ;  /* 0x0010280401007387 */ /* 0x0001e80000100a00 */
[----:B------:R-:W-:Y:S01]  /*c570*/  STL.64 [R1+0x1090], R24 ;  /* 0x0010901801007387 */ /* 0x000fe20000100a00 */
[----:B0-----:R-:W-:-:S02]  /*c580*/  IMAD.MOV.U32 R4, RZ, RZ, R23 ;  /* 0x000000ffff047224 */ /* 0x001fc400078e0017 */
[----:B------:R-:W-:-:S05]  /*c590*/  IMAD.MOV.U32 R5, RZ, RZ, R22 ;  /* 0x000000ffff057224 */ /* 0x000fca00078e0016 */
[----:B------:R0:W-:Y:S04]  /*c5a0*/  STL.64 [R1+0x1040], R4 ;  /* 0x0010400401007387 */ /* 0x0001e80000100a00 */
[----:B0-----:R-:W3:Y:S04]  /*c5b0*/  LDL.LU.64 R4, [R1+0x170] ;  /* 0x0001700001047983 */ /* 0x001ee80000300a00 */
[----:B------:R-:W2:Y:S04]  /*c5c0*/  LDL.LU.64 R6, [R1+0x178] ;  /* 0x0001780001067983 */ /* 0x000ea80000300a00 */
[----:B--2---:R-:W-:Y:S04]  /*c5d0*/  STL.64 [R1+0x1050], R6 ;  /* 0x0010500601007387 */ /* 0x004fe80000100a00 */
[----:B---3--:R0:W-:Y:S02]  /*c5e0*/  STL.64 [R1+0x1048], R4 ;  /* 0x0010480401007387 */ /* 0x0081e40000100a00 */
[----:B0-----:R-:W-:-:S02]  /*c5f0*/  IMAD.MOV.U32 R4, RZ, RZ, R9 ;  /* 0x000000ffff047224 */ /* 0x001fc400078e0009 */
[----:B------:R-:W-:-:S05]  /*c600*/  IMAD.MOV.U32 R5, RZ, RZ, R8 ;  /* 0x000000ffff057224 */ /* 0x000fca00078e0008 */
[----:B------:R0:W-:Y:S04]  /*c610*/  STL.64 [R1+0x1068], R4 ;  /* 0x0010680401007387 */ /* 0x0001e80000100a00 */
[----:B0-----:R-:W2:Y:S04]  /*c620*/  LDL.LU.64 R4, [R1+0x1a0] ;  /* 0x0001a00001047983 */ /* 0x001ea80000300a00 */
[----:B------:R-:W3:Y:S04]  /*c630*/  LDL.LU.64 R6, [R1+0x1a8] ;  /* 0x0001a80001067983 */ /* 0x000ee80000300a00 */
[----:B---3--:R-:W-:Y:S04]  /*c640*/  STL.64 [R1+0x1088], R6 ;  /* 0x0010880601007387 */ /* 0x008fe80000100a00 */
[----:B--2---:R0:W-:Y:S04]  /*c650*/  STL.64 [R1+0x1080], R4 ;  /* 0x0010800401007387 */ /* 0x0041e80000100a00 */
[----:B0-----:R-:W2:Y:S04]  /*c660*/  LDL.LU.64 R4, [R1+0x1b0] ;  /* 0x0001b00001047983 */ /* 0x001ea80000300a00 */
[----:B------:R-:W3:Y:S04]  /*c670*/  LDL.LU.64 R6, [R1+0x1b8] ;  /* 0x0001b80001067983 */ /* 0x000ee80000300a00 */
[----:B---3--:R-:W-:Y:S04]  /*c680*/  STL.64 [R1+0x10a0], R6 ;  /* 0x0010a00601007387 */ /* 0x008fe80000100a00 */
[----:B--2---:R0:W-:Y:S04]  /*c690*/  STL.64 [R1+0x1098], R4 ;  /* 0x0010980401007387 */ /* 0x0041e80000100a00 */
[----:B0-----:R-:W2:Y:S04]  /*c6a0*/  LDL.LU.64 R4, [R1+0x1d0] ;  /* 0x0001d00001047983 */ /* 0x001ea80000300a00 */
[----:B------:R-:W2:Y:S04]  /*c6b0*/  LDL.LU.64 R6, [R1+0x1d8] ;  /* 0x0001d80001067983 */ /* 0x000ea80000300a00 */
[----:B------:R-:W3:Y:S04]  /*c6c0*/  LDL.LU.64 R20, [R1+0x30] ;  /* 0x0000300001147983 */ /* 0x000ee80000300a00 */
[----:B------:R-:W2:Y:S04]  /*c6d0*/  LDL.LU.64 R22, [R1+0x38] ;  /* 0x0000380001167983 */ /* 0x000ea80000300a00 */
[----:B--2---:R-:W-:Y:S04]  /*c6e0*/  STL.64 [R1+0x1020], R22 ;  /* 0x0010201601007387 */ /* 0x004fe80000100a00 */
[----:B---3--:R0:W-:Y:S04]  /*c6f0*/  STL.64 [R1+0x1018], R20 ;  /* 0x0010181401007387 */ /* 0x0081e80000100a00 */
[----:B0-----:R-:W2:Y:S04]  /*c700*/  LDL.LU.64 R20, [R1+0x150] ;  /* 0x0001500001147983 */ /* 0x001ea80000300a00 */
[----:B------:R-:W3:Y:S01]  /*c710*/  LDL.LU.64 R22, [R1+0x158] ;  /* 0x0001580001167983 */ /* 0x000ee20000300a00 */
[----:B----4-:R-:W-:-:S02]  /*c720*/  IMAD.MOV.U32 R24, RZ, RZ, R11 ;  /* 0x000000ffff187224 */ /* 0x010fc400078e000b */
[----:B------:R-:W-:Y:S02]  /*c730*/  IMAD.MOV.U32 R25, RZ, RZ, R10 ;  /* 0x000000ffff197224 */ /* 0x000fe400078e000a */
[----:B------:R-:W-:Y:S02]  /*c740*/  IMAD.MOV.U32 R12, RZ, RZ, R27 ;  /* 0x000000ffff0c7224 */ /* 0x000fe400078e001b */
[----:B------:R-:W-:Y:S01]  /*c750*/  IMAD.MOV.U32 R13, RZ, RZ, R26 ;  /* 0x000000ffff0d7224 */ /* 0x000fe200078e001a */
[----:B---3--:R-:W-:Y:S04]  /*c760*/  STL.64 [R1+0x1038], R22 ;  /* 0x0010381601007387 */ /* 0x008fe80000100a00 */
[----:B--2---:R0:W-:Y:S04]  /*c770*/  STL.64 [R1+0x1030], R20 ;  /* 0x0010301401007387 */ /* 0x0041e80000100a00 */
[----:B0-----:R-:W2:Y:S04]  /*c780*/  LDL.LU.64 R20, [R1+0x160] ;  /* 0x0001600001147983 */ /* 0x001ea80000300a00 */
[----:B------:R-:W3:Y:S01]  /*c790*/  LDL.LU.64 R22, [R1+0x168] ;  /* 0x0001680001167983 */ /* 0x000ee20000300a00 */
[C---:B------:R-:W-:Y:S03]  /*c7a0*/  HMMA.16816.F32 R24, R16.reuse, R24, R4 ;  /* 0x000000181018723c */ /* 0x040fe60000001804 */
[----:B---3--:R-:W-:Y:S04]  /*c7b0*/  STL.64 [R1+0x1060], R22 ;  /* 0x0010601601007387 */ /* 0x008fe80000100a00 */
[----:B--2---:R0:W-:Y:S04]  /*c7c0*/  STL.64 [R1+0x1058], R20 ;  /* 0x0010581401007387 */ /* 0x0041e80000100a00 */
[----:B0-----:R-:W2:Y:S04]  /*c7d0*/  LDL.LU.64 R20, [R1+0x190] ;  /* 0x0001900001147983 */ /* 0x001ea80000300a00 */
[----:B------:R-:W2:Y:S04]  /*c7e0*/  LDL.LU.64 R22, [R1+0x198] ;  /* 0x0001980001167983 */ /* 0x000ea80000300a00 */
[----:B------:R-:W3:Y:S04]  /*c7f0*/  LDL.LU R8, [R1+0x130] ;  /* 0x0001300001087983 */ /* 0x000ee80000300800 */
[----:B------:R-:W3:Y:S04]  /*c800*/  LDL.LU R9, [R1+0x134] ;  /* 0x0001340001097983 */ /* 0x000ee80000300800 */
[----:B------:R-:W3:Y:S04]  /*c810*/  LDL.LU R10, [R1+0x138] ;  /* 0x00013800010a7983 */ /* 0x000ee80000300800 */
[----:B------:R-:W3:Y:S04]  /*c820*/  LDL.LU R11, [R1+0x13c] ;  /* 0x00013c00010b7983 */ /* 0x000ee80000300800 */
[----:B------:R-:W4:Y:S04]  /*c830*/  LDL R14, [R1+0xa8] ;  /* 0x0000a800010e7983 */ /* 0x000f280000100800 */
[----:B------:R-:W4:Y:S04]  /*c840*/  LDL R15, [R1+0xac] ;  /* 0x0000ac00010f7983 */ /* 0x000f280000100800 */
[----:B------:R-:W2:Y:S04]  /*c850*/  LDL.LU.64 R6, [R1+0x10a0] ;  /* 0x0010a00001067983 */ /* 0x000ea80000300a00 */
[----:B------:R-:W2:Y:S04]  /*c860*/  LDL.LU.64 R4, [R1+0x1098] ;  /* 0x0010980001047983 */ /* 0x000ea80000300a00 */
        /* <DEDUP_REMOVED lines=11> */
[C---:B--2---:R-:W-:Y:S11]  /*c920*/  HMMA.16816.F32 R4, R16.reuse, R24, R4 ;  /* 0x000000181004723c */ /* 0x044ff60000001804 */
[----:B------:R-:W-:Y:S11]  /*c930*/  @!UPT UIADD3 URZ, URZ, URZ, URZ ;  /* 0x0000003f3f3ff290 */ /* 0x000ff6000fffe03f */
[----:B------:R-:W-:Y:S01]  /*c940*/  @!UPT UIADD3 URZ, URZ, URZ, URZ ;  /* 0x0000003f3f3ff290 */ /* 0x000fe2000fffe03f */
[----:B------:R0:W-:Y:S04]  /*c950*/  STL.64 [R1+0x370], R4 ;  /* 0x0003700401007387 */ /* 0x0001e80000100a00 */
[----:B------:R1:W-:Y:S04]  /*c960*/  STL.64 [R1+0x378], R6 ;  /* 0x0003780601007387 */ /* 0x0003e80000100a00 */
[----:B0-----:R-:W1:Y:S02]  /*c970*/  LDL.LU.64 R4, [R1+0x1068] ;  /* 0x0010680001047983 */ /* 0x001e640000300a00 */
[C---:B-1----:R-:W-:Y:S02]  /*c980*/  HMMA.16816.F32 R4, R16.reuse, R4, R20 ;  /* 0x000000041004723c */ /* 0x042fe40000001814 */
        /* <DEDUP_REMOVED lines=11> */
[----:B------:R-:W-:Y:S04]  /*ca40*/  STL.64 [R1+0x358], R6 ;  /* 0x0003580601007387 */ /* 0x000fe80000100a00 */
[----:B0-----:R-:W2:Y:S04]  /*ca50*/  LDL.LU.64 R4, [R1+0x1040] ;  /* 0x0010400001047983 */ /* 0x001ea80000300a00 */
[----:B----4-:R0:W-:Y:S04]  /*ca60*/  STL.64 [R1+0xfc0], R14 ;  /* 0x000fc00e01007387 */ /* 0x0101e80000100a00 */
[----:B0-----:R-:W4:Y:S01]  /*ca70*/  LDL.64 R14, [R1+0xe8] ;  /* 0x0000e800010e7983 */ /* 0x001f220000100a00 */
        /* <DEDUP_REMOVED lines=16> */
[----:B------:R-:W2:Y:S04]  /*cb80*/  LDL.LU.64 R22, [R1+0x1000] ;  /* 0x0010000001167983 */ /* 0x000ea80000300a00 */
[----:B------:R-:W3:Y:S04]  /*cb90*/  LDL.LU.64 R20, [R1+0xff8] ;  /* 0x000ff80001147983 */ /* 0x000ee80000300a00 */
[----:B------:R0:W-:Y:S04]  /*cba0*/  STL.64 [R1+0xf80], R6 ;  /* 0x000f800601007387 */ /* 0x0001e80000100a00 */
[----:B------:R-:W4:Y:S09]  /*cbb0*/  LDL.LU R4, [R1+0x140] ;  /* 0x0001400001047983 */ /* 0x000f320000300800 */
[----:B------:R-:W-:Y:S04]  /*cbc0*/  STL.64 [R1+0x240], R16 ;  /* 0x0002401001007387 */ /* 0x000fe80000100a00 */
[----:B------:R2:W-:Y:S04]  /*cbd0*/  STL.64 [R1+0x248], R18 ;  /* 0x0002481201007387 */ /* 0x0005e80000100a00 */
[----:B------:R-:W4:Y:S04]  /*cbe0*/  LDL.LU R5, [R1+0x144] ;  /* 0x0001440001057983 */ /* 0x000f280000300800 */
[----:B0-----:R-:W4:Y:S04]  /*cbf0*/  LDL.LU R6, [R1+0x148] ;  /* 0x0001480001067983 */ /* 0x001f280000300800 */
[----:B------:R-:W4:Y:S01]  /*cc00*/  LDL.LU R7, [R1+0x14c] ;  /* 0x00014c0001077983 */ /* 0x000f220000300800 */
[----:B--2---:R-:W-:-:S02]  /*cc10*/  IMAD.MOV.U32 R18, RZ, RZ, R22 ;  /* 0x000000ffff127224 */ /* 0x004fc400078e0016 */
[----:B------:R-:W-:Y:S02]  /*cc20*/  IMAD.MOV.U32 R19, RZ, RZ, R23 ;  /* 0x000000ffff137224 */ /* 0x000fe400078e0017 */
[----:B---3--:R-:W-:Y:S02]  /*cc30*/  IMAD.MOV.U32 R16, RZ, RZ, R20 ;  /* 0x000000ffff107224 */ /* 0x008fe400078e0014 */
[----:B------:R-:W4:Y:S01]  /*cc40*/  LDL.LU R20, [R1+0xff4] ;  /* 0x000ff40001147983 */ /* 0x000f220000300800 */
[----:B------:R-:W-:-:S03]  /*cc50*/  IMAD.MOV.U32 R17, RZ, RZ, R21 ;  /* 0x000000ffff117224 */ /* 0x000fc600078e0015 */
[----:B------:R-:W4:Y:S04]  /*cc60*/  LDL.LU R21, [R1+0xff0] ;  /* 0x000ff00001157983 */ /* 0x000f280000300800 */
[----:B------:R-:W4:Y:S04]  /*cc70*/  LDL.LU R22, [R1+0xfec] ;  /* 0x000fec0001167983 */ /* 0x000f280000300800 */
[----:B------:R-:W4:Y:S04]  /*cc80*/  LDL.LU R23, [R1+0xfe8] ;  /* 0x000fe80001177983 */ /* 0x000f280000300800 */
[----:B------:R-:W-:Y:S04]  /*cc90*/  STL.64 [R1+0xf30], R18 ;  /* 0x000f301201007387 */ /* 0x000fe80000100a00 */
[----:B------:R0:W-:Y:S04]  /*cca0*/  STL.64 [R1+0xf28], R16 ;  /* 0x000f281001007387 */ /* 0x0001e80000100a00 */
[----:B0-----:R-:W2:Y:S04]  /*ccb0*/  LDL.LU R16, [R1] ;  /* 0x0000000001107983 */ /* 0x001ea80000300800 */
[----:B------:R-:W2:Y:S01]  /*ccc0*/  LDL.LU R17, [R1+0x4] ;  /* 0x0000040001117983 */ /* 0x000ea20000300800 */
[----:B------:R-:W-:-:S02]  /*ccd0*/  IMAD.MOV.U32 R18, RZ, RZ, R0 ;  /* 0x000000ffff127224 */ /* 0x000fc400078e0000 */
[----:B------:R-:W-:Y:S01]  /*cce0*/  IMAD.MOV.U32 R19, RZ, RZ, R28 ;  /* 0x000000ffff137224 */ /* 0x000fe200078e001c */
[----:B------:R-:W3:Y:S04]  /*ccf0*/  LDL.LU R0, [R1+0xfe4] ;  /* 0x000fe40001007983 */ /* 0x000ee80000300800 */
[----:B------:R-:W3:Y:S04]  /*cd00*/  LDL.LU R28, [R1+0xfe0] ;  /* 0x000fe000011c7983 */ /* 0x000ee80000300800 */
[----:B------:R0:W-:Y:S01]  /*cd10*/  STL.64 [R1+0xf40], R18 ;  /* 0x000f401201007387 */ /* 0x0001e20000100a00 */
[C---:B----4-:R-:W-:Y:S03]  /*cd20*/  HMMA.16816.F32 R4, R20.reuse, R14, R4 ;  /* 0x0000000e1404723c */ /* 0x050fe60000001804 */
[----:B--2---:R-:W-:Y:S04]  /*cd30*/  STL.64 [R1+0xf38], R16 ;  /* 0x000f381001007387 */ /* 0x004fe80000100a00 */
[----:B0-----:R-:W2:Y:S11]  /*cd40*/  LDL.LU.64 R18, [R1+0xd8] ;  /* 0x0000d80001127983 */ /* 0x001eb60000300a00 */
[----:B------:R-:W-:Y:S05]  /*cd50*/  @!UPT UIADD3 URZ, URZ, URZ, URZ ;  /* 0x0000003f3f3ff290 */ /* 0x000fea000fffe03f */
[----:B------:R-:W-:Y:S04]  /*cd60*/  STL.64 [R1+0x220], R4 ;  /* 0x0002200401007387 */ /* 0x000fe80000100a00 */
[----:B------:R0:W-:Y:S04]  /*cd70*/  STL.64 [R1+0x228], R6 ;  /* 0x0002280601007387 */ /* 0x0001e80000100a00 */
[----:B0-----:R-:W4:Y:S01]  /*cd80*/  LDL.64 R6, [R1+0x88] ;  /* 0x0000880001067983 */ /* 0x001f220000100a00 */
[----:B------:R-:W-:Y:S02]  /*cd90*/  IMAD.MOV.U32 R3, RZ, RZ, R14 ;  /* 0x000000ffff037224 */ /* 0x000fe400078e000e */
[----:B------:R-:W-:Y:S01]  /*cda0*/  IMAD.MOV.U32 R2, RZ, RZ, R15 ;  /* 0x000000ffff027224 */ /* 0x000fe200078e000f */
[----:B--2---:R-:W-:Y:S01]  /*cdb0*/  HMMA.16816.F32 R8, R20, R18, R8 ;  /* 0x000000121408723c */ /* 0x004fe20000001808 */
[----:B----4-:R-:W-:Y:S11]  /*cdc0*/  STL.64 [R1+0xf98], R6 ;  /* 0x000f980601007387 */ /* 0x010ff60000100a00 */
[----:B------:R-:W-:Y:S11]  /*cdd0*/  @!UPT UIADD3 URZ, URZ, URZ, URZ ;  /* 0x0000003f3f3ff290 */ /* 0x000ff6000fffe03f */
[----:B------:R0:W-:Y:S04]  /*cde0*/  STL.64 [R1+0x210], R8 ;  /* 0x0002100801007387 */ /* 0x0001e80000100a00 */
[----:B------:R1:W-:Y:S04]  /*cdf0*/  STL.64 [R1+0x218], R10 ;  /* 0x0002180a01007387 */ /* 0x0003e80000100a00 */
[----:B------:R-:W-:Y:S04]  /*ce00*/  STL.64 [R1+0xf50], R18 ;  /* 0x000f501201007387 */ /* 0x000fe80000100a00 */
[----:B0-----:R-:W2:Y:S04]  /*ce10*/  LDL.LU R8, [R1+0xf0] ;  /* 0x0000f00001087983 */ /* 0x001ea80000300800 */
[----:B------:R-:W2:Y:S04]  /*ce20*/  LDL.LU R9, [R1+0xf4] ;  /* 0x0000f40001097983 */ /* 0x000ea80000300800 */
[----:B-1----:R-:W4:Y:S04]  /*ce30*/  LDL.LU R10, [R1+0xf8] ;  /* 0x0000f800010a7983 */ /* 0x002f280000300800 */
[----:B------:R-:W4:Y:S04]  /*ce40*/  LDL.LU R11, [R1+0xfc] ;  /* 0x0000fc00010b7983 */ /* 0x000f280000300800 */
[----:B------:R-:W2:Y:S04]  /*ce50*/  LDL.LU R12, [R1+0x110] ;  /* 0x00011000010c7983 */ /* 0x000ea80000300800 */
[----:B------:R-:W2:Y:S04]  /*ce60*/  LDL.LU R13, [R1+0x114] ;  /* 0x00011400010d7983 */ /* 0x000ea80000300800 */
[----:B------:R-:W2:Y:S04]  /*ce70*/  LDL.LU R14, [R1+0x118] ;  /* 0x00011800010e7983 */ /* 0x000ea80000300800 */
[----:B------:R-:W2:Y:S04]  /*ce80*/  LDL.LU R15, [R1+0x11c] ;  /* 0x00011c00010f7983 */ /* 0x000ea80000300800 */
[----:B--2---:R-:W-:Y:S04]  /*ce90*/  STL.64 [R1+0xfd8], R14 ;  /* 0x000fd80e01007387 */ /* 0x004fe80000100a00 */
[----:B------:R0:W-:Y:S04]  /*cea0*/  STL.64 [R1+0xfd0], R12 ;  /* 0x000fd00c01007387 */ /* 0x0001e80000100a00 */
[----:B0-----:R-:W2:Y:S04]  /*ceb0*/  LDL.LU R12, [R1+0x120] ;  /* 0x00012000010c7983 */ /* 0x001ea80000300800 */
[----:B------:R-:W2:Y:S04]  /*cec0*/  LDL.LU R13, [R1+0x124] ;  /* 0x00012400010d7983 */ /* 0x000ea80000300800 */
[----:B------:R-:W2:Y:S04]  /*ced0*/  LDL.LU R14, [R1+0x128] ;  /* 0x00012800010e7983 */ /* 0x000ea80000300800 */
[----:B------:R-:W2:Y:S04]  /*cee0*/  LDL.LU R15, [R1+0x12c] ;  /* 0x00012c00010f7983 */ /* 0x000ea80000300800 */
[----:B----4-:R-:W-:Y:S04]  /*cef0*/  STL.64 [R1+0xfa8], R10 ;  /* 0x000fa80a01007387 */ /* 0x010fe80000100a00 */
[----:B------:R0:W-:Y:S04]  /*cf00*/  STL.64 [R1+0xfa0], R8 ;  /* 0x000fa00801007387 */ /* 0x0001e80000100a00 */
[----:B0-----:R-:W4:Y:S04]  /*cf10*/  LDL.LU R8, [R1+0x100] ;  /* 0x0001000001087983 */ /* 0x001f280000300800 */
[----:B------:R-:W4:Y:S04]  /*cf20*/  LDL.LU R9, [R1+0x104] ;  /* 0x0001040001097983 */ /* 0x000f280000300800 */
[----:B------:R-:W2:Y:S04]  /*cf30*/  LDL.LU R10, [R1+0x108] ;  /* 0x00010800010a7983 */ /* 0x000ea80000300800 */
[----:B------:R-:W2:Y:S01]  /*cf40*/  LDL.LU R11, [R1+0x10c] ;  /* 0x00010c00010b7983 */ /* 0x000ea20000300800 */
[----:B------:R-:W-:-:S02]  /*cf50*/  IMAD.MOV.U32 R18, RZ, RZ, R3 ;  /* 0x000000ffff127224 */ /* 0x000fc400078e0003 */
[----:B------:R-:W-:Y:S01]  /*cf60*/  IMAD.MOV.U32 R19, RZ, RZ, R2 ;  /* 0x000000ffff137224 */ /* 0x000fe200078e0002 */
[----:B--2---:R0:W-:Y:S04]  /*cf70*/  STL.64 [R1+0xfb8], R10 ;  /* 0x000fb80a01007387 */ /* 0x0041e80000100a00 */
[----:B----4-:R-:W-:Y:S04]  /*cf80*/  STL.64 [R1+0xfb0], R8 ;  /* 0x000fb00801007387 */ /* 0x010fe80000100a00 */
[----:B------:R-:W2:Y:S04]  /*cf90*/  LDL.64 R6, [R1+0x98] ;  /* 0x0000980001067983 */ /* 0x000ea80000100a00 */
[----:B0-----:R-:W4:Y:S04]  /*cfa0*/  LDL.64 R10, [R1+0xb8] ;  /* 0x0000b800010a7983 */ /* 0x001f280000100a00 */
[----:B------:R0:W-:Y:S04]  /*cfb0*/  STL.64 [R1+0xf78], R18 ;  /* 0x000f781201007387 */ /* 0x0001e80000100a00 */
[----:B------:R-:W2:Y:S04]  /*cfc0*/  LDL.LU R16, [R1+0x40] ;  /* 0x0000400001107983 */ /* 0x000ea80000300800 */
[----:B------:R-:W2:Y:S04]  /*cfd0*/  LDL.LU R17, [R1+0x44] ;  /* 0x0000440001117983 */ /* 0x000ea80000300800 */
[----:B0-----:R-:W2:Y:S04]  /*cfe0*/  LDL.LU R18, [R1+0x48] ;  /* 0x0000480001127983 */ /* 0x001ea80000300800 */
[----:B------:R-:W2:Y:S01]  /*cff0*/  LDL.LU R19, [R1+0x4c] ;  /* 0x00004c0001137983 */ /* 0x000ea20000300800 */
[----:B------:R-:W-:Y:S03]  /*d000*/  HMMA.16816.F32 R12, R20, R26, R12 ;  /* 0x0000001a140c723c */ /* 0x000fe6000000180c */
[----:B--2---:R-:W-:Y:S04]  /*d010*/  STL.64 [R1+0xf90], R18 ;  /* 0x000f901201007387 */ /* 0x004fe80000100a00 */
[----:B------:R0:W-:Y:S04]  /*d020*/  STL.64 [R1+0xf88], R16 ;  /* 0x000f881001007387 */ /* 0x0001e80000100a00 */
[----:B0-----:R-:W2:Y:S04]  /*d030*/  LDL.LU R16, [R1+0x60] ;  /* 0x0000600001107983 */ /* 0x001ea80000300800 */
[----:B------:R-:W2:Y:S04]  /*d040*/  LDL.LU R17, [R1+0x64] ;  /* 0x0000640001117983 */ /* 0x000ea80000300800 */
[----:B------:R-:W2:Y:S04]  /*d050*/  LDL.LU R18, [R1+0x68] ;  /* 0x0000680001127983 */ /* 0x000ea80000300800 */
[----:B------:R-:W2:Y:S04]  /*d060*/  LDL.LU R19, [R1+0x6c] ;  /* 0x00006c0001137983 */ /* 0x000ea80000300800 */
[----:B------:R-:W-:Y:S04]  /*d070*/  STL.64 [R1+0x200], R12 ;  /* 0x0002000c01007387 */ /* 0x000fe80000100a00 */
[----:B------:R0:W-:Y:S04]  /*d080*/  STL.64 [R1+0x208], R14 ;  /* 0x0002080e01007387 */ /* 0x0001e80000100a00 */
[----:B0-----:R-:W4:Y:S04]  /*d090*/  LDL.LU.64 R14, [R1+0xfd8] ;  /* 0x000fd800010e7983 */ /* 0x001f280000300a00 */
[----:B------:R-:W4:Y:S04]  /*d0a0*/  LDL.LU.64 R12, [R1+0xfd0] ;  /* 0x000fd000010c7983 */ /* 0x000f280000300a00 */
[----:B------:R0:W-:Y:S04]  /*d0b0*/  STL.64 [R1+0xf48], R26 ;  /* 0x000f481a01007387 */ /* 0x0001e80000100a00 */
[----:B------:R-:W2:Y:S04]  /*d0c0*/  LDL.LU R24, [R1+0x10] ;  /* 0x0000100001187983 */ /* 0x000ea80000300800 */
[----:B------:R-:W2:Y:S04]  /*d0d0*/  LDL.LU R25, [R1+0x14] ;  /* 0x0000140001197983 */ /* 0x000ea80000300800 */
[----:B0-----:R-:W2:Y:S01]  /*d0e0*/  LDL.LU R26, [R1+0x18] ;  /* 0x00001800011a7983 */ /* 0x001ea20000300800 */
[----:B------:R-:W-:-:S03]  /*d0f0*/  IMAD.MOV.U32 R27, RZ, RZ, R29 ;  /* 0x000000ffff1b7224 */ /* 0x000fc600078e001d */
[----:B------:R-:W3:Y:S01]  /*d100*/  LDL.LU R29, [R1+0xfc8] ;  /* 0x000fc800011d7983 */ /* 0x000ee20000300800 */
[----:B----4-:R-:W-:Y:S03]  /*d110*/  HMMA.16816.F32 R12, R20, R10, R12 ;  /* 0x0000000a140c723c */ /* 0x010fe6000000180c */
[----:B--2---:R-:W-:Y:S04]  /*d120*/  STL.64 [R1+0xf60], R26 ;  /* 0x000f601a01007387 */ /* 0x004fe80000100a00 */
[----:B------:R0:W-:Y:S04]  /*d130*/  STL.64 [R1+0xf58], R24 ;  /* 0x000f581801007387 */ /* 0x0001e80000100a00 */
[----:B0-----:R-:W2:Y:S04]  /*d140*/  LDL.LU R24, [R1+0x20] ;  /* 0x0000200001187983 */ /* 0x001ea80000300800 */
[----:B------:R-:W2:Y:S08]  /*d150*/  LDL.LU R25, [R1+0x24] ;  /* 0x0000240001197983 */ /* 0x000eb00000300800 */
[----:B------:R0:W-:Y:S04]  /*d160*/  STL.64 [R1+0x1f0], R12 ;  /* 0x0001f00c01007387 */ /* 0x0001e80000100a00 */
[----:B------:R1:W-:Y:S01]  /*d170*/  STL.64 [R1+0x1f8], R14 ;  /* 0x0001f80e01007387 */ /* 0x0003e20000100a00 */
[----:B0-----:R-:W-:-:S02]  /*d180*/  IMAD.MOV.U32 R13, RZ, RZ, R10 ;  /* 0x000000ffff0d7224 */ /* 0x001fc400078e000a */
[----:B------:R-:W-:Y:S01]  /*d190*/  IMAD.MOV.U32 R12, RZ, RZ, R11 ;  /* 0x000000ffff0c7224 */ /* 0x000fe200078e000b */
[----:B-1----:R-:W4:Y:S04]  /*d1a0*/  LDL.LU.64 R14, [R1+0xfc0] ;  /* 0x000fc000010e7983 */ /* 0x002f280000300a00 */
[----:B------:R-:W4:Y:S04]  /*d1b0*/  LDL.LU.64 R10, [R1+0xfb8] ;  /* 0x000fb800010a7983 */ /* 0x000f280000300a00 */
[----:B------:R-:W4:Y:S01]  /*d1c0*/  LDL.LU.64 R8, [R1+0xfb0] ;  /* 0x000fb00001087983 */ /* 0x000f220000300a00 */
[----:B---3--:R-:W-:-:S02]  /*d1d0*/  IMAD.MOV.U32 R26, RZ, RZ, R28 ;  /* 0x000000ffff1a7224 */ /* 0x008fc400078e001c */
[----:B------:R-:W-:Y:S01]  /*d1e0*/  IMAD.MOV.U32 R27, RZ, RZ, R0 ;  /* 0x000000ffff1b7224 */ /* 0x000fe200078e0000 */
[C---:B----4-:R-:W-:Y:S11]  /*d1f0*/  HMMA.16816.F32 R8, R20.reuse, R14, R8 ;  /* 0x0000000e1408723c */ /* 0x050ff60000001808 */
[----:B------:R-:W-:Y:S11]  /*d200*/  @!UPT UIADD3 URZ, URZ, URZ, URZ ;  /* 0x0000003f3f3ff290 */ /* 0x000ff6000fffe03f */
[----:B------:R-:W-:Y:S01]  /*d210*/  @!UPT UIADD3 URZ, URZ, URZ, URZ ;  /* 0x0000003f3f3ff290 */ /* 0x000fe2000fffe03f */
[----:B------:R0:W-:Y:S01]  /*d220*/  STL.64 [R1+0x1e0], R8 ;  /* 0x0001e00801007387 */ /* 0x0001e20000100a00 */
[----:B------:R-:W-:Y:S02]  /*d230*/  IMAD.MOV.U32 R28, RZ, RZ, R10 ;  /* 0x000000ffff1c7224 */ /* 0x000fe400078e000a */
[----:B------:R-:W-:Y:S02]  /*d240*/  IMAD.MOV.U32 R0, RZ, RZ, R11 ;  /* 0x000000ffff007224 */ /* 0x000fe400078e000b */
[----:B------:R-:W3:Y:S04]  /*d250*/  LDL.LU.64 R10, [R1+0xfa8] ;  /* 0x000fa800010a7983 */ /* 0x000ee80000300a00 */
[----:B0-----:R-:W3:Y:S04]  /*d260*/  LDL.LU.64 R8, [R1+0xfa0] ;  /* 0x000fa00001087983 */ /* 0x001ee80000300a00 */
[----:B------:R-:W-:Y:S04]  /*d270*/  STL [R1+0xe54], R0 ;  /* 0x000e540001007387 */ /* 0x000fe80000100800 */
[----:B------:R-:W-:Y:S01]  /*d280*/  STL [R1+0xe50], R28 ;  /* 0x000e501c01007387 */ /* 0x000fe20000100800 */
[C---:B---3--:R-:W-:Y:S11]  /*d290*/  HMMA.16816.F32 R8, R20.reuse, R6, R8 ;  /* 0x000000061408723c */ /* 0x048ff60000001808 */
[----:B------:R-:W-:Y:S11]  /*d2a0*/  @!UPT UIADD3 URZ, URZ, URZ, URZ ;  /* 0x0000003f3f3ff290 */ /* 0x000ff6000fffe03f */
[----:B------:R-:W-:Y:S01]  /*d2b0*/  @!UPT UIADD3 URZ, URZ, URZ, URZ ;  /* 0x0000003f3f3ff290 */ /* 0x000fe2000fffe03f */
[----:B------:R-:W-:Y:S04]  /*d2c0*/  STL.64 [R1+0x1d0], R8 ;  /* 0x0001d00801007387 */ /* 0x000fe80000100a00 */
[----:B------:R0:W-:Y:S02]  /*d2d0*/  STL.64 [R1+0x1d8], R10 ;  /* 0x0001d80a01007387 */ /* 0x0001e40000100a00 */
[----:B0-----:R-:W-:Y:S02]  /*d2e0*/  IMAD.MOV.U32 R11, RZ, RZ, R6 ;  /* 0x000000ffff0b7224 */ /* 0x001fe400078e0006 */
[----:B------:R-:W-:Y:S02]  /*d2f0*/  IMAD.MOV.U32 R10, RZ, RZ, R7 ;  /* 0x000000ffff0a7224 */ /* 0x000fe400078e0007 */
[----:B------:R-:W3:Y:S02]  /*d300*/  LDL.LU.64 R6, [R1+0xf98] ;  /* 0x000f980001067983 */ /* 0x000ee40000300a00 */
[----:B---3--:R-:W-:Y:S01]  /*d310*/  HMMA.16816.F32 R16, R20, R6, R16 ;  /* 0x000000061410723c */ /* 0x008fe20000001810 */
[----:B------:R-:W-:-:S02]  /*d320*/  IMAD.MOV.U32 R9, RZ, RZ, R6 ;  /* 0x000000ffff097224 */ /* 0x000fc400078e0006 */
[----:B------:R-:W-:Y:S11]  /*d330*/  IMAD.MOV.U32 R8, RZ, RZ, R7 ;  /* 0x000000ffff087224 */ /* 0x000ff600078e0007 */
[----:B------:R-:W-:Y:S09]  /*d340*/  @!UPT UIADD3 URZ, URZ, URZ, URZ ;  /* 0x0000003f3f3ff290 */ /* 0x000ff2000fffe03f */
[----:B------:R-:W-:Y:S04]  /*d350*/  STL.64 [R1+0x1c0], R16 ;  /* 0x0001c01001007387 */ /* 0x000fe80000100a00 */
[----:B------:R0:W-:Y:S04]  /*d360*/  STL.64 [R1+0x1c8], R18 ;  /* 0x0001c81201007387 */ /* 0x0001e80000100a00 */
[----:B0-----:R-:W3:Y:S04]  /*d370*/  LDL.LU.64 R18, [R1+0xf90] ;  /* 0x000f900001127983 */ /* 0x001ee80000300a00 */
[----:B------:R-:W3:Y:S04]  /*d380*/  LDL.LU.64 R16, [R1+0xf88] ;  /* 0x000f880001107983 */ /* 0x000ee80000300a00 */
[----:B------:R-:W3:Y:S02]  /*d390*/  LDL.LU.64 R6, [R1+0xf80] ;  /* 0x000f800001067983 */ /* 0x000ee40000300a00 */
[----:B---3--:R-:W-:Y:S02]  /*d3a0*/  HMMA.16816.F32 R20, R20, R6, R16 ;  /* 0x000000061414723c */ /* 0x008fe40000001810 */
[----:B------:R-:W2:Y:S01]  /*d3b0*/  LDL.LU.64 R18, [R1+0xf78] ;  /* 0x000f780001127983 */ /* 0x000ea20000300a00 */
[----:B------:R-:W-:-:S02]  /*d3c0*/  IMAD.MOV.U32 R2, RZ, RZ, R6 ;  /* 0x000000ffff027224 */ /* 0x000fc400078e0006 */
[----:B------:R-:W-:Y:S11]  /*d3d0*/  IMAD.MOV.U32 R3, RZ, RZ, R7 ;  /* 0x000000ffff037224 */ /* 0x000ff600078e0007 */
[----:B------:R-:W-:Y:S07]  /*d3e0*/  @!UPT UIADD3 URZ, URZ, URZ, URZ ;  /* 0x0000003f3f3ff290 */ /* 0x000fee000fffe03f */
[----:B------:R-:W-:Y:S04]  /*d3f0*/  STL.64 [R1+0x1b0], R20 ;  /* 0x0001b01401007387 */ /* 0x000fe80000100a00 */
[----:B------:R-:W-:Y:S04]  /*d400*/  STL.64 [R1+0x1b8], R22 ;  /* 0x0001b81601007387 */ /* 0x000fe80000100a00 */
[----:B------:R-:W2:Y:S04]  /*d410*/  LDL.LU.64 R6, [R1+0xf70] ;  /* 0x000f700001067983 */ /* 0x000ea80000300a00 */
[----:B------:R-:W2:Y:S02]  /*d420*/  LDL.LU.64 R4, [R1+0xf68] ;  /* 0x000f680001047983 */ /* 0x000ea40000300a00 */
[C---:B--2---:R-:W-:Y:S02]  /*d430*/  HMMA.16816.F32 R16, R4.reuse, R18, R24 ;  /* 0x000000120410723c */ /* 0x044fe40000001818 */
[----:B------:R-:W2:Y:S04]  /*d440*/  LDL.LU.64 R26, [R1+0xf60] ;  /* 0x000f6000011a7983 */ /* 0x000ea80000300a00 */
[----:B------:R-:W2:Y:S11]  /*d450*/  LDL.LU.64 R24, [R1+0xf58] ;  /* 0x000f580001187983 */ /* 0x000eb60000300a00 */
[----:B------:R-:W-:Y:S06]  /*d460*/  @!UPT UIADD3 URZ, URZ, URZ, URZ ;  /* 0x0000003f3f3ff290 */ /* 0x000fec000fffe03f */
[----:B------:R-:W-:Y:S04]  /*d470*/  STL.64 [R1+0x1a0], R16 ;  /* 0x0001a01001007387 */ /* 0x000fe80000100a00 */
[----:B------:R0:W-:Y:S04]  /*d480*/  STL.64 [R1+0x1a8], R18 ;  /* 0x0001a81201007387 */ /* 0x0001e80000100a00 */
[----:B0-----:R-:W2:Y:S02]  /*d490*/  LDL.LU.64 R18, [R1+0xf50] ;  /* 0x000f500001127983 */ /* 0x001ea40000300a00 */
[----:B--2---:R-:W-:Y:S01]  /*d4a0*/  HMMA.16816.F32 R24, R4, R18, R24 ;  /* 0x000000120418723c */ /* 0x004fe20000001818 */
[----:B------:R-:W-:-:S02]  /*d4b0*/  IMAD.MOV.U32 R28, RZ, RZ, R18 ;  /* 0x000000ffff1c7224 */ /* 0x000fc400078e0012 */
[----:B------:R-:W-:Y:S11]  /*d4c0*/  IMAD.MOV.U32 R0, RZ, RZ, R19 ;  /* 0x000000ffff007224 */ /* 0x000ff600078e0013 */
[----:B------:R-:W-:Y:S09]  /*d4d0*/  @!UPT UIADD3 URZ, URZ, URZ, URZ ;  /* 0x0000003f3f3ff290 */ /* 0x000ff2000fffe03f */
[----:B------:R-:W-:Y:S04]  /*d4e0*/  STL.64 [R1+0x190], R24 ;  /* 0x0001901801007387 */ /* 0x000fe80000100a00 */
[----:B------:R0:W-:Y:S04]  /*d4f0*/  STL.64 [R1+0x198], R26 ;  /* 0x0001981a01007387 */ /* 0x0001e80000100a00 */
[----:B0-----:R-:W2:Y:S04]  /*d500*/  LDL.LU.64 R26, [R1+0xf48] ;  /* 0x000f4800011a7983 */ /* 0x001ea80000300a00 */
[----:B------:R-:W2:Y:S04]  /*d510*/  LDL.LU.64 R18, [R1+0xf40] ;  /* 0x000f400001127983 */ /* 0x000ea80000300a00 */
[----:B------:R-:W2:Y:S02]  /*d520*/  LDL.LU.64 R16, [R1+0xf38] ;  /* 0x000f380001107983 */ /* 0x000ea40000300a00 */
[----:B--2---:R-:W-:Y:S02]  /*d530*/  HMMA.16816.F32 R24, R4, R26, R16 ;  /* 0x0000001a0418723c */ /* 0x004fe40000001810 */
[----:B------:R-:W2:Y:S04]  /*d540*/  LDL.LU.64 R18, [R1+0xf30] ;  /* 0x000f300001127983 */ /* 0x000ea80000300a00 */
[----:B------:R-:W2:Y:S11]  /*d550*/  LDL.LU.64 R16, [R1+0xf28] ;  /* 0x000f280001107983 */ /* 0x000eb60000300a00 */
[----:B------:R-:W-:Y:S06]  /*d560*/  @!UPT UIADD3 URZ, URZ, URZ, URZ ;  /* 0x0000003f3f3ff290 */ /* 0x000fec000fffe03f */
[----:B------:R-:W-:Y:S04]  /*d570*/  STL.64 [R1+0x170], R24 ;  /* 0x0001701801007387 */ /* 0x000fe80000100a00 */
[----:B------:R0:W-:Y:S04]  /*d580*/  STL.64 [R1+0x178], R26 ;  /* 0x0001781a01007387 */ /* 0x0001e80000100a00 */
[----:B0-----:R-:W3:Y:S04]  /*d590*/  LDL.LU.64 R26, [R1+0xf20] ;  /* 0x000f2000011a7983 */ /* 0x001ee80000300a00 */
[----:B------:R-:W3:Y:S01]  /*d5a0*/  LDL.LU.64 R24, [R1+0xf18] ;  /* 0x000f180001187983 */ /* 0x000ee20000300a00 */
[----:B------:R-:W-:-:S02]  /*d5b0*/  IMAD.MOV.U32 R22, RZ, RZ, R13 ;  /* 0x000000ffff167224 */ /* 0x000fc400078e000d */
[----:B------:R-:W-:-:S07]  /*d5c0*/  IMAD.MOV.U32 R23, RZ, RZ, R12 ;  /* 0x000000ffff177224 */ /* 0x000fce00078e000c */
[C---:B---3--:R-:W-:Y:S07]  /*d5d0*/  HMMA.16816.F32 R20, R4.reuse, R22, R24 ;  /* 0x000000160414723c */ /* 0x048fee0000001818 */
[----:B------:R-:W-:Y:S02]  /*d5e0*/  IMAD.MOV.U32 R26, RZ, RZ, R11 ;  /* 0x000000ffff1a7224 */ /* 0x000fe400078e000b */
[----:B------:R-:W-:Y:S11]  /*d5f0*/  IMAD.MOV.U32 R27, RZ, RZ, R10 ;  /* 0x000000ffff1b7224 */ /* 0x000ff600078e000a */
[----:B------:R-:W-:Y:S03]  /*d600*/  @!UPT UIADD3 URZ, URZ, URZ, URZ ;  /* 0x0000003f3f3ff290 */ /* 0x000fe6000fffe03f */
[----:B------:R-:W-:Y:S04]  /*d610*/  STL.64 [R1+0x160], R20 ;  /* 0x0001601401007387 */ /* 0x000fe80000100a00 */
[----:B------:R0:W-:Y:S02]  /*d620*/  STL.64 [R1+0x168], R22 ;  /* 0x0001681601007387 */ /* 0x0001e40000100a00 */
[----:B0-----:R-:W-:Y:S02]  /*d630*/  IMAD.MOV.U32 R22, RZ, RZ, R9 ;  /* 0x000000ffff167224 */ /* 0x001fe400078e0009 */
[----:B------:R-:W-:Y:S02]  /*d640*/  IMAD.MOV.U32 R23, RZ, RZ, R8 ;  /* 0x000000ffff177224 */ /* 0x000fe400078e0008 */
[----:B------:R-:W0:Y:S01]  /*d650*/  LDSM.16.MT88.4 R8, [R29+0x4200] ;  /* 0x004200001d08783b */ /* 0x000e220000004200 */
[----:B--2---:R-:W-:Y:S03]  /*d660*/  HMMA.16816.F32 R12, R4, R14, R16 ;  /* 0x0000000e040c723c */ /* 0x004fe60000001810 */
[----:B------:R-:W-:Y:S04]  /*d670*/  STL.64 [R1+0xf08], R26 ;  /* 0x000f081a01007387 */ /* 0x000fe80000100a00 */
[----:B------:R-:W1:Y:S04]  /*d680*/  S2R R20, SR_TID.X ;  /* 0x0000000000147919 */ /* 0x000e680000002100 */
[----:B------:R-:W-:Y:S04]  /*d690*/  LDSM.16.MT88.4 R16, [R29+0x8000] ;  /* 0x008000001d10783b */ /* 0x000fe80000004200 */
[----:B0-----:R-:W-:Y:S04]  /*d6a0*/  STL.64 [R1+0xee0], R10 ;  /* 0x000ee00a01007387 */ /* 0x001fe80000100a00 */
[----:B------:R0:W-:Y:S04]  /*d6b0*/  STL.64 [R1+0xed8], R8 ;  /* 0x000ed80801007387 */ /* 0x0001e80000100a00 */
[----:B0-----:R-:W2:Y:S04]  /*d6c0*/  LDL.LU R8, [R1+0x250] ;  /* 0x0002500001087983 */ /* 0x001ea80000300800 */
[----:B------:R-:W-:Y:S04]  /*d6d0*/  STL.64 [R1+0x150], R12 ;  /* 0x0001500c01007387 */ /* 0x000fe80000100a00 */
[----:B------:R-:W-:Y:S04]  /*d6e0*/  STL.64 [R1+0x158], R14 ;  /* 0x0001580e01007387 */ /* 0x000fe80000100a00 */
[----:B------:R-:W2:Y:S04]  /*d6f0*/  LDL.LU R9, [R1+0x254] ;  /* 0x0002540001097983 */ /* 0x000ea80000300800 */
[----:B------:R-:W3:Y:S04]  /*d700*/  LDL.LU R10, [R1+0x258] ;  /* 0x00025800010a7983 */ /* 0x000ee80000300800 */
[----:B------:R-:W3:Y:S01]  /*d710*/  LDL.LU R11, [R1+0x25c] ;  /* 0x00025c00010b7983 */ /* 0x000ee20000300800 */
[C---:B-1----:R-:W-:Y:S01]  /*d720*/  IMAD.SHL.U32 R21, R20.reuse, 0x2, RZ ;  /* 0x0000000214157824 */ /* 0x042fe200078e00ff */
[----:B------:R-:W-:-:S02]  /*d730*/  LOP3.LUT R20, R20, 0x7, RZ, 0xc0, !PT ;  /* 0x0000000714147812 */ /* 0x000fc400078ec0ff */
[----:B------:R-:W0:Y:S03]  /*d740*/  LDSM.16.MT88.4 R12, [R29+0x4300] ;  /* 0x004300001d0c783b */ /* 0x000e260000004200 */
[----:B------:R-:W-:-:S05]  /*d750*/  IMAD R20, R20, 0x90, RZ ;  /* 0x0000009014147824 */ /* 0x000fca00078e02ff */
[----:B------:R-:W-:-:S04]  /*d760*/  LOP3.LUT R20, R20, 0x30, R21, 0x78, !PT ;  /* 0x0000003014147812 */ /* 0x000fc800078e7815 */
[----:B------:R-:W-:-:S05]  /*d770*/  LOP3.LUT R20, R20, 0x40, RZ, 0x3c, !PT ;  /* 0x0000004014147812 */ /* 0x000fca00078e3cff */
[----:B------:R-:W1:Y:S04]  /*d780*/  LDSM.16.M88.4 R24, [R20+0x10000] ;  /* 0x010000001418783b */ /* 0x000e680000000200 */
[----:B---3--:R-:W-:Y:S04]  /*d790*/  STL.64 [R1+0xef0], R10 ;  /* 0x000ef00a01007387 */ /* 0x008fe80000100a00 */
[----:B--2---:R2:W-:Y:S04]  /*d7a0*/  STL.64 [R1+0xee8], R8 ;  /* 0x000ee80801007387 */ /* 0x0045e80000100a00 */
[----:B--2---:R-:W2:Y:S04]  /*d7b0*/  LDL.LU R8, [R1+0x230] ;  /* 0x0002300001087983 */ /* 0x004ea80000300800 */
[----:B------:R-:W2:Y:S04]  /*d7c0*/  LDL.LU R9, [R1+0x234] ;  /* 0x0002340001097983 */ /* 0x000ea80000300800 */
[----:B------:R-:W3:Y:S04]  /*d7d0*/  LDL.LU R10, [R1+0x238] ;  /* 0x00023800010a7983 */ /* 0x000ee80000300800 */
[----:B------:R-:W3:Y:S04]  /*d7e0*/  LDL.LU R11, [R1+0x23c] ;  /* 0x00023c00010b7983 */ /* 0x000ee80000300800 */
[----:B---3--:R-:W-:Y:S01]  /*d7f0*/  STL.64 [R1+0xf00], R10 ;  /* 0x000f000a01007387 */ /* 0x008fe20000100a00 */
[----:B--2---:R2:W-:Y:S03]  /*d800*/  STL.64 [R1+0xef8], R8 ;  /* 0x000ef80801007387 */ /* 0x0045e60000100a00 */
[----:B--2---:R-:W2:Y:S01]  /*d810*/  LDL.LU R8, [R1+0x180] ;  /* 0x0001800001087983 */ /* 0x004ea20000300800 */
[----:B------:R-:W2:Y:S02]  /*d820*/  LDL.LU R9, [R1+0x184] ;  /* 0x0001840001097983 */ /* 0x000ea40000300800 */
[----:B------:R-:W2:Y:S02]  /*d830*/  LDL.LU R10, [R1+0x188] ;  /* 0x00018800010a7983 */ /* 0x000ea40000300800 */
[----:B------:R-:W2:Y:S01]  /*d840*/  LDL.LU R11, [R1+0x18c] ;  /* 0x00018c00010b7983 */ /* 0x000ea20000300800 */
[----:B0-----:R-:W-:Y:S01]  /*d850*/  STL.64 [R1+0xe78], R14 ;  /* 0x000e780e01007387 */ /* 0x001fe20000100a00 */
[----:B------:R-:W-:Y:S02]  /*d860*/  STL.64 [R1+0xe70], R12 ;  /* 0x000e700c01007387 */ /* 0x000fe40000100a00 */
[----:B------:R0:W-:Y:S02]  /*d870*/  STL.64 [R1+0xdd0], R18 ;  /* 0x000dd01201007387 */ /* 0x0001e40000100a00 */
[----:B------:R-:W-:Y:S02]  /*d880*/  STL.64 [R1+0xdc8], R16 ;  /* 0x000dc81001007387 */ /* 0x000fe40000100a00 */
[----:B0-----:R-:W-:-:S02]  /*d890*/  IMAD.MOV.U32 R18, RZ, RZ, R2 ;  /* 0x000000ffff127224 */ /* 0x001fc400078e0002 */
[----:B------:R-:W-:Y:S01]  /*d8a0*/  IMAD.MOV.U32 R19, RZ, RZ, R3 ;  /* 0x000000ffff137224 */ /* 0x000fe200078e0003 */
[----:B------:R-:W3:Y:S01]  /*d8b0*/  LDL.LU R2, [R1+0xf14] ;  /* 0x000f140001027983 */ /* 0x000ee20000300800 */
[----:B------:R-:W4:Y:S02]  /*d8c0*/  LDL.LU R3, [R1+0xf10] ;  /* 0x000f100001037983 */ /* 0x000f240000300800 */
[----:B------:R-:W2:Y:S02]  /*d8d0*/  LDL.LU.64 R14, [R1+0xe8] ;  /* 0x0000e800010e7983 */ /* 0x000ea40000300a00 */
[----:B-1----:R-:W-:Y:S01]  /*d8e0*/  STL.64 [R1+0x60], R24 ;  /* 0x0000601801007387 */ /* 0x002fe20000100a00 */
[----:B------:R0:W-:Y:S04]  /*d8f0*/  STL.64 [R1+0x68], R26 ;  /* 0x0000681a01007387 */ /* 0x0001e80000100a00 */
[----:B0-----:R-:W2:Y:S02]  /*d900*/  LDL.LU.64 R26, [R1+0xf08] ;  /* 0x000f0800011a7983 */ /* 0x001ea40000300a00 */
[C---:B--2---:R-:W-:Y:S02]  /*d910*/  HMMA.16816.F32 R24, R4.reuse, R26, R8 ;  /* 0x0000001a0418723c */ /* 0x044fe40000001808 */
[----:B------:R-:W2:Y:S01]  /*d920*/  LDL.LU.64 R10, [R1+0xf00] ;  /* 0x000f0000010a7983 */ /* 0x000ea20000300a00 */
[----:B------:R-:W2:Y:S11]  /*d930*/  LDL.LU.64 R8, [R1+0xef8] ;  /* 0x000ef80001087983 */ /* 0x000eb60000300a00 */
[----:B------:R-:W-:Y:S09]  /*d940*/  @!UPT UIADD3 URZ, URZ, URZ, URZ ;  /* 0x0000003f3f3ff290 */ /* 0x000ff2000fffe03f */
[----:B------:R-:W-:Y:S01]  /*d950*/  STL.64 [R1+0x140], R24 ;  /* 0x0001401801007387 */ /* 0x000fe20000100a00 */
[----:B------:R-:W-:Y:S02]  /*d960*/  STL.64 [R1+0x148], R26 ;  /* 0x0001481a01007387 */ /* 0x000fe40000100a00 */
[----:B------:R-:W0:Y:S02]  /*d970*/  LDSM.16.M88.4 R24, [R20+0x10400] ;  /* 0x010400001418783b */ /* 0x000e240000000200 */
[----:B0-----:R-:W-:Y:S02]  /*d980*/  STL.64 [R1+0x50], R24 ;  /* 0x0000501801007387 */ /* 0x001fe40000100a00 */
        /* <DEDUP_REMOVED lines=14> */
[----:B0-----:R-:W-:Y:S02]  /*da70*/  STL.64 [R1], R24 ;  /* 0x0000001801007387 */ /* 0x001fe40000100a00 */
[----:B------:R-:W-:Y:S02]  /*da80*/  STL.64 [R1+0x8], R26 ;  /* 0x0000081a01007387 */ /* 0x000fe40000100a00 */
[----:B------:R2:W0:Y:S02]  /*da90*/  LDSM.16.M88.4 R24, [R20+0x11c00] ;  /* 0x011c00001418783b */ /* 0x0004240000000200 */
[C---:B--2---:R-:W-:Y:S01]  /*daa0*/  HMMA.16816.F32 R20, R4.reuse, R22, R8 ;  /* 0x000000160414723c */ /* 0x044fe20000001808 */
[----:B0-----:R-:W-:Y:S01]  /*dab0*/  STL [R1+0xb64], R26 ;  /* 0x000b641a01007387 */ /* 0x001fe20000100800 */
[----:B------:R-:W-:Y:S02]  /*dac0*/  STL [R1+0xb60], R27 ;  /* 0x000b601b01007387 */ /* 0x000fe40000100800 */
[----:B------:R0:W-:Y:S02]  /*dad0*/  STL.64 [R1+0xd88], R24 ;  /* 0x000d881801007387 */ /* 0x0001e40000100a00 */
[----:B0-----:R-:W2:Y:S01]  /*dae0*/  LDL.LU R24, [R1+0x260] ;  /* 0x0002600001187983 */ /* 0x001ea20000300800 */
[----:B------:R-:W2:Y:S02]  /*daf0*/  LDL.LU R25, [R1+0x264] ;  /* 0x0002640001197983 */ /* 0x000ea40000300800 */
[----:B------:R-:W2:Y:S02]  /*db00*/  LDL.LU R26, [R1+0x268] ;  /* 0x00026800011a7983 */ /* 0x000ea40000300800 */
[----:B------:R-:W2:Y:S01]  /*db10*/  LDL.LU R27, [R1+0x26c] ;  /* 0x00026c00011b7983 */ /* 0x000ea20000300800 */
[----:B------:R-:W2:Y:S01]  /*db20*/  LDL.LU.64 R10, [R1+0xef0] ;  /* 0x000ef000010a7983 */ /* 0x000ea20000300a00 */
[----:B------:R-:W2:Y:S10]  /*db30*/  LDL.LU.64 R8, [R1+0xee8] ;  /* 0x000ee80001087983 */ /* 0x000eb40000300a00 */
[----:B------:R-:W-:Y:S02]  /*db40*/  STL.64 [R1+0x130], R20 ;  /* 0x0001301401007387 */ /* 0x000fe40000100a00 */
[----:B------:R-:W-:Y:S02]  /*db50*/  STL.64 [R1+0x138], R22 ;  /* 0x0001381601007387 */ /* 0x000fe40000100a00 */
[----:B------:R-:W0:Y:S04]  /*db60*/  LDSM.16.MT88.4 R20, [R29+0x8100] ;  /* 0x008100001d14783b */ /* 0x000e280000004200 */
[----:B0-----:R0:W-:Y:S01]  /*db70*/  STL.64 [R1+0xd60], R22 ;  /* 0x000d601601007387 */ /* 0x0011e20000100a00 */
[----:B------:R1:W-:Y:S01]  /*db80*/  STL.64 [R1+0xd58], R20 ;  /* 0x000d581401007387 */ /* 0x0003e20000100a00 */
[----:B--2---:R-:W-:Y:S02]  /*db90*/  HMMA.16816.F32 R4, R4, R18, R8 ;  /* 0x000000120404723c */ /* 0x004fe40000001808 */
[----:B------:R-:W2:Y:S01]  /*dba0*/  LDL.LU.64 R10, [R1+0xee0] ;  /* 0x000ee000010a7983 */ /* 0x000ea20000300a00 */
[----:B------:R-:W2:Y:S02]  /*dbb0*/  LDL.LU.64 R8, [R1+0xed8] ;  /* 0x000ed80001087983 */ /* 0x000ea40000300a00 */
[----:B------:R-:W-:Y:S11]  /*dbc0*/  STL.64 [R1+0xec0], R18 ;  /* 0x000ec01201007387 */ /* 0x000ff60000100a00 */
[----:B------:R-:W-:Y:S07]  /*dbd0*/  @!UPT UIADD3 URZ, URZ, URZ, URZ ;  /* 0x0000003f3f3ff290 */ /* 0x000fee000fffe03f */
[----:B------:R-:W-:Y:S01]  /*dbe0*/  STL.64 [R1+0x120], R4 ;  /* 0x0001200401007387 */ /* 0x000fe20000100a00 */
[----:B------:R-:W-:Y:S02]  /*dbf0*/  STL.64 [R1+0x128], R6 ;  /* 0x0001280601007387 */ /* 0x000fe40000100a00 */
[----:B------:R-:W3:Y:S04]  /*dc00*/  LDSM.16.MT88.4 R4, [R29+0x8200] ;  /* 0x008200001d04783b */ /* 0x000ee80000004200 */
[----:B0-----:R-:W-:Y:S02]  /*dc10*/  IMAD.MOV.U32 R23, RZ, RZ, R0 ;  /* 0x000000ffff177224 */ /* 0x001fe400078e0000 */
[----:B-1----:R-:W-:Y:S02]  /*dc20*/  IMAD.MOV.U32 R20, RZ, RZ, R14 ;  /* 0x000000ffff147224 */ /* 0x002fe400078e000e */
[----:B------:R-:W-:Y:S01]  /*dc30*/  IMAD.MOV.U32 R0, RZ, RZ, R15 ;  /* 0x000000ffff007224 */ /* 0x000fe200078e000f */
[----:B---3--:R0:W-:Y:S01]  /*dc40*/  STL [R1+0xcc0], R4 ;  /* 0x000cc00401007387 */ /* 0x0081e20000100800 */
[----:B------:R1:W-:Y:S02]  /*dc50*/  STL [R1+0xcbc], R5 ;  /* 0x000cbc0501007387 */ /* 0x0003e40000100800 */
[----:B------:R3:W-:Y:S02]  /*dc60*/  STL [R1+0xcb8], R6 ;  /* 0x000cb80601007387 */ /* 0x0007e40000100800 */
[----:B------:R4:W-:Y:S01]  /*dc70*/  STL [R1+0xcb4], R7 ;  /* 0x000cb40701007387 */ /* 0x0009e20000100800 */
[----:B0-----:R-:W2:Y:S01]  /*dc80*/  LDL.LU R4, [R1+0x270] ;  /* 0x0002700001047983 */ /* 0x001ea20000300800 */
[----:B-1----:R-:W2:Y:S02]  /*dc90*/  LDL.LU R5, [R1+0x274] ;  /* 0x0002740001057983 */ /* 0x002ea40000300800 */
[----:B---3--:R-:W3:Y:S02]  /*dca0*/  LDL.LU R6, [R1+0x278] ;  /* 0x0002780001067983 */ /* 0x008ee40000300800 */
[----:B----4-:R-:W3:Y:S01]  /*dcb0*/  LDL.LU R7, [R1+0x27c] ;  /* 0x00027c0001077983 */ /* 0x010ee20000300800 */
[----:B------:R-:W-:Y:S01]  /*dcc0*/  STL [R1+0xcb0], R29 ;  /* 0x000cb01d01007387 */ /* 0x000fe20000100800 */
[----:B--2---:R-:W-:Y:S11]  /*dcd0*/  HMMA.16816.F32 R16, R8, R14, R24 ;  /* 0x0000000e0810723c */ /* 0x004ff60000001818 */
[----:B------:R-:W-:Y:S11]  /*dce0*/  @!UPT UIADD3 URZ, URZ, URZ, URZ ;  /* 0x0000003f3f3ff290 */ /* 0x000ff6000fffe03f */
[----:B------:R-:W-:Y:S01]  /*dcf0*/  @!UPT UIADD3 URZ, URZ, URZ, URZ ;  /* 0x0000003f3f3ff290 */ /* 0x000fe2000fffe03f */
[----:B------:R0:W-:Y:S01]  /*dd00*/  STL.64 [R1+0x110], R16 ;  /* 0x0001101001007387 */ /* 0x0001e20000100a00 */
[----:B------:R1:W-:Y:S02]  /*dd10*/  STL.64 [R1+0x118], R18 ;  /* 0x0001181201007387 */ /* 0x0003e40000100a00 */
[----:B------:R-:W2:Y:S02]  /*dd20*/  LDL.LU R12, [R1+0x2d0] ;  /* 0x0002d000010c7983 */ /* 0x000ea40000300800 */
[----:B------:R-:W2:Y:S01]  /*dd30*/  LDL.LU R13, [R1+0x2d4] ;  /* 0x0002d400010d7983 */ /* 0x000ea20000300800 */
[----:B------:R-:W4:Y:S01]  /*dd40*/  LDL.LU R14, [R1+0x2d8] ;  /* 0x0002d800010e7983 */ /* 0x000f220000300800 */
[----:B------:R-:W4:Y:S02]  /*dd50*/  LDL.LU R15, [R1+0x2dc] ;  /* 0x0002dc00010f7983 */ /* 0x000f240000300800 */
[----:B------:R-:W2:Y:S02]  /*dd60*/  LDL.LU R24, [R1+0x290] ;  /* 0x0002900001187983 */ /* 0x000ea40000300800 */
[----:B------:R-:W2:Y:S01]  /*dd70*/  LDL.LU R25, [R1+0x294] ;  /* 0x0002940001197983 */ /* 0x000ea20000300800 */
[----:B------:R-:W2:Y:S01]  /*dd80*/  LDL.LU R26, [R1+0x298] ;  /* 0x00029800011a7983 */ /* 0x000ea20000300800 */
[----:B------:R-:W2:Y:S03]  /*dd90*/  LDL.LU R27, [R1+0x29c] ;  /* 0x00029c00011b7983 */ /* 0x000ea60000300800 */
[----:B--2---:R-:W-:Y:S01]  /*dda0*/  STL.64 [R1+0xed0], R26 ;  /* 0x000ed01a01007387 */ /* 0x004fe20000100a00 */
[----:B------:R-:W-:Y:S02]  /*ddb0*/  STL.64 [R1+0xec8], R24 ;  /* 0x000ec81801007387 */ /* 0x000fe40000100a00 */
[----:B0-----:R-:W2:Y:S02]  /*ddc0*/  LDL.LU R16, [R1+0x280] ;  /* 0x0002800001107983 */ /* 0x001ea40000300800 */
[----:B------:R-:W2:Y:S01]  /*ddd0*/  LDL.LU R17, [R1+0x284] ;  /* 0x0002840001117983 */ /* 0x000ea20000300800 */
[----:B-1----:R-:W2:Y:S01]  /*dde0*/  LDL.LU R18, [R1+0x288] ;  /* 0x0002880001127983 */ /* 0x002ea20000300800 */
[----:B------:R-:W2:Y:S02]  /*ddf0*/  LDL.LU R19, [R1+0x28c] ;  /* 0x00028c0001137983 */ /* 0x000ea40000300800 */
[----:B----4-:R0:W-:Y:S02]  /*de00*/  STL.64 [R1+0xe88], R14 ;  /* 0x000e880e01007387 */ /* 0x0101e40000100a00 */
[----:B------:R1:W-:Y:S01]  /*de10*/  STL.64 [R1+0xe80], R12 ;  /* 0x000e800c01007387 */ /* 0x0003e20000100a00 */
[----:B0-----:R-:W4:Y:S04]  /*de20*/  LDL.LU.64 R14, [R1+0x88] ;  /* 0x00008800010e7983 */ /* 0x001f280000300a00 */
[----:B----4-:R0:W-:Y:S01]  /*de30*/  STL.64 [R1+0xe90], R14 ;  /* 0x000e900e01007387 */ /* 0x0101e20000100a00 */
[----:B-1----:R-:W4:Y:S02]  /*de40*/  LDL.LU R12, [R1+0x2e0] ;  /* 0x0002e000010c7983 */ /* 0x002f240000300800 */
[----:B------:R-:W4:Y:S01]  /*de50*/  LDL.LU R13, [R1+0x2e4] ;  /* 0x0002e400010d7983 */ /* 0x000f220000300800 */
[----:B0-----:R-:W2:Y:S01]  /*de60*/  LDL.LU R14, [R1+0x2e8] ;  /* 0x0002e800010e7983 */ /* 0x001ea20000300800 */
[----:B------:R-:W2:Y:S02]  /*de70*/  LDL.LU R15, [R1+0x2ec] ;  /* 0x0002ec00010f7983 */ /* 0x000ea40000300800 */
[----:B------:R-:W-:-:S07]  /*de80*/  IMAD.MOV.U32 R22, RZ, RZ, R28 ;  /* 0x000000ffff167224 */ /* 0x000fce00078e001c */
[----:B---3--:R-:W-:Y:S01]  /*de90*/  HMMA.16816.F32 R24, R8, R22, R4 ;  /* 0x000000160818723c */ /* 0x008fe20000001804 */
[----:B--2---:R0:W-:Y:S01]  /*dea0*/  STL.64 [R1+0xea8], R14 ;  /* 0x000ea80e01007387 */ /* 0x0041e20000100a00 */
[----:B----4-:R-:W-:Y:S03]  /*deb0*/  STL.64 [R1+0xea0], R12 ;  /* 0x000ea00c01007387 */ /* 0x010fe60000100a00 */
[----:B0-----:R-:W2:Y:S11]  /*dec0*/  LDL.LU.64 R14, [R1+0xa8] ;  /* 0x0000a800010e7983 */ /* 0x001eb60000300a00 */
[----:B------:R-:W-:Y:S08]  /*ded0*/  @!UPT UIADD3 URZ, URZ, URZ, URZ ;  /* 0x0000003f3f3ff290 */ /* 0x000ff0000fffe03f */
[----:B------:R-:W-:Y:S02]  /*dee0*/  IMAD.MOV.U32 R6, RZ, RZ, R26 ;  /* 0x000000ffff067224 */ /* 0x000fe400078e001a */
[----:B------:R-:W-:Y:S02]  /*def0*/  IMAD.MOV.U32 R7, RZ, RZ, R27 ;  /* 0x000000ffff077224 */ /* 0x000fe400078e001b */
[----:B------:R-:W-:Y:S02]  /*df00*/  IMAD.MOV.U32 R4, RZ, RZ, R24 ;  /* 0x000000ffff047224 */ /* 0x000fe400078e0018 */
[----:B------:R-:W-:Y:S01]  /*df10*/  IMAD.MOV.U32 R5, RZ, RZ, R25 ;  /* 0x000000ffff057224 */ /* 0x000fe200078e0019 */
[----:B--2---:R0:W-:Y:S04]  /*df20*/  STL.64 [R1+0xeb8], R14 ;  /* 0x000eb80e01007387 */ /* 0x0041e80000100a00 */
[----:B0-----:R-:W2:Y:S01]  /*df30*/  LDL.LU.64 R14, [R1+0xc8] ;  /* 0x0000c800010e7983 */ /* 0x001ea20000300a00 */
[----:B------:R-:W3:Y:S02]  /*df40*/  LDL.LU.64 R26, [R1+0xed0] ;  /* 0x000ed000011a7983 */ /* 0x000ee40000300a00 */
[----:B------:R-:W3:Y:S02]  /*df50*/  LDL.LU.64 R24, [R1+0xec8] ;  /* 0x000ec80001187983 */ /* 0x000ee40000300a00 */
[----:B------:R0:W-:Y:S02]  /*df60*/  STL.64 [R1+0xe68], R22 ;  /* 0x000e681601007387 */ /* 0x0001e40000100a00 */
[----:B0-----:R-:W-:-:S02]  /*df70*/  IMAD.MOV.U32 R22, RZ, RZ, R20 ;  /* 0x000000ffff167224 */ /* 0x001fc400078e0014 */
[----:B------:R-:W-:-:S05]  /*df80*/  IMAD.MOV.U32 R23, RZ, RZ, R0 ;  /* 0x000000ffff177224 */ /* 0x000fca00078e0000 */
[----:B------:R0:W-:Y:S04]  /*df90*/  STL.64 [R1+0xe98], R22 ;  /* 0x000e981601007387 */ /* 0x0001e80000100a00 */
[----:B0-----:R-:W4:Y:S04]  /*dfa0*/  LDL.LU.64 R22, [R1+0x98] ;  /* 0x0000980001167983 */ /* 0x001f280000300a00 */
[----:B----4-:R0:W-:Y:S01]  /*dfb0*/  STL.64 [R1+0xeb0], R22 ;  /* 0x000eb01601007387 */ /* 0x0101e20000100a00 */
[----:B------:R-:W4:Y:S02]  /*dfc0*/  LDL.LU R20, [R1+0x2a0] ;  /* 0x0002a00001147983 */ /* 0x000f240000300800 */
[----:B------:R-:W4:Y:S01]  /*dfd0*/  LDL.LU R21, [R1+0x2a4] ;  /* 0x0002a40001157983 */ /* 0x000f220000300800 */
[----:B0-----:R-:W4:Y:S01]  /*dfe0*/  LDL.LU R22, [R1+0x2a8] ;  /* 0x0002a80001167983 */ /* 0x001f220000300800 */
[----:B------:R-:W4:Y:S02]  /*dff0*/  LDL.LU R23, [R1+0x2ac] ;  /* 0x0002ac0001177983 */ /* 0x000f240000300800 */
[----:B------:R0:W-:Y:S02]  /*e000*/  STL.64 [R1+0xcd0], R6 ;  /* 0x000cd00601007387 */ /* 0x0001e40000100a00 */
[----:B------:R-:W-:Y:S01]  /*e010*/  STL.64 [R1+0xcc8], R4 ;  /* 0x000cc80401007387 */ /* 0x000fe20000100a00 */
[----:B0-----:R-:W3:Y:S01]  /*e020*/  LDL.LU.64 R6, [R1+0xb8] ;  /* 0x0000b80001067983 */ /* 0x001ee20000300a00 */
[C---:B--2---:R-:W-:Y:S11]  /*e030*/  HMMA.16816.F32 R16, R8.reuse, R14, R16 ;  /* 0x0000000e0810723c */ /* 0x044ff60000001810 */
[----:B------:R-:W-:Y:S11]  /*e040*/  @!UPT UIADD3 URZ, URZ, URZ, URZ ;  /* 0x0000003f3f3ff290 */ /* 0x000ff6000fffe03f */
[----:B------:R-:W-:Y:S01]  /*e050*/  @!UPT UIADD3 URZ, URZ, URZ, URZ ;  /* 0x0000003f3f3ff290 */ /* 0x000fe2000fffe03f */
[----:B------:R0:W-:Y:S02]  /*e060*/  STL.64 [R1+0xf0], R16 ;  /* 0x0000f01001007387 */ /* 0x0001e40000100a00 */
[----:B0-----:R-:W-:Y:S02]  /*e070*/  IMAD.MOV.U32 R17, RZ, RZ, R14 ;  /* 0x000000ffff117224 */ /* 0x001fe400078e000e */
[----:B------:R-:W-:Y:S01]  /*e080*/  IMAD.MOV.U32 R16, RZ, RZ, R15 ;  /* 0x000000ffff107224 */ /* 0x000fe200078e000f */
[----:B------:R0:W-:Y:S04]  /*e090*/  STL.64 [R1+0xf8], R18 ;  /* 0x0000f81201007387 */ /* 0x0001e80000100a00 */
[----:B0-----:R-:W2:Y:S01]  /*e0a0*/  LDL.LU.64 R18, [R1+0xec0] ;  /* 0x000ec00001127983 */ /* 0x001ea20000300a00 */
[----:B------:R-:W-:Y:S02]  /*e0b0*/  STL [R1+0xe5c], R16 ;  /* 0x000e5c1001007387 */ /* 0x000fe40000100800 */
[----:B------:R-:W-:Y:S01]  /*e0c0*/  STL [R1+0xe58], R17 ;  /* 0x000e581101007387 */ /* 0x000fe20000100800 */
[----:B---3--:R-:W-:Y:S07]  /*e0d0*/  HMMA.16816.F32 R12, R8, R6, R24 ;  /* 0x00000006080c723c */ /* 0x008fee0000001818 */
[----:B------:R-:W-:-:S02]  /*e0e0*/  IMAD.MOV.U32 R27, RZ, RZ, R6 ;  /* 0x000000ffff1b7224 */ /* 0x000fc400078e0006 */
[----:B------:R-:W-:Y:S11]  /*e0f0*/  IMAD.MOV.U32 R26, RZ, RZ, R7 ;  /* 0x000000ffff1a7224 */ /* 0x000ff600078e0007 */
[----:B------:R-:W-:Y:S03]  /*e100*/  @!UPT UIADD3 URZ, URZ, URZ, URZ ;  /* 0x0000003f3f3ff290 */ /* 0x000fe6000fffe03f */
[----:B------:R-:W-:Y:S01]  /*e110*/  STL.64 [R1+0x180], R12 ;  /* 0x0001800c01007387 */ /* 0x000fe20000100a00 */
[----:B------:R-:W-:Y:S02]  /*e120*/  IMAD.MOV.U32 R7, RZ, RZ, R14 ;  /* 0x000000ffff077224 */ /* 0x000fe400078e000e */
[----:B------:R-:W-:Y:S02]  /*e130*/  IMAD.MOV.U32 R6, RZ, RZ, R15 ;  /* 0x000000ffff067224 */ /* 0x000fe400078e000f */
[----:B------:R-:W4:Y:S01]  /*e140*/  LDL.LU.64 R14, [R1+0xeb8] ;  /* 0x000eb800010e7983 */ /* 0x000f220000300a00 */
[----:B------:R-:W-:Y:S02]  /*e150*/  STL [R1+0xe64], R26 ;  /* 0x000e641a01007387 */ /* 0x000fe40000100800 */
[----:B------:R-:W-:Y:S02]  /*e160*/  STL [R1+0xe60], R27 ;  /* 0x000e601b01007387 */ /* 0x000fe40000100800 */
[----:B------:R-:W3:Y:S01]  /*e170*/  LDL.LU R24, [R1+0x2f0] ;  /* 0x0002f00001187983 */ /* 0x000ee20000300800 */
[----:B------:R-:W3:Y:S01]  /*e180*/  LDL.LU R25, [R1+0x2f4] ;  /* 0x0002f40001197983 */ /* 0x000ee20000300800 */
[----:B----4-:R-:W-:Y:S01]  /*e190*/  HMMA.16816.F32 R20, R8, R14, R20 ;  /* 0x0000000e0814723c */ /* 0x010fe20000001814 */
[----:B------:R-:W-:-:S02]  /*e1a0*/  IMAD.MOV.U32 R0, RZ, RZ, R14 ;  /* 0x000000ffff007224 */ /* 0x000fc400078e000e */
[----:B------:R-:W-:Y:S11]  /*e1b0*/  IMAD.MOV.U32 R28, RZ, RZ, R15 ;  /* 0x000000ffff1c7224 */ /* 0x000ff600078e000f */
[----:B------:R-:W-:Y:S09]  /*e1c0*/  @!UPT UIADD3 URZ, URZ, URZ, URZ ;  /* 0x0000003f3f3ff290 */ /* 0x000ff2000fffe03f */
[----:B------:R-:W-:Y:S01]  /*e1d0*/  STL.64 [R1+0x230], R20 ;  /* 0x0002301401007387 */ /* 0x000fe20000100a00 */
[----:B------:R0:W-:Y:S03]  /*e1e0*/  STL.64 [R1+0x238], R22 ;  /* 0x0002381601007387 */ /* 0x0001e60000100a00 */
[----:B0-----:R-:W4:Y:S01]  /*e1f0*/  LDL.LU.64 R22, [R1+0xeb0] ;  /* 0x000eb00001167983 */ /* 0x001f220000300a00 */
[----:B------:R-:W4:Y:S02]  /*e200*/  LDL.LU.64 R14, [R1+0xea8] ;  /* 0x000ea800010e7983 */ /* 0x000f240000300a00 */
[----:B------:R-:W4:Y:S02]  /*e210*/  LDL.LU.64 R12, [R1+0xea0] ;  /* 0x000ea000010c7983 */ /* 0x000f240000300a00 */
[----:B------:R-:W-:Y:S02]  /*e220*/  IMAD.MOV.U32 R26, RZ, RZ, R3 ;  /* 0x000000ffff1a7224 */ /* 0x000fe400078e0003 */
[----:B------:R-:W-:Y:S01]  /*e230*/  IMAD.MOV.U32 R27, RZ, RZ, R2 ;  /* 0x000000ffff1b7224 */ /* 0x000fe200078e0002 */
[----:B----4-:R-:W-:Y:S01]  /*e240*/  HMMA.16816.F32 R12, R8, R22, R12 ;  /* 0x00000016080c723c */ /* 0x010fe2000000180c */
[----:B------:R-:W-:-:S02]  /*e250*/  IMAD.MOV.U32 R16, RZ, RZ, R22 ;  /* 0x000000ffff107224 */ /* 0x000fc400078e0016 */
[----:B------:R-:W-:Y:S02]  /*e260*/  IMAD.MOV.U32 R17, RZ, RZ, R23 ;  /* 0x000000ffff117224 */ /* 0x000fe400078e0017 */
[----:B------:R-:W4:Y:S11]  /*e270*/  LDL.LU.64 R22, [R1+0xe98] ;  /* 0x000e980001167983 */ /* 0x000f360000300a00 */
[----:B------:R-:W-:Y:S07]  /*e280*/  @!UPT UIADD3 URZ, URZ, URZ, URZ ;  /* 0x0000003f3f3ff290 */ /* 0x000fee000fffe03f */
[----:B------:R-:W-:Y:S01]  /*e290*/  STL [R1+0x260], R12 ;  /* 0x0002600c01007387 */ /* 0x000fe20000100800 */
[----:B------:R-:W-:Y:S02]  /*e2a0*/  IMAD.MOV.U32 R3, RZ, RZ, R14 ;  /* 0x000000ffff037224 */ /* 0x000fe400078e000e */
[----:B------:R-:W-:Y:S02]  /*e2b0*/  IMAD.MOV.U32 R2, RZ, RZ, R15 ;  /* 0x000000ffff027224 */ /* 0x000fe400078e000f */
[----:B------:R-:W3:Y:S01]  /*e2c0*/  LDL.LU.64 R14, [R1+0xe90] ;  /* 0x000e9000010e7983 */ /* 0x000ee20000300a00 */
[----:B------:R-:W-:Y:S01]  /*e2d0*/  IMAD.MOV.U32 R29, RZ, RZ, R13 ;  /* 0x000000ffff1d7224 */ /* 0x000fe200078e000d */
[C---:B---3--:R-:W-:Y:S11]  /*e2e0*/  HMMA.16816.F32 R24, R8.reuse, R14, R24 ;  /* 0x0000000e0818723c */ /* 0x048ff60000001818 */
[----:B------:R-:W-:Y:S11]  /*e2f0*/  @!UPT UIADD3 URZ, URZ, URZ, URZ ;  /* 0x0000003f3f3ff290 */ /* 0x000ff6000fffe03f */
[----:B------:R-:W-:Y:S01]  /*e300*/  @!UPT UIADD3 URZ, URZ, URZ, URZ ;  /* 0x0000003f3f3ff290 */ /* 0x000fe2000fffe03f */
[----:B------:R-:W-:Y:S01]  /*e310*/  STL.64 [R1+0x320], R24 ;  /* 0x0003201801007387 */ /* 0x000fe20000100a00 */
[----:B------:R0:W-:Y:S02]  /*e320*/  STL.64 [R1+0x328], R26 ;  /* 0x0003281a01007387 */ /* 0x0001e40000100a00 */
[----:B0-----:R-:W-:Y:S02]  /*e330*/  IMAD.MOV.U32 R26, RZ, RZ, R14 ;  /* 0x000000ffff1a7224 */ /* 0x001fe400078e000e */
[----:B------:R-:W-:Y:S02]  /*e340*/  IMAD.MOV.U32 R27, RZ, RZ, R15 ;  /* 0x000000ffff1b7224 */ /* 0x000fe400078e000f */
[----:B------:R-:W2:Y:S01]  /*e350*/  LDL.LU.64 R14, [R1+0xe88] ;  /* 0x000e8800010e7983 */ /* 0x000ea20000300a00 */
[----:B------:R-:W2:Y:S02]  /*e360*/  LDL.LU.64 R12, [R1+0xe80] ;  /* 0x000e8000010c7983 */ /* 0x000ea40000300a00 */
[----:B--2---:R-:W-:Y:S01]  /*e370*/  HMMA.16816.F32 R8, R8, R18, R12 ;  /* 0x000000120808723c */ /* 0x004fe2000000180c */
[----:B------:R-:W4:Y:S01]  /*e380*/  LDL.LU.64 R14, [R1+0xe78] ;  /* 0x000e7800010e7983 */ /* 0x000f220000300a00 */
[----:B------:R-:W4:Y:S11]  /*e390*/  LDL.LU.64 R12, [R1+0xe70] ;  /* 0x000e7000010c7983 */ /* 0x000f360000300a00 */
[----:B------:R-:W-:Y:S10]  /*e3a0*/  @!UPT UIADD3 URZ, URZ, URZ, URZ ;  /* 0x0000003f3f3ff290 */ /* 0x000ff4000fffe03f */
[----:B------:R0:W-:Y:S01]  /*e3b0*/  STL.64 [R1+0x310], R8 ;  /* 0x0003100801007387 */ /* 0x0001e20000100a00 */
[----:B------:R1:W-:Y:S03]  /*e3c0*/  STL.64 [R1+0x318], R10 ;  /* 0x0003180a01007387 */ /* 0x0003e60000100a00 */
[----:B0-----:R-:W4:Y:S01]  /*e3d0*/  LDL.LU R8, [R1+0x2c0] ;  /* 0x0002c00001087983 */ /* 0x001f220000300800 */
[----:B------:R-:W4:Y:S02]  /*e3e0*/  LDL.LU R9, [R1+0x2c4] ;  /* 0x0002c40001097983 */ /* 0x000f240000300800 */
[----:B-1----:R-:W4:Y:S02]  /*e3f0*/  LDL.LU R10, [R1+0x2c8] ;  /* 0x0002c800010a7983 */ /* 0x002f240000300800 */
[----:B------:R-:W4:Y:S01]  /*e400*/  LDL.LU R11, [R1+0x2cc] ;  /* 0x0002cc00010b7983 */ /* 0x000f220000300800 */
[----:B------:R-:W-:Y:S01]  /*e410*/  STL.64 [R1+0xde8], R18 ;  /* 0x000de81201007387 */ /* 0x000fe20000100a00 */
[C---:B----4-:R-:W-:Y:S11]  /*e420*/  HMMA.16816.F32 R20, R12.reuse, R22, R8 ;  /* 0x000000160c14723c */ /* 0x050ff60000001808 */
[----:B------:R-:W-:Y:S11]  /*e430*/  @!UPT UIADD3 URZ, URZ, URZ, URZ ;  /* 0x0000003f3f3ff290 */ /* 0x000ff6000fffe03f */
[----:B------:R-:W-:Y:S02]  /*e440*/  @!UPT UIADD3 URZ, URZ, URZ, URZ ;  /* 0x0000003f3f3ff290 */ /* 0x000fe4000fffe03f */
[----:B------:R-:W-:Y:S02]  /*e450*/  IMAD.MOV.U32 R9, RZ, RZ, R22 ;  /* 0x000000ffff097224 */ /* 0x000fe400078e0016 */
[----:B------:R-:W-:Y:S02]  /*e460*/  IMAD.MOV.U32 R8, RZ, RZ, R23 ;  /* 0x000000ffff087224 */ /* 0x000fe400078e0017 */
[----:B------:R-:W2:Y:S01]  /*e470*/  LDL.LU.64 R22, [R1+0xe68] ;  /* 0x000e680001167983 */ /* 0x000ea20000300a00 */
[----:B------:R-:W3:Y:S02]  /*e480*/  LDL.LU.64 R4, [R1] ;  /* 0x0000000001047983 */ /* 0x000ee40000300a00 */
[----:B------:R-:W-:Y:S02]  /*e490*/  STL.64 [R1+0xd78], R6 ;  /* 0x000d780601007387 */ /* 0x000fe40000100a00 */
[----:B------:R-:W-:Y:S02]  /*e4a0*/  IMAD.MOV.U32 R10, RZ, RZ, R21 ;  /* 0x000000ffff0a7224 */ /* 0x000fe400078e0015 */
[----:B------:R-:W-:Y:S01]  /*e4b0*/  IMAD.MOV.U32 R11, RZ, RZ, R20 ;  /* 0x000000ffff0b7224 */ /* 0x000fe200078e0014 */
[----:B---3--:R0:W-:Y:S04]  /*e4c0*/  STL.64 [R1+0xd70], R4 ;  /* 0x000d700401007387 */ /* 0x0081e80000100a00 */
[----:B0-----:R-:W2:Y:S01]  /*e4d0*/  LDL.LU R4, [R1+0x2b0] ;  /* 0x0002b00001047983 */ /* 0x001ea20000300800 */
[----:B------:R-:W2:Y:S02]  /*e4e0*/  LDL.LU R5, [R1+0x2b4] ;  /* 0x0002b40001057983 */ /* 0x000ea40000300800 */
[----:B------:R-:W2:Y:S02]  /*e4f0*/  LDL.LU R6, [R1+0x2b8] ;  /* 0x0002b80001067983 */ /* 0x000ea40000300800 */
[----:B------:R-:W2:Y:S01]  /*e500*/  LDL.LU R7, [R1+0x2bc] ;  /* 0x0002bc0001077983 */ /* 0x000ea20000300800 */
[----:B------:R-:W-:Y:S01]  /*e510*/  STL [R1+0xc34], R8 ;  /* 0x000c340801007387 */ /* 0x000fe20000100800 */
[----:B------:R-:W-:Y:S02]  /*e520*/  STL [R1+0xc30], R10 ;  /* 0x000c300a01007387 */ /* 0x000fe40000100800 */
[----:B------:R-:W-:Y:S02]  /*e530*/  STL [R1+0xc2c], R11 ;  /* 0x000c2c0b01007387 */ /* 0x000fe40000100800 */
[----:B------:R-:W-:Y:S01]  /*e540*/  STL [R1+0xc28], R9 ;  /* 0x000c280901007387 */ /* 0x000fe20000100800 */
[----:B------:R-:W3:Y:S01]  /*e550*/  LDL.64 R24, [R1+0x30] ;  /* 0x0000300001187983 */ /* 0x000ee20000100a00 */
[----:B--2---:R-:W-:Y:S03]  /*e560*/  HMMA.16816.F32 R4, R12, R22, R4 ;  /* 0x000000160c04723c */ /* 0x004fe60000001804 */
[----:B---3--:R-:W-:Y:S11]  /*e570*/  STL.64 [R1+0xd90], R24 ;  /* 0x000d901801007387 */ /* 0x008ff60000100a00 */
[----:B------:R-:W-:Y:S09]  /*e580*/  @!UPT UIADD3 URZ, URZ, URZ, URZ ;  /* 0x0000003f3f3ff290 */ /* 0x000ff2000fffe03f */
[----:B------:R0:W-:Y:S01]  /*e590*/  STL.64 [R1+0x2f0], R4 ;  /* 0x0002f00401007387 */ /* 0x0001e20000100a00 */
[----:B------:R-:W-:Y:S03]  /*e5a0*/  STL.64 [R1+0x2f8], R6 ;  /* 0x0002f80601007387 */ /* 0x000fe60000100a00 */
[----:B0-----:R-:W2:Y:S04]  /*e5b0*/  LDL R4, [R1+0x20] ;  /* 0x0000200001047983 */ /* 0x001ea80000100800 */
[----:B------:R-:W2:Y:S01]  /*e5c0*/  LDL R5, [R1+0x24] ;  /* 0x0000240001057983 */ /* 0x000ea20000100800 */
[----:B------:R-:W3:Y:S02]  /*e5d0*/  LDL.LU R20, [R1+0x200] ;  /* 0x0002000001147983 */ /* 0x000ee40000300800 */
[----:B------:R-:W3:Y:S02]  /*e5e0*/  LDL.LU R21, [R1+0x204] ;  /* 0x0002040001157983 */ /* 0x000ee40000300800 */
[----:B------:R-:W4:Y:S01]  /*e5f0*/  LDL.LU R22, [R1+0x208] ;  /* 0x0002080001167983 */ /* 0x000f220000300800 */
[----:B------:R-:W4:Y:S04]  /*e600*/  LDL.LU R23, [R1+0x20c] ;  /* 0x00020c0001177983 */ /* 0x000f280000300800 */
[----:B----4-:R-:W-:Y:S01]  /*e610*/  STL.64 [R1+0xda0], R22 ;  /* 0x000da01601007387 */ /* 0x010fe20000100a00 */
[----:B---3--:R0:W-:Y:S03]  /*e620*/  STL.64 [R1+0xd98], R20 ;  /* 0x000d981401007387 */ /* 0x0081e60000100a00 */
[----:B0-----:R-:W3:Y:S01]  /*e630*/  LDL.64 R20, [R1+0x50] ;  /* 0x0000500001147983 */ /* 0x001ee20000100a00 */
[----:B------:R-:W-:-:S02]  /*e640*/  IMAD.MOV.U32 R18, RZ, RZ, R26 ;  /* 0x000000ffff127224 */ /* 0x000fc400078e001a */
[----:B------:R-:W-:Y:S01]  /*e650*/  IMAD.MOV.U32 R19, RZ, RZ, R27 ;  /* 0x000000ffff137224 */ /* 0x000fe200078e001b */
[----:B---3--:R0:W-:Y:S04]  /*e660*/  STL.64 [R1+0xdb0], R20 ;  /* 0x000db01401007387 */ /* 0x0081e80000100a00 */
[----:B0-----:R-:W3:Y:S01]  /*e670*/  LDL.LU R20, [R1+0x220] ;  /* 0x0002200001147983 */ /* 0x001ee20000300800 */
[----:B------:R-:W3:Y:S02]  /*e680*/  LDL.LU R21, [R1+0x224] ;  /* 0x0002240001157983 */ /* 0x000ee40000300800 */
[----:B------:R-:W4:Y:S02]  /*e690*/  LDL.LU R22, [R1+0x228] ;  /* 0x0002280001167983 */ /* 0x000f240000300800 */
[----:B------:R-:W4:Y:S01]  /*e6a0*/  LDL.LU R23, [R1+0x22c] ;  /* 0x00022c0001177983 */ /* 0x000f220000300800 */
[----:B------:R-:W2:Y:S01]  /*e6b0*/  LDL.LU R26, [R1+0xe64] ;  /* 0x000e6400011a7983 */ /* 0x000ea20000300800 */
[----:B------:R-:W2:Y:S02]  /*e6c0*/  LDL.LU R27, [R1+0xe60] ;  /* 0x000e6000011b7983 */ /* 0x000ea40000300800 */
[----:B------:R-:W-:Y:S01]  /*e6d0*/  STL.64 [R1+0xe00], R18 ;  /* 0x000e001201007387 */ /* 0x000fe20000100a00 */
[----:B----4-:R-:W-:Y:S01]  /*e6e0*/  STL.64 [R1+0xde0], R22 ;  /* 0x000de01601007387 */ /* 0x010fe20000100a00 */
[----:B---3--:R0:W-:Y:S03]  /*e6f0*/  STL.64 [R1+0xdd8], R20 ;  /* 0x000dd81401007387 */ /* 0x0081e60000100a00 */
[----:B0-----:R-:W3:Y:S01]  /*e700*/  LDL.LU R20, [R1+0x240] ;  /* 0x0002400001147983 */ /* 0x001ee20000300800 */
[----:B------:R-:W3:Y:S02]  /*e710*/  LDL.LU R21, [R1+0x244] ;  /* 0x0002440001157983 */ /* 0x000ee40000300800 */
[----:B------:R-:W4:Y:S02]  /*e720*/  LDL.LU R22, [R1+0x248] ;  /* 0x0002480001167983 */ /* 0x000f240000300800 */
[----:B------:R-:W4:Y:S02]  /*e730*/  LDL.LU R23, [R1+0x24c] ;  /* 0x00024c0001177983 */ /* 0x000f240000300800 */
[----:B------:R-:W-:-:S02]  /*e740*/  IMAD.MOV.U32 R18, RZ, RZ, R16 ;  /* 0x000000ffff127224 */ /* 0x000fc400078e0010 */
[----:B------:R-:W-:Y:S01]  /*e750*/  IMAD.MOV.U32 R19, RZ, RZ, R17 ;  /* 0x000000ffff137224 */ /* 0x000fe200078e0011 */
[----:B------:R-:W2:Y:S01]  /*e760*/  LDL.LU R16, [R1+0xe5c] ;  /* 0x000e5c0001107983 */ /* 0x000ea20000300800 */
[----:B------:R-:W2:Y:S03]  /*e770*/  LDL.LU R17, [R1+0xe58] ;  /* 0x000e580001117983 */ /* 0x000ea60000300800 */
[----:B------:R-:W-:Y:S04]  /*e780*/  STL.64 [R1+0xe18], R18 ;  /* 0x000e181201007387 */ /* 0x000fe80000100a00 */
        /* <DEDUP_REMOVED lines=8> */
[----:B------:R-:W3:Y:S01]  /*e810*/  LDL.LU R0, [R1+0xe54] ;  /* 0x000e540001007983 */ /* 0x000ee20000300800 */
[----:B------:R-:W3:Y:S03]  /*e820*/  LDL.LU R28, [R1+0xe50] ;  /* 0x000e5000011c7983 */ /* 0x000ee60000300800 */
[----:B------:R0:W-:Y:S01]  /*e830*/  STL.64 [R1+0xe30], R18 ;  /* 0x000e301201007387 */ /* 0x0001e20000100a00 */
[----:B--2---:R-:W-:Y:S02]  /*e840*/  IMAD.MOV.U32 R11, RZ, RZ, R16 ;  /* 0x000000ffff0b7224 */ /* 0x004fe400078e0010 */
[----:B------:R-:W-:Y:S02]  /*e850*/  IMAD.MOV.U32 R10, RZ, RZ, R17 ;  /* 0x000000ffff0a7224 */ /* 0x000fe400078e0011 */
[----:B0-----:R-:W-:-:S02]  /*e860*/  IMAD.MOV.U32 R18, RZ, RZ, R27 ;  /* 0x000000ffff127224 */ /* 0x001fc400078e001b */
[----:B------:R-:W-:-:S05]  /*e870*/  IMAD.MOV.U32 R19, RZ, RZ, R26 ;  /* 0x000000ffff137224 */ /* 0x000fca00078e001a */
[----:B------:R0:W-:Y:S01]  /*e880*/  STL.64 [R1+0xe48], R18 ;  /* 0x000e481201007387 */ /* 0x0001e20000100a00 */
[----:B------:R-:W2:Y:S02]  /*e890*/  LDL.LU R16, [R1+0x370] ;  /* 0x0003700001107983 */ /* 0x000ea40000300800 */
[----:B------:R-:W2:Y:S01]  /*e8a0*/  LDL.LU R17, [R1+0x374] ;  /* 0x0003740001117983 */ /* 0x000ea20000300800 */
[----:B0-----:R-:W2:Y:S01]  /*e8b0*/  LDL.LU R18, [R1+0x378] ;  /* 0x0003780001127983 */ /* 0x001ea20000300800 */
[----:B------:R-:W2:Y:S03]  /*e8c0*/  LDL.LU R19, [R1+0x37c] ;  /* 0x00037c0001137983 */ /* 0x000ea60000300800 */
[----:B----4-:R-:W-:Y:S01]  /*e8d0*/  STL.64 [R1+0xe10], R22 ;  /* 0x000e101601007387 */ /* 0x010fe20000100a00 */
[----:B---3--:R0:W-:Y:S03]  /*e8e0*/  STL.64 [R1+0xe08], R20 ;  /* 0x000e081401007387 */ /* 0x0081e60000100a00 */
[----:B0-----:R-:W3:Y:S01]  /*e8f0*/  LDL.LU R20, [R1+0x340] ;  /* 0x0003400001147983 */ /* 0x001ee20000300800 */
[----:B------:R-:W3:Y:S02]  /*e900*/  LDL.LU R21, [R1+0x344] ;  /* 0x0003440001157983 */ /* 0x000ee40000300800 */
[----:B------:R-:W4:Y:S02]  /*e910*/  LDL.LU R22, [R1+0x348] ;  /* 0x0003480001167983 */ /* 0x000f240000300800 */
[----:B------:R-:W4:Y:S02]  /*e920*/  LDL.LU R23, [R1+0x34c] ;  /* 0x00034c0001177983 */ /* 0x000f240000300800 */
        /* <DEDUP_REMOVED lines=10> */
[----:B------:R-:W3:Y:S02]  /*e9d0*/  LDL.LU R22, [R1+0x368] ;  /* 0x0003680001167983 */ /* 0x000ee40000300800 */
[----:B------:R-:W3:Y:S01]  /*e9e0*/  LDL.LU R23, [R1+0x36c] ;  /* 0x00036c0001177983 */ /* 0x000ee20000300800 */
[----:B------:R-:W4:Y:S01]  /*e9f0*/  LDL.64 R24, [R1+0x40] ;  /* 0x0000400001187983 */ /* 0x000f220000100a00 */
[C---:B--2---:R-:W-:Y:S03]  /*ea00*/  HMMA.16816.F32 R16, R12.reuse, R10, R16 ;  /* 0x0000000a0c10723c */ /* 0x044fe60000001810 */
[----:B----4-:R0:W-:Y:S04]  /*ea10*/  STL.64 [R1+0xda8], R24 ;  /* 0x000da81801007387 */ /* 0x0101e80000100a00 */
[----:B0-----:R-:W2:Y:S01]  /*ea20*/  LDL.LU R24, [R1+0x210] ;  /* 0x0002100001187983 */ /* 0x001ea20000300800 */
[----:B------:R-:W2:Y:S02]  /*ea30*/  LDL.LU R25, [R1+0x214] ;  /* 0x0002140001197983 */ /* 0x000ea40000300800 */
[----:B------:R-:W4:Y:S02]  /*ea40*/  LDL.LU R26, [R1+0x218] ;  /* 0x00021800011a7983 */ /* 0x000f240000300800 */
[----:B------:R-:W4:Y:S11]  /*ea50*/  LDL.LU R27, [R1+0x21c] ;  /* 0x00021c00011b7983 */ /* 0x000f360000300800 */
[----:B------:R-:W-:Y:S01]  /*ea60*/  @!UPT UIADD3 URZ, URZ, URZ, URZ ;  /* 0x0000003f3f3ff290 */ /* 0x000fe2000fffe03f */
[----:B------:R-:W-:Y:S02]  /*ea70*/  IMAD.MOV.U32 R8, RZ, RZ, R18 ;  /* 0x000000ffff087224 */ /* 0x000fe400078e0012 */
[----:B------:R-:W-:Y:S01]  /*ea80*/  IMAD.MOV.U32 R10, RZ, RZ, R19 ;  /* 0x000000ffff0a7224 */ /* 0x000fe200078e0013 */
[----:B----4-:R-:W-:Y:S01]  /*ea90*/  STL.64 [R1+0xdc0], R26 ;  /* 0x000dc01a01007387 */ /* 0x010fe20000100a00 */
[----:B--2---:R0:W-:Y:S03]  /*eaa0*/  STL.64 [R1+0xdb8], R24 ;  /* 0x000db81801007387 */ /* 0x0041e60000100a00 */
[----:B0-----:R-:W2:Y:S01]  /*eab0*/  LDL.64 R24, [R1+0x60] ;  /* 0x0000600001187983 */ /* 0x001ea20000100a00 */
[----:B------:R0:W-:Y:S03]  /*eac0*/  STL.64 [R1+0xd80], R4 ;  /* 0x000d800401007387 */ /* 0x0001e60000100a00 */
[----:B0-----:R-:W4:Y:S01]  /*ead0*/  LDL.LU R4, [R1+0x1f0] ;  /* 0x0001f00001047983 */ /* 0x001f220000300800 */
[----:B------:R-:W4:Y:S02]  /*eae0*/  LDL.LU R5, [R1+0x1f4] ;  /* 0x0001f40001057983 */ /* 0x000f240000300800 */
[----:B------:R-:W4:Y:S02]  /*eaf0*/  LDL.LU R6, [R1+0x1f8] ;  /* 0x0001f80001067983 */ /* 0x000f240000300800 */
[----:B------:R-:W4:Y:S01]  /*eb00*/  LDL.LU R7, [R1+0x1fc] ;  /* 0x0001fc0001077983 */ /* 0x000f220000300800 */
[----:B------:R-:W-:Y:S01]  /*eb10*/  STL.64 [R1+0x2e0], R16 ;  /* 0x0002e01001007387 */ /* 0x000fe20000100a00 */
[----:B------:R-:W3:Y:S02]  /*eb20*/  LDL.LU.64 R18, [R1+0xe48] ;  /* 0x000e480001127983 */ /* 0x000ee40000300a00 */
[----:B------:R-:W-:Y:S02]  /*eb30*/  STL [R1+0xc44], R10 ;  /* 0x000c440a01007387 */ /* 0x000fe40000100800 */
[----:B------:R0:W-:Y:S02]  /*eb40*/  STL [R1+0xc40], R8 ;  /* 0x000c400801007387 */ /* 0x0001e40000100800 */
[----:B0-----:R-:W2:Y:S01]  /*eb50*/  LDL.LU R8, [R1+0x1e0] ;  /* 0x0001e00001087983 */ /* 0x001ea20000300800 */
[----:B------:R-:W2:Y:S01]  /*eb60*/  LDL.LU R9, [R1+0x1e4] ;  /* 0x0001e40001097983 */ /* 0x000ea20000300800 */
[C---:B---3--:R-:W-:Y:S02]  /*eb70*/  HMMA.16816.F32 R16, R12.reuse, R18, R20 ;  /* 0x000000120c10723c */ /* 0x048fe40000001814 */
[----:B------:R-:W3:Y:S01]  /*eb80*/  LDL.LU.64 R22, [R1+0xe40] ;  /* 0x000e400001167983 */ /* 0x000ee20000300a00 */
[----:B------:R-:W3:Y:S11]  /*eb90*/  LDL.LU.64 R20, [R1+0xe38] ;  /* 0x000e380001147983 */ /* 0x000ef60000300a00 */
[----:B------:R-:W-:Y:S09]  /*eba0*/  @!UPT UIADD3 URZ, URZ, URZ, URZ ;  /* 0x0000003f3f3ff290 */ /* 0x000ff2000fffe03f */
[----:B------:R-:W-:Y:S01]  /*ebb0*/  STL.64 [R1+0x2d0], R16 ;  /* 0x0002d01001007387 */ /* 0x000fe20000100a00 */
[----:B------:R0:W-:Y:S03]  /*ebc0*/  STL.64 [R1+0x2d8], R18 ;  /* 0x0002d81201007387 */ /* 0x0001e60000100a00 */
[----:B0-----:R-:W3:Y:S02]  /*ebd0*/  LDL.LU.64 R18, [R1+0xe30] ;  /* 0x000e300001127983 */ /* 0x001ee40000300a00 */
        /* <DEDUP_REMOVED lines=21> */
[----:B---3--:R-:W-:Y:S02]  /*ed30*/  HMMA.16816.F32 R12, R12, R18, R20 ;  /* 0x000000120c0c723c */ /* 0x008fe40000001814 */
[----:B------:R-:W3:Y:S01]  /*ed40*/  LDL.LU.64 R22, [R1+0xde0] ;  /* 0x000de00001167983 */ /* 0x000ee20000300a00 */
[----:B------:R-:W3:Y:S02]  /*ed50*/  LDL.LU.64 R20, [R1+0xdd8] ;  /* 0x000dd80001147983 */ /* 0x000ee40000300a00 */
[----:B------:R-:W3:Y:S02]  /*ed60*/  LDL.LU.64 R18, [R1+0xdd0] ;  /* 0x000dd00001127983 */ /* 0x000ee40000300a00 */
[----:B------:R-:W3:Y:S11]  /*ed70*/  LDL.LU.64 R16, [R1+0xdc8] ;  /* 0x000dc80001107983 */ /* 0x000ef60000300a00 */
[----:B------:R-:W-:Y:S05]  /*ed80*/  @!UPT UIADD3 URZ, URZ, URZ, URZ ;  /* 0x0000003f3f3ff290 */ /* 0x000fea000fffe03f */
[----:B------:R0:W-:Y:S01]  /*ed90*/  STL.64 [R1+0x290], R12 ;  /* 0x0002900c01007387 */ /* 0x0001e20000100a00 */
[----:B------:R2:W-:Y:S03]  /*eda0*/  STL.64 [R1+0x298], R14 ;  /* 0x0002980e01007387 */ /* 0x0005e60000100a00 */
[----:B0-----:R-:W4:Y:S01]  /*edb0*/  LDL.LU.64 R12, [R1+0x10] ;  /* 0x00001000010c7983 */ /* 0x001f220000300a00 */
[----:B--2---:R-:W-:Y:S02]  /*edc0*/  IMAD.MOV.U32 R15, RZ, RZ, R24 ;  /* 0x000000ffff0f7224 */ /* 0x004fe400078e0018 */
[----:B------:R-:W-:Y:S02]  /*edd0*/  IMAD.MOV.U32 R14, RZ, RZ, R25 ;  /* 0x000000ffff0e7224 */ /* 0x000fe400078e0019 */
[----:B------:R-:W2:Y:S01]  /*ede0*/  LDL.LU.64 R26, [R1+0xdc0] ;  /* 0x000dc000011a7983 */ /* 0x000ea20000300a00 */
[----:B---3--:R-:W-:Y:S01]  /*edf0*/  HMMA.16816.F32 R20, R16, R24, R20 ;  /* 0x000000181014723c */ /* 0x008fe20000001814 */
[----:B------:R-:W2:Y:S11]  /*ee00*/  LDL.LU.64 R24, [R1+0xdb8] ;  /* 0x000db80001187983 */ /* 0x000eb60000300a00 */
[----:B------:R-:W-:Y:S11]  /*ee10*/  @!UPT UIADD3 URZ, URZ, URZ, URZ ;  /* 0x0000003f3f3ff290 */ /* 0x000ff6000fffe03f */
[----:B------:R0:W-:Y:S04]  /*ee20*/  STL.64 [R1+0x280], R20 ;  /* 0x0002801401007387 */ /* 0x0001e80000100a00 */
[----:B0-----:R-:W2:Y:S01]  /*ee30*/  LDL.LU.64 R20, [R1+0xdb0] ;  /* 0x000db00001147983 */ /* 0x001ea20000300a00 */
[----:B------:R-:W-:Y:S02]  /*ee40*/  IMAD.MOV.U32 R11, RZ, RZ, R0 ;  /* 0x000000ffff0b7224 */ /* 0x000fe400078e0000 */
[----:B------:R-:W-:Y:S02]  /*ee50*/  IMAD.MOV.U32 R10, RZ, RZ, R28 ;  /* 0x000000ffff0a7224 */ /* 0x000fe400078e001c */
[----:B------:R-:W-:Y:S02]  /*ee60*/  IMAD.MOV.U32 R0, RZ, RZ, R23 ;  /* 0x000000ffff007224 */ /* 0x000fe400078e0017 */
[----:B------:R-:W-:-:S03]  /*ee70*/  IMAD.MOV.U32 R28, RZ, RZ, R22 ;  /* 0x000000ffff1c7224 */ /* 0x000fc600078e0016 */
[----:B------:R-:W-:Y:S02]  /*ee80*/  STL [R1+0xc3c], R0 ;  /* 0x000c3c0001007387 */ /* 0x000fe40000100800 */
[----:B------:R0:W-:Y:S01]  /*ee90*/  STL [R1+0xc38], R28 ;  /* 0x000c381c01007387 */ /* 0x0001e20000100800 */
[C---:B--2---:R-:W-:Y:S01]  /*eea0*/  HMMA.16816.F32 R24, R16.reuse, R20, R24 ;  /* 0x000000141018723c */ /* 0x044fe20000001818 */
[----:B0-----:R-:W-:Y:S02]  /*eeb0*/  IMAD.MOV.U32 R28, RZ, RZ, R20 ;  /* 0x000000ffff1c7224 */ /* 0x001fe400078e0014 */
[----:B------:R-:W-:Y:S11]  /*eec0*/  IMAD.MOV.U32 R0, RZ, RZ, R21 ;  /* 0x000000ffff007224 */ /* 0x000ff600078e0015 */
[----:B------:R-:W-:Y:S09]  /*eed0*/  @!UPT UIADD3 URZ, URZ, URZ, URZ ;  /* 0x0000003f3f3ff290 */ /* 0x000ff2000fffe03f */
[----:B------:R0:W-:Y:S01]  /*eee0*/  STL.64 [R1+0x270], R24 ;  /* 0x0002701801007387 */ /* 0x0001e20000100a00 */
[----:B------:R-:W-:Y:S03]  /*eef0*/  STL.64 [R1+0x278], R26 ;  /* 0x0002781a01007387 */ /* 0x000fe60000100a00 */
[----:B0-----:R-:W2:Y:S01]  /*ef00*/  LDL.LU.64 R24, [R1+0xda8] ;  /* 0x000da80001187983 */ /* 0x001ea20000300a00 */
[----:B------:R-:W2:Y:S02]  /*ef10*/  LDL.LU.64 R22, [R1+0xda0] ;  /* 0x000da00001167983 */ /* 0x000ea40000300a00 */
[----:B------:R-:W2:Y:S02]  /*ef20*/  LDL.LU.64 R20, [R1+0xd98] ;  /* 0x000d980001147983 */ /* 0x000ea40000300a00 */
[C---:B--2---:R-:W-:Y:S11]  /*ef30*/  HMMA.16816.F32 R20, R16.reuse, R24, R20 ;  /* 0x000000181014723c */ /* 0x044ff60000001814 */
[----:B------:R-:W-:Y:S11]  /*ef40*/  @!UPT UIADD3 URZ, URZ, URZ, URZ ;  /* 0x0000003f3f3ff290 */ /* 0x000ff6000fffe03f */
[----:B------:R-:W-:Y:S01]  /*ef50*/  @!UPT UIADD3 URZ, URZ, URZ, URZ ;  /* 0x0000003f3f3ff290 */ /* 0x000fe2000fffe03f */
[----:B------:R0:W-:Y:S01]  /*ef60*/  STL.64 [R1+0x250], R20 ;  /* 0x0002501401007387 */ /* 0x0001e20000100a00 */
[----:B------:R1:W-:Y:S02]  /*ef70*/  STL.64 [R1+0x258], R22 ;  /* 0x0002581601007387 */ /* 0x0003e40000100a00 */
[----:B0-----:R-:W-:Y:S02]  /*ef80*/  IMAD.MOV.U32 R21, RZ, RZ, R24 ;  /* 0x000000ffff157224 */ /* 0x001fe400078e0018 */
[----:B------:R-:W-:Y:S02]  /*ef90*/  IMAD.MOV.U32 R20, RZ, RZ, R25 ;  /* 0x000000ffff147224 */ /* 0x000fe400078e0019 */
[----:B------:R-:W4:Y:S02]  /*efa0*/  LDL.LU.64 R24, [R1+0xd90] ;  /* 0x000d900001187983 */ /* 0x000f240000300a00 */
[----:B----4-:R-:W-:Y:S01]  /*efb0*/  HMMA.16816.F32 R4, R16, R24, R4 ;  /* 0x000000181004723c */ /* 0x010fe20000001804 */
[----:B-1----:R-:W-:-:S02]  /*efc0*/  IMAD.MOV.U32 R23, RZ, RZ, R24 ;  /* 0x000000ffff177224 */ /* 0x002fc400078e0018 */
[----:B------:R-:W-:Y:S02]  /*efd0*/  IMAD.MOV.U32 R22, RZ, RZ, R25 ;  /* 0x000000ffff167224 */ /* 0x000fe400078e0019 */
[----:B------:R-:W2:Y:S11]  /*efe0*/  LDL.LU.64 R24, [R1+0xd88] ;  /* 0x000d880001187983 */ /* 0x000eb60000300a00 */
[----:B------:R-:W-:Y:S07]  /*eff0*/  @!UPT UIADD3 URZ, URZ, URZ, URZ ;  /* 0x0000003f3f3ff290 */ /* 0x000fee000fffe03f */
[----:B------:R0:W-:Y:S04]  /*f000*/  STL.64 [R1+0x240], R4 ;  /* 0x0002400401007387 */ /* 0x0001e80000100a00 */
[----:B0-----:R-:W3:Y:S01]  /*f010*/  LDL.LU.64 R4, [R1+0xd80] ;  /* 0x000d800001047983 */ /* 0x001ee20000300a00 */
[----:B------:R-:W-:Y:S02]  /*f020*/  IMAD.MOV.U32 R27, RZ, RZ, R7 ;  /* 0x000000ffff1b7224 */ /* 0x000fe400078e0007 */
[----:B------:R-:W-:-:S03]  /*f030*/  IMAD.MOV.U32 R26, RZ, RZ, R6 ;  /* 0x000000ffff1a7224 */ /* 0x000fc600078e0006 */
[----:B------:R-:W-:Y:S02]  /*f040*/  STL [R1+0xb6c], R27 ;  /* 0x000b6c1b01007387 */ /* 0x000fe40000100800 */
[----:B------:R-:W-:Y:S02]  /*f050*/  STL [R1+0xb68], R26 ;  /* 0x000b681a01007387 */ /* 0x000fe40000100800 */
[----:B--2---:R-:W-:Y:S01]  /*f060*/  STL.64 [R1+0xd68], R24 ;  /* 0x000d681801007387 */ /* 0x004fe20000100a00 */
[C---:B---3--:R-:W-:Y:S03]  /*f070*/  HMMA.16816.F32 R8, R16.reuse, R4, R8 ;  /* 0x000000041008723c */ /* 0x048fe60000001808 */
[----:B------:R-:W2:Y:S11]  /*f080*/  LDL.LU R4, [R1+0x1d0] ;  /* 0x0001d00001047983 */ /* 0x000eb60000300800 */
[----:B------:R-:W-:Y:S09]  /*f090*/  @!UPT UIADD3 URZ, URZ, URZ, URZ ;  /* 0x0000003f3f3ff290 */ /* 0x000ff2000fffe03f */
[----:B------:R0:W-:Y:S01]  /*f0a0*/  STL.64 [R1+0x220], R8 ;  /* 0x0002200801007387 */ /* 0x0001e20000100a00 */
[----:B------:R1:W-:Y:S02]  /*f0b0*/  STL.64 [R1+0x228], R10 ;  /* 0x0002280a01007387 */ /* 0x0003e40000100a00 */
[----:B------:R-:W2:Y:S02]  /*f0c0*/  LDL.LU R5, [R1+0x1d4] ;  /* 0x0001d40001057983 */ /* 0x000ea40000300800 */
[----:B------:R-:W2:Y:S01]  /*f0d0*/  LDL.LU R6, [R1+0x1d8] ;  /* 0x0001d80001067983 */ /* 0x000ea20000300800 */
[----:B------:R-:W2:Y:S04]  /*f0e0*/  LDL.LU R7, [R1+0x1dc] ;  /* 0x0001dc0001077983 */ /* 0x000ea80000300800 */
[----:B0-----:R-:W3:Y:S01]  /*f0f0*/  LDL.LU R8, [R1+0x140] ;  /* 0x0001400001087983 */ /* 0x001ee20000300800 */
[----:B------:R-:W3:Y:S02]  /*f100*/  LDL.LU R9, [R1+0x144] ;  /* 0x0001440001097983 */ /* 0x000ee40000300800 */
[----:B-1----:R-:W4:Y:S02]  /*f110*/  LDL.LU R10, [R1+0x148] ;  /* 0x00014800010a7983 */ /* 0x002f240000300800 */
[----:B------:R-:W4:Y:S02]  /*f120*/  LDL.LU R11, [R1+0x14c] ;  /* 0x00014c00010b7983 */ /* 0x000f240000300800 */
[----:B----4-:R-:W-:Y:S01]  /*f130*/  STL.64 [R1+0xcf0], R10 ;  /* 0x000cf00a01007387 */ /* 0x010fe20000100a00 */
[----:B---3--:R0:W-:Y:S03]  /*f140*/  STL.64 [R1+0xce8], R8 ;  /* 0x000ce80801007387 */ /* 0x0081e60000100a00 */
[----:B0-----:R-:W3:Y:S01]  /*f150*/  LDL.LU R8, [R1+0x150] ;  /* 0x0001500001087983 */ /* 0x001ee20000300800 */
[----:B------:R-:W3:Y:S02]  /*f160*/  LDL.LU R9, [R1+0x154] ;  /* 0x0001540001097983 */ /* 0x000ee40000300800 */
[----:B------:R-:W4:Y:S02]  /*f170*/  LDL.LU R10, [R1+0x158] ;  /* 0x00015800010a7983 */ /* 0x000f240000300800 */
[----:B------:R-:W4:Y:S01]  /*f180*/  LDL.LU R11, [R1+0x15c] ;  /* 0x00015c00010b7983 */ /* 0x000f220000300800 */
[----:B--2---:R-:W-:Y:S01]  /*f190*/  HMMA.16816.F32 R4, R16, R12, R4 ;  /* 0x0000000c1004723c */ /* 0x004fe20000001804 */
[----:B----4-:R-:W-:Y:S01]  /*f1a0*/  STL.64 [R1+0xd00], R10 ;  /* 0x000d000a01007387 */ /* 0x010fe20000100a00 */
[----:B---3--:R0:W-:Y:S02]  /*f1b0*/  STL.64 [R1+0xcf8], R8 ;  /* 0x000cf80801007387 */ /* 0x0081e40000100a00 */
[----:B0-----:R-:W-:-:S02]  /*f1c0*/  IMAD.MOV.U32 R8, RZ, RZ, R23 ;  /* 0x000000ffff087224 */ /* 0x001fc400078e0017 */
[----:B------:R-:W-:-:S05]  /*f1d0*/  IMAD.MOV.U32 R9, RZ, RZ, R22 ;  /* 0x000000ffff097224 */ /* 0x000fca00078e0016 */
[----:B------:R0:W-:Y:S02]  /*f1e0*/  STL.64 [R1+0xd10], R8 ;  /* 0x000d100801007387 */ /* 0x0001e40000100a00 */
[----:B0-----:R-:W-:Y:S02]  /*f1f0*/  IMAD.MOV.U32 R9, RZ, RZ, R20 ;  /* 0x000000ffff097224 */ /* 0x001fe400078e0014 */
[----:B------:R-:W-:Y:S01]  /*f200*/  IMAD.MOV.U32 R8, RZ, RZ, R21 ;  /* 0x000000ffff087224 */ /* 0x000fe200078e0015 */
[----:B------:R-:W2:Y:S01]  /*f210*/  LDL.LU R20, [R1+0x1b0] ;  /* 0x0001b00001147983 */ /* 0x000ea20000300800 */
[----:B------:R-:W2:Y:S02]  /*f220*/  LDL.LU R21, [R1+0x1b4] ;  /* 0x0001b40001157983 */ /* 0x000ea40000300800 */
[----:B------:R-:W2:Y:S02]  /*f230*/  LDL.LU R22, [R1+0x1b8] ;  /* 0x0001b80001167983 */ /* 0x000ea40000300800 */
[----:B------:R-:W2:Y:S01]  /*f240*/  LDL.LU R23, [R1+0x1bc] ;  /* 0x0001bc0001177983 */ /* 0x000ea20000300800 */
[----:B------:R-:W3:Y:S01]  /*f250*/  LDL.LU R24, [R1+0x1c0] ;  /* 0x0001c00001187983 */ /* 0x000ee20000300800 */
[----:B------:R-:W3:Y:S02]  /*f260*/  LDL.LU R25, [R1+0x1c4] ;  /* 0x0001c40001197983 */ /* 0x000ee40000300800 */
[----:B------:R-:W3:Y:S02]  /*f270*/  LDL.LU R26, [R1+0x1c8] ;  /* 0x0001c800011a7983 */ /* 0x000ee40000300800 */
[----:B------:R-:W3:Y:S01]  /*f280*/  LDL.LU R27, [R1+0x1cc] ;  /* 0x0001cc00011b7983 */ /* 0x000ee20000300800 */
[----:B------:R0:W-:Y:S02]  /*f290*/  STL.64 [R1+0xd28], R8 ;  /* 0x000d280801007387 */ /* 0x0001e40000100a00 */
[----:B0-----:R-:W-:-:S02]  /*f2a0*/  IMAD.MOV.U32 R8, RZ, RZ, R28 ;  /* 0x000000ffff087224 */ /* 0x001fc400078e001c */
[----:B------:R-:W-:-:S05]  /*f2b0*/  IMAD.MOV.U32 R9, RZ, RZ, R0 ;  /* 0x000000ffff097224 */ /* 0x000fca00078e0000 */
[----:B------:R-:W-:Y:S01]  /*f2c0*/  STL.64 [R1+0xd40], R8 ;  /* 0x000d400801007387 */ /* 0x000fe20000100a00 */
[----:B------:R-:W-:Y:S02]  /*f2d0*/  STL.64 [R1+0x210], R4 ;  /* 0x0002100401007387 */ /* 0x000fe40000100a00 */
[----:B------:R0:W-:Y:S02]  /*f2e0*/  STL.64 [R1+0x218], R6 ;  /* 0x0002180601007387 */ /* 0x0001e40000100a00 */
[----:B0-----:R-:W4:Y:S01]  /*f2f0*/  LDL.LU.64 R6, [R1+0xd78] ;  /* 0x000d780001067983 */ /* 0x001f220000300a00 */
[----:B------:R-:W3:Y:S02]  /*f300*/  LDL.LU.64 R4, [R1+0xd70] ;  /* 0x000d700001047983 */ /* 0x000ee40000300a00 */
[----:B------:R0:W-:Y:S02]  /*f310*/  STL.64 [R1+0xd08], R12 ;  /* 0x000d080c01007387 */ /* 0x0001e40000100a00 */
[----:B------:R-:W-:-:S02]  /*f320*/  IMAD.MOV.U32 R9, RZ, RZ, R14 ;  /* 0x000000ffff097224 */ /* 0x000fc400078e000e */
[----:B------:R-:W-:Y:S01]  /*f330*/  IMAD.MOV.U32 R8, RZ, RZ, R15 ;  /* 0x000000ffff087224 */ /* 0x000fe200078e000f */
[----:B0-----:R-:W2:Y:S01]  /*f340*/  LDL.LU R12, [R1+0x160] ;  /* 0x00016000010c7983 */ /* 0x001ea20000300800 */
[----:B------:R-:W2:Y:S02]  /*f350*/  LDL.LU R13, [R1+0x164] ;  /* 0x00016400010d7983 */ /* 0x000ea40000300800 */
[----:B------:R-:W2:Y:S02]  /*f360*/  LDL.LU R14, [R1+0x168] ;  /* 0x00016800010e7983 */ /* 0x000ea40000300800 */
[----:B------:R-:W2:Y:S02]  /*f370*/  LDL.LU R15, [R1+0x16c] ;  /* 0x00016c00010f7983 */ /* 0x000ea40000300800 */
[----:B--2---:R-:W-:Y:S01]  /*f380*/  STL.64 [R1+0xd20], R14 ;  /* 0x000d200e01007387 */ /* 0x004fe20000100a00 */
[----:B------:R0:W-:Y:S03]  /*f390*/  STL.64 [R1+0xd18], R12 ;  /* 0x000d180c01007387 */ /* 0x0001e60000100a00 */
[----:B0-----:R-:W2:Y:S01]  /*f3a0*/  LDL.LU R12, [R1+0x170] ;  /* 0x00017000010c7983 */ /* 0x001ea20000300800 */
[----:B------:R-:W2:Y:S02]  /*f3b0*/  LDL.LU R13, [R1+0x174] ;  /* 0x00017400010d7983 */ /* 0x000ea40000300800 */
[----:B------:R-:W2:Y:S02]  /*f3c0*/  LDL.LU R14, [R1+0x178] ;  /* 0x00017800010e7983 */ /* 0x000ea40000300800 */
[----:B------:R-:W2:Y:S01]  /*f3d0*/  LDL.LU R15, [R1+0x17c] ;  /* 0x00017c00010f7983 */ /* 0x000ea20000300800 */
[C---:B---3--:R-:W-:Y:S01]  /*f3e0*/  HMMA.16816.F32 R24, R16.reuse, R4, R24 ;  /* 0x000000041018723c */ /* 0x048fe20000001818 */
[----:B--2---:R-:W-:Y:S01]  /*f3f0*/  STL.64 [R1+0xd38], R14 ;  /* 0x000d380e01007387 */ /* 0x004fe20000100a00 */
[----:B------:R0:W-:Y:S03]  /*f400*/  STL.64 [R1+0xd30], R12 ;  /* 0x000d300c01007387 */ /* 0x0001e60000100a00 */
[----:B0-----:R-:W2:Y:S01]  /*f410*/  LDL.LU R12, [R1+0x190] ;  /* 0x00019000010c7983 */ /* 0x001ea20000300800 */
[----:B------:R-:W2:Y:S02]  /*f420*/  LDL.LU R13, [R1+0x194] ;  /* 0x00019400010d7983 */ /* 0x000ea40000300800 */
[----:B------:R-:W3:Y:S02]  /*f430*/  LDL.LU R14, [R1+0x198] ;  /* 0x00019800010e7983 */ /* 0x000ee40000300800 */
[----:B------:R-:W3:Y:S02]  /*f440*/  LDL.LU R15, [R1+0x19c] ;  /* 0x00019c00010f7983 */ /* 0x000ee40000300800 */
[----:B---3--:R-:W-:Y:S01]  /*f450*/  STL.64 [R1+0xd50], R14 ;  /* 0x000d500e01007387 */ /* 0x008fe20000100a00 */
[----:B--2---:R0:W-:Y:S03]  /*f460*/  STL.64 [R1+0xd48], R12 ;  /* 0x000d480c01007387 */ /* 0x0041e60000100a00 */
[----:B0-----:R-:W2:Y:S01]  /*f470*/  LDL.LU R12, [R1+0x1a0] ;  /* 0x0001a000010c7983 */ /* 0x001ea20000300800 */
[----:B------:R-:W2:Y:S02]  /*f480*/  LDL.LU R13, [R1+0x1a4] ;  /* 0x0001a400010d7983 */ /* 0x000ea40000300800 */
[----:B------:R-:W2:Y:S02]  /*f490*/  LDL.LU R14, [R1+0x1a8] ;  /* 0x0001a800010e7983 */ /* 0x000ea40000300800 */
[----:B------:R-:W2:Y:S02]  /*f4a0*/  LDL.LU R15, [R1+0x1ac] ;  /* 0x0001ac00010f7983 */ /* 0x000ea40000300800 */
[----:B------:R0:W-:Y:S01]  /*f4b0*/  STL.64 [R1+0x200], R24 ;  /* 0x0002001801007387 */ /* 0x0001e20000100a00 */
[----:B------:R-:W-:Y:S03]  /*f4c0*/  STL.64 [R1+0x208], R26 ;  /* 0x0002081a01007387 */ /* 0x000fe60000100a00 */
[----:B0-----:R-:W3:Y:S02]  /*f4d0*/  LDL.LU.64 R24, [R1+0xd68] ;  /* 0x000d680001187983 */ /* 0x001ee40000300a00 */
[----:B---3--:R-:W-:Y:S02]  /*f4e0*/  HMMA.16816.F32 R16, R16, R24, R20 ;  /* 0x000000181010723c */ /* 0x008fe40000001814 */
[----:B------:R-:W2:Y:S01]  /*f4f0*/  LDL.LU.64 R22, [R1+0xd60] ;  /* 0x000d600001167983 */ /* 0x000ea20000300a00 */
[----:B------:R-:W2:Y:S11]  /*f500*/  LDL.LU.64 R20, [R1+0xd58] ;  /* 0x000d580001147983 */ /* 0x000eb60000300a00 */
[----:B------:R-:W-:Y:S09]  /*f510*/  @!UPT UIADD3 URZ, URZ, URZ, URZ ;  /* 0x0000003f3f3ff290 */ /* 0x000ff2000fffe03f */
[----:B------:R0:W-:Y:S01]  /*f520*/  STL.64 [R1+0x1f0], R16 ;  /* 0x0001f01001007387 */ /* 0x0001e20000100a00 */
[----:B------:R-:W-:Y:S03]  /*f530*/  STL.64 [R1+0x1f8], R18 ;  /* 0x0001f81201007387 */ /* 0x000fe60000100a00 */
[----:B0-----:R-:W3:Y:S01]  /*f540*/  LDL.LU.64 R16, [R1+0x20] ;  /* 0x0000200001107983 */ /* 0x001ee20000300a00 */
[C---:B--2---:R-:W-:Y:S03]  /*f550*/  HMMA.16816.F32 R8, R20.reuse, R8, R12 ;  /* 0x000000081408723c */ /* 0x044fe6000000180c */
[----:B------:R-:W2:Y:S01]  /*f560*/  LDL.LU.64 R14, [R1+0xd50] ;  /* 0x000d5000010e7983 */ /* 0x000ea20000300a00 */
[----:B------:R-:W2:Y:S11]  /*f570*/  LDL.LU.64 R12, [R1+0xd48] ;  /* 0x000d4800010c7983 */ /* 0x000eb60000300a00 */
[----:B------:R-:W-:Y:S08]  /*f580*/  @!UPT UIADD3 URZ, URZ, URZ, URZ ;  /* 0x0000003f3f3ff290 */ /* 0x000ff0000fffe03f */
[----:B------:R0:W-:Y:S01]  /*f590*/  STL.64 [R1+0x1e0], R8 ;  /* 0x0001e00801007387 */ /* 0x0001e20000100a00 */
[----:B------:R2:W-:Y:S03]  /*f5a0*/  STL.64 [R1+0x1e8], R10 ;  /* 0x0001e80a01007387 */ /* 0x0005e60000100a00 */
[----:B0-----:R-:W2:Y:S02]  /*f5b0*/  LDL.LU.64 R8, [R1+0xd40] ;  /* 0x000d400001087983 */ /* 0x001ea40000300a00 */
[C---:B--2---:R-:W-:Y:S02]  /*f5c0*/  HMMA.16816.F32 R8, R20.reuse, R8, R12 ;  /* 0x000000081408723c */ /* 0x044fe4000000180c */
[----:B------:R-:W2:Y:S01]  /*f5d0*/  LDL.LU.64 R14, [R1+0xd38] ;  /* 0x000d3800010e7983 */ /* 0x000ea20000300a00 */
[----:B------:R-:W2:Y:S11]  /*f5e0*/  LDL.LU.64 R12, [R1+0xd30] ;  /* 0x000d3000010c7983 */ /* 0x000eb60000300a00 */
[----:B------:R-:W-:Y:S09]  /*f5f0*/  @!UPT UIADD3 URZ, URZ, URZ, URZ ;  /* 0x0000003f3f3ff290 */ /* 0x000ff2000fffe03f */
        /* <DEDUP_REMOVED lines=11> */
[----:B------:R-:W2:Y:S11]  /*f6b0*/  LDL.LU.64 R12, [R1+0xd08] ;  /* 0x000d0800010c7983 */ /* 0x000eb60000300a00 */
[----:B------:R-:W-:Y:S10]  /*f6c0*/  @!UPT UIADD3 URZ, URZ, URZ, URZ ;  /* 0x0000003f3f3ff290 */ /* 0x000ff4000fffe03f */
[----:B------:R-:W-:Y:S01]  /*f6d0*/  STL.64 [R1+0x1b0], R8 ;  /* 0x0001b00801007387 */ /* 0x000fe20000100a00 */
[----:B------:R0:W-:Y:S03]  /*f6e0*/  STL.64 [R1+0x1b8], R10 ;  /* 0x0001b80a01007387 */ /* 0x0001e60000100a00 */
[----:B0-----:R-:W3:Y:S01]  /*f6f0*/  LDL.LU.64 R10, [R1+0xd00] ;  /* 0x000d0000010a7983 */ /* 0x001ee20000300a00 */
[----:B------:R-:W3:Y:S02]  /*f700*/  LDL.LU.64 R8, [R1+0xcf8] ;  /* 0x000cf80001087983 */ /* 0x000ee40000300a00 */
[----:B---3--:R-:W-:Y:S11]  /*f710*/  HMMA.16816.F32 R8, R20, R16, R8 ;  /* 0x000000101408723c */ /* 0x008ff60000001808 */
[----:B------:R-:W-:Y:S11]  /*f720*/  @!UPT UIADD3 URZ, URZ, URZ, URZ ;  /* 0x0000003f3f3ff290 */ /* 0x000ff6000fffe03f */
[----:B------:R-:W-:Y:S01]  /*f730*/  @!UPT UIADD3 URZ, URZ, URZ, URZ ;  /* 0x0000003f3f3ff290 */ /* 0x000fe2000fffe03f */
[----:B------:R-:W-:Y:S01]  /*f740*/  STL.64 [R1+0x1a0], R8 ;  /* 0x0001a00801007387 */ /* 0x000fe20000100a00 */
[----:B------:R0:W-:Y:S03]  /*f750*/  STL.64 [R1+0x1a8], R10 ;  /* 0x0001a80a01007387 */ /* 0x0001e60000100a00 */
[----:B0-----:R-:W2:Y:S01]  /*f760*/  LDL.LU.64 R10, [R1+0xcf0] ;  /* 0x000cf000010a7983 */ /* 0x001ea20000300a00 */
[----:B------:R-:W2:Y:S02]  /*f770*/  LDL.LU.64 R8, [R1+0xce8] ;  /* 0x000ce80001087983 */ /* 0x000ea40000300a00 */
[----:B------:R0:W-:Y:S02]  /*f780*/  STL.64 [R1+0xc58], R16 ;  /* 0x000c581001007387 */ /* 0x0001e40000100a00 */
[----:B0-----:R-:W3:Y:S01]  /*f790*/  LDL.LU R16, [R1+0x180] ;  /* 0x0001800001107983 */ /* 0x001ee20000300800 */
[----:B------:R-:W3:Y:S02]  /*f7a0*/  LDL.LU R17, [R1+0x184] ;  /* 0x0001840001117983 */ /* 0x000ee40000300800 */
[----:B----4-:R-:W-:-:S02]  /*f7b0*/  IMAD.MOV.U32 R18, RZ, RZ, R7 ;  /* 0x000000ffff127224 */ /* 0x010fc400078e0007 */
[----:B------:R-:W-:-:S05]  /*f7c0*/  IMAD.MOV.U32 R19, RZ, RZ, R6 ;  /* 0x000000ffff137224 */ /* 0x000fca00078e0006 */
[----:B------:R-:W-:Y:S04]  /*f7d0*/  STL.64 [R1+0xc68], R18 ;  /* 0x000c681201007387 */ /* 0x000fe80000100a00 */
[----:B---3--:R0:W-:Y:S04]  /*f7e0*/  STL.64 [R1+0xc60], R16 ;  /* 0x000c601001007387 */ /* 0x0081e80000100a00 */
[----:B0-----:R-:W3:Y:S04]  /*f7f0*/  LDL.LU.64 R16, [R1+0x40] ;  /* 0x0000400001107983 */ /* 0x001ee80000300a00 */
[----:B---3--:R0:W-:Y:S04]  /*f800*/  STL.64 [R1+0xc80], R16 ;  /* 0x000c801001007387 */ /* 0x0081e80000100a00 */
[----:B0-----:R-:W3:Y:S04]  /*f810*/  LDL.LU.64 R16, [R1+0x50] ;  /* 0x0000500001107983 */ /* 0x001ee80000300a00 */
[----:B---3--:R0:W-:Y:S04]  /*f820*/  STL.64 [R1+0xc98], R16 ;  /* 0x000c981001007387 */ /* 0x0081e80000100a00 */
[----:B0-----:R-:W3:Y:S01]  /*f830*/  LDL.LU R16, [R1+0x120] ;  /* 0x0001200001107983 */ /* 0x001ee20000300800 */
[----:B------:R-:W3:Y:S02]  /*f840*/  LDL.LU R17, [R1+0x124] ;  /* 0x0001240001117983 */ /* 0x000ee40000300800 */
[----:B------:R-:W4:Y:S02]  /*f850*/  LDL.LU R18, [R1+0x128] ;  /* 0x0001280001127983 */ /* 0x000f240000300800 */
[----:B------:R-:W4:Y:S01]  /*f860*/  LDL.LU R19, [R1+0x12c] ;  /* 0x00012c0001137983 */ /* 0x000f220000300800 */
[C---:B--2---:R-:W-:Y:S01]  /*f870*/  HMMA.16816.F32 R8, R20.reuse, R12, R8 ;  /* 0x0000000c1408723c */ /* 0x044fe20000001808 */
[----:B----4-:R-:W-:Y:S01]  /*f880*/  STL.64 [R1+0xce0], R18 ;  /* 0x000ce01201007387 */ /* 0x010fe20000100a00 */
[----:B---3--:R0:W-:Y:S03]  /*f890*/  STL.64 [R1+0xcd8], R16 ;  /* 0x000cd81001007387 */ /* 0x0081e60000100a00 */
[----:B0-----:R-:W2:Y:S01]  /*f8a0*/  LDL.LU R16, [R1+0x130] ;  /* 0x0001300001107983 */ /* 0x001ea20000300800 */
[----:B------:R-:W2:Y:S02]  /*f8b0*/  LDL.LU R17, [R1+0x134] ;  /* 0x0001340001117983 */ /* 0x000ea40000300800 */
[----:B------:R-:W2:Y:S02]  /*f8c0*/  LDL.LU R18, [R1+0x138] ;  /* 0x0001380001127983 */ /* 0x000ea40000300800 */
[----:B------:R-:W2:Y:S11]  /*f8d0*/  LDL.LU R19, [R1+0x13c] ;  /* 0x00013c0001137983 */ /* 0x000eb60000300800 */
[----:B------:R-:W-:Y:S03]  /*f8e0*/  @!UPT UIADD3 URZ, URZ, URZ, URZ ;  /* 0x0000003f3f3ff290 */ /* 0x000fe6000fffe03f */
[----:B------:R-:W-:Y:S01]  /*f8f0*/  IMAD.MOV.U32 R27, RZ, RZ, R10 ;  /* 0x000000ffff1b7224 */ /* 0x000fe200078e000a */
[----:B------:R0:W-:Y:S01]  /*f900*/  STL.64 [R1+0x190], R8 ;  /* 0x0001900801007387 */ /* 0x0001e20000100a00 */
[----:B------:R-:W-:Y:S02]  /*f910*/  IMAD.MOV.U32 R26, RZ, RZ, R11 ;  /* 0x000000ffff1a7224 */ /* 0x000fe400078e000b */
[----:B------:R-:W-:Y:S02]  /*f920*/  IMAD.MOV.U32 R15, RZ, RZ, R4 ;  /* 0x000000ffff0f7224 */ /* 0x000fe400078e0004 */
[----:B------:R-:W-:Y:S01]  /*f930*/  IMAD.MOV.U32 R14, RZ, RZ, R5 ;  /* 0x000000ffff0e7224 */ /* 0x000fe200078e0005 */
[----:B0-----:R-:W3:Y:S01]  /*f940*/  LDL.LU R8, [R1+0x110] ;  /* 0x0001100001087983 */ /* 0x001ee20000300800 */
[----:B------:R-:W3:Y:S02]  /*f950*/  LDL.LU R9, [R1+0x114] ;  /* 0x0001140001097983 */ /* 0x000ee40000300800 */
[----:B------:R-:W3:Y:S02]  /*f960*/  LDL.LU R10, [R1+0x118] ;  /* 0x00011800010a7983 */ /* 0x000ee40000300800 */
[----:B------:R-:W3:Y:S01]  /*f970*/  LDL.LU R11, [R1+0x11c] ;  /* 0x00011c00010b7983 */ /* 0x000ee20000300800 */
[----:B------:R-:W-:Y:S01]  /*f980*/  STL [R1+0xb74], R27 ;  /* 0x000b741b01007387 */ /* 0x000fe20000100800 */
[----:B------:R-:W-:Y:S01]  /*f990*/  STL [R1+0xb70], R26 ;  /* 0x000b701a01007387 */ /* 0x000fe20000100800 */
[----:B--2---:R-:W-:Y:S11]  /*f9a0*/  HMMA.16816.F32 R16, R20, R4, R16 ;  /* 0x000000041410723c */ /* 0x004ff60000001810 */
[----:B------:R-:W-:Y:S11]  /*f9b0*/  @!UPT UIADD3 URZ, URZ, URZ, URZ ;  /* 0x0000003f3f3ff290 */ /* 0x000ff6000fffe03f */
[----:B------:R-:W-:Y:S01]  /*f9c0*/  @!UPT UIADD3 URZ, URZ, URZ, URZ ;  /* 0x0000003f3f3ff290 */ /* 0x000fe2000fffe03f */
[----:B------:R-:W-:Y:S01]  /*f9d0*/  STL.64 [R1+0x170], R16 ;  /* 0x0001701001007387 */ /* 0x000fe20000100a00 */
[----:B------:R0:W-:Y:S03]  /*f9e0*/  STL.64 [R1+0x178], R18 ;  /* 0x0001781201007387 */ /* 0x0001e60000100a00 */
[----:B0-----:R-:W2:Y:S01]  /*f9f0*/  LDL.LU.64 R18, [R1+0xce0] ;  /* 0x000ce00001127983 */ /* 0x001ea20000300a00 */
[----:B------:R-:W2:Y:S02]  /*fa00*/  LDL.LU.64 R16, [R1+0xcd8] ;  /* 0x000cd80001107983 */ /* 0x000ea40000300a00 */
[----:B------:R-:W4:Y:S02]  /*fa10*/  LDL.LU.64 R6, [R1+0xcd0] ;  /* 0x000cd00001067983 */ /* 0x000f240000300a00 */
[----:B------:R-:W2:Y:S01]  /*fa20*/  LDL.LU.64 R4, [R1+0xcc8] ;  /* 0x000cc80001047983 */ /* 0x000ea20000300a00 */
[----:B------:R-:W-:Y:S01]  /*fa30*/  STL.64 [R1+0xc78], R14 ;  /* 0x000c780e01007387 */ /* 0x000fe20000100a00 */
[----:B------:R0:W-:Y:S03]  /*fa40*/  STL.64 [R1+0xc70], R12 ;  /* 0x000c700c01007387 */ /* 0x0001e60000100a00 */
[----:B0-----:R-:W2:Y:S01]  /*fa50*/  LDL.LU R12, [R1+0xf0] ;  /* 0x0000f000010c7983 */ /* 0x001ea20000300800 */
[----:B------:R-:W2:Y:S02]  /*fa60*/  LDL.LU R13, [R1+0xf4] ;  /* 0x0000f400010d7983 */ /* 0x000ea40000300800 */
[----:B------:R-:W2:Y:S02]  /*fa70*/  LDL.LU R14, [R1+0xf8] ;  /* 0x0000f800010e7983 */ /* 0x000ea40000300800 */
[----:B------:R-:W2:Y:S02]  /*fa80*/  LDL.LU R15, [R1+0xfc] ;  /* 0x0000fc00010f7983 */ /* 0x000ea40000300800 */
[----:B--2---:R4:W-:Y:S01]  /*fa90*/  STL.64 [R1+0xc90], R14 ;  /* 0x000c900e01007387 */ /* 0x0049e20000100a00 */
[----:B------:R0:W-:Y:S02]  /*faa0*/  STL.64 [R1+0xc88], R12 ;  /* 0x000c880c01007387 */ /* 0x0001e40000100a00 */
[----:B----4-:R-:W-:-:S02]  /*fab0*/  IMAD.MOV.U32 R14, RZ, RZ, R6 ;  /* 0x000000ffff0e7224 */ /* 0x010fc400078e0006 */
[----:B0-----:R-:W-:Y:S02]  /*fac0*/  IMAD.MOV.U32 R12, RZ, RZ, R4 ;  /* 0x000000ffff0c7224 */ /* 0x001fe400078e0004 */
[----:B------:R-:W-:Y:S01]  /*fad0*/  IMAD.MOV.U32 R15, RZ, RZ, R7 ;  /* 0x000000ffff0f7224 */ /* 0x000fe200078e0007 */
[----:B------:R-:W3:Y:S01]  /*fae0*/  LDL.LU R4, [R1+0xcc0] ;  /* 0x000cc00001047983 */ /* 0x000ee20000300800 */
[----:B------:R-:W-:Y:S02]  /*faf0*/  IMAD.MOV.U32 R13, RZ, RZ, R5 ;  /* 0x000000ffff0d7224 */ /* 0x000fe400078e0005 */
[----:B------:R-:W3:Y:S02]  /*fb00*/  LDL.LU R5, [R1+0xcbc] ;  /* 0x000cbc0001057983 */ /* 0x000ee40000300800 */
[----:B------:R-:W3:Y:S01]  /*fb10*/  LDL.LU R6, [R1+0xcb8] ;  /* 0x000cb80001067983 */ /* 0x000ee20000300800 */
[----:B------:R-:W3:Y:S01]  /*fb20*/  LDL.LU R7, [R1+0xcb4] ;  /* 0x000cb40001077983 */ /* 0x000ee20000300800 */
[----:B------:R-:W-:Y:S02]  /*fb30*/  STL.64 [R1+0xca8], R14 ;  /* 0x000ca80e01007387 */ /* 0x000fe40000100a00 */
[----:B------:R0:W-:Y:S02]  /*fb40*/  STL.64 [R1+0xca0], R12 ;  /* 0x000ca00c01007387 */ /* 0x0001e40000100a00 */
[----:B0-----:R-:W3:Y:S01]  /*fb50*/  LDL.LU.64 R12, [R1+0x60] ;  /* 0x00006000010c7983 */ /* 0x001ee20000300a00 */
[----:B------:R-:W-:Y:S11]  /*fb60*/  HMMA.16816.F32 R16, R20, R24, R16 ;  /* 0x000000181410723c */ /* 0x000ff60000001810 */
[----:B------:R-:W-:Y:S11]  /*fb70*/  @!UPT UIADD3 URZ, URZ, URZ, URZ ;  /* 0x0000003f3f3ff290 */ /* 0x000ff6000fffe03f */
[----:B------:R-:W-:Y:S01]  /*fb80*/  @!UPT UIADD3 URZ, URZ, URZ, URZ ;  /* 0x0000003f3f3ff290 */ /* 0x000fe2000fffe03f */
[----:B------:R-:W-:Y:S01]  /*fb90*/  STL [R1+0x160], R16 ;  /* 0x0001601001007387 */ /* 0x000fe20000100800 */
[----:B------:R-:W-:Y:S02]  /*fba0*/  IMAD.MOV.U32 R27, RZ, RZ, R17 ;  /* 0x000000ffff1b7224 */ /* 0x000fe400078e0011 */
[----:B------:R-:W-:Y:S02]  /*fbb0*/  STL [R1+0x16c], R19 ;  /* 0x00016c1301007387 */ /* 0x000fe40000100800 */
[----:B------:R-:W-:Y:S01]  /*fbc0*/  IMAD.MOV.U32 R26, RZ, RZ, R18 ;  /* 0x000000ffff1a7224 */ /* 0x000fe200078e0012 */
[----:B------:R-:W2:Y:S04]  /*fbd0*/  LDL.LU.64 R20, [R1+0x30] ;  /* 0x0000300001147983 */ /* 0x000ea80000300a00 */
[----:B------:R-:W-:Y:S01]  /*fbe0*/  STL.64 [R1+0xc50], R26 ;  /* 0x000c501a01007387 */ /* 0x000fe20000100a00 */
[----:B------:R0:W-:Y:S03]  /*fbf0*/  STL.64 [R1+0xc48], R24 ;  /* 0x000c481801007387 */ /* 0x0001e60000100a00 */
[----:B0-----:R-:W4:Y:S01]  /*fc00*/  LDL.LU R24, [R1+0x260] ;  /* 0x0002600001187983 */ /* 0x001f220000300800 */
[----:B------:R-:W-:-:S02]  /*fc10*/  IMAD.MOV.U32 R25, RZ, RZ, R29 ;  /* 0x000000ffff197224 */ /* 0x000fc400078e001d */
[----:B------:R-:W2:Y:S02]  /*fc20*/  LDL.LU R29, [R1+0xcb0] ;  /* 0x000cb000011d7983 */ /* 0x000ea40000300800 */
[----:B------:R-:W2:Y:S01]  /*fc30*/  LDL.LU.64 R14, [R1+0xca8] ;  /* 0x000ca800010e7983 */ /* 0x000ea20000300a00 */
[----:B---3--:R-:W-:Y:S07]  /*fc40*/  HMMA.16816.F32 R16, R4, R12, R8 ;  /* 0x0000000c0410723c */ /* 0x008fee0000001808 */
[----:B------:R-:W-:-:S02]  /*fc50*/  IMAD.MOV.U32 R11, RZ, RZ, R12 ;  /* 0x000000ffff0b7224 */ /* 0x000fc400078e000c */
[----:B------:R-:W-:Y:S02]  /*fc60*/  IMAD.MOV.U32 R9, RZ, RZ, R13 ;  /* 0x000000ffff097224 */ /* 0x000fe400078e000d */
[----:B------:R-:W2:Y:S11]  /*fc70*/  LDL.LU.64 R12, [R1+0xca0] ;  /* 0x000ca000010c7983 */ /* 0x000eb60000300a00 */
[----:B------:R-:W-:Y:S01]  /*fc80*/  @!UPT UIADD3 URZ, URZ, URZ, URZ ;  /* 0x0000003f3f3ff290 */ /* 0x000fe2000fffe03f */
[----:B------:R0:W-:Y:S04]  /*fc90*/  STL.64 [R1+0x150], R16 ;  /* 0x0001501001007387 */ /* 0x0001e80000100a00 */
[----:B0-----:R-:W2:Y:S01]  /*fca0*/  LDL.LU.64 R16, [R1+0xc98] ;  /* 0x000c980001107983 */ /* 0x001ea20000300a00 */
[----:B------:R-:W-:Y:S02]  /*fcb0*/  IMAD.MOV.U32 R26, RZ, RZ, R3 ;  /* 0x000000ffff1a7224 */ /* 0x000fe400078e0003 */
[----:B------:R-:W-:Y:S02]  /*fcc0*/  IMAD.MOV.U32 R27, RZ, RZ, R2 ;  /* 0x000000ffff1b7224 */ /* 0x000fe400078e0002 */
[----:B------:R-:W-:Y:S02]  /*fcd0*/  IMAD.MOV.U32 R3, RZ, RZ, R18 ;  /* 0x000000ffff037224 */ /* 0x000fe400078e0012 */
[----:B------:R-:W-:-:S03]  /*fce0*/  IMAD.MOV.U32 R2, RZ, RZ, R19 ;  /* 0x000000ffff027224 */ /* 0x000fc600078e0013 */
[----:B------:R0:W-:Y:S02]  /*fcf0*/  STL [R1+0xa68], R3 ;  /* 0x000a680301007387 */ /* 0x0001e40000100800 */
[----:B------:R1:W-:Y:S01]  /*fd00*/  STL [R1+0xa64], R2 ;  /* 0x000a640201007387 */ /* 0x0003e20000100800 */
[C---:B--2---:R-:W-:Y:S01]  /*fd10*/  HMMA.16816.F32 R12, R4.reuse, R16, R12 ;  /* 0x00000010040c723c */ /* 0x044fe2000000180c */
[----:B0-----:R-:W-:Y:S02]  /*fd20*/  IMAD.MOV.U32 R3, RZ, RZ, R16 ;  /* 0x000000ffff037224 */ /* 0x001fe400078e0010 */
[----:B-1----:R-:W-:Y:S11]  /*fd30*/  IMAD.MOV.U32 R2, RZ, RZ, R17 ;  /* 0x000000ffff027224 */ /* 0x002ff600078e0011 */
[----:B------:R-:W-:Y:S09]  /*fd40*/  @!UPT UIADD3 URZ, URZ, URZ, URZ ;  /* 0x0000003f3f3ff290 */ /* 0x000ff2000fffe03f */
[----:B------:R-:W-:Y:S01]  /*fd50*/  STL.64 [R1+0x140], R12 ;  /* 0x0001400c01007387 */ /* 0x000fe20000100a00 */
[----:B------:R0:W-:Y:S03]  /*fd60*/  STL.64 [R1+0x148], R14 ;  /* 0x0001480e01007387 */ /* 0x0001e60000100a00 */
[----:B0-----:R-:W2:Y:S01]  /*fd70*/  LDL.LU.64 R14, [R1+0xc90] ;  /* 0x000c9000010e7983 */ /* 0x001ea20000300a00 */
[----:B------:R-:W2:Y:S02]  /*fd80*/  LDL.LU.64 R12, [R1+0xc88] ;  /* 0x000c8800010c7983 */ /* 0x000ea40000300a00 */
[----:B------:R-:W2:Y:S02]  /*fd90*/  LDL.LU.64 R16, [R1+0xc80] ;  /* 0x000c800001107983 */ /* 0x000ea40000300a00 */
[----:B--2---:R-:W-:Y:S01]  /*fda0*/  HMMA.16816.F32 R12, R4, R16, R12 ;  /* 0x00000010040c723c */ /* 0x004fe2000000180c */
[----:B------:R-:W-:-:S02]  /*fdb0*/  IMAD.MOV.U32 R10, RZ, RZ, R16 ;  /* 0x000000ffff0a7224 */ /* 0x000fc400078e0010 */
[----:B------:R-:W-:Y:S11]  /*fdc0*/  IMAD.MOV.U32 R8, RZ, RZ, R17 ;  /* 0x000000ffff087224 */ /* 0x000ff600078e0011 */
[----:B------:R-:W-:Y:S09]  /*fdd0*/  @!UPT UIADD3 URZ, URZ, URZ, URZ ;  /* 0x0000003f3f3ff290 */ /* 0x000ff2000fffe03f */
[----:B------:R-:W-:Y:S01]  /*fde0*/  STL.64 [R1+0x130], R12 ;  /* 0x0001300c01007387 */ /* 0x000fe20000100a00 */
[----:B------:R0:W-:Y:S03]  /*fdf0*/  STL.64 [R1+0x138], R14 ;  /* 0x0001380e01007387 */ /* 0x0001e60000100a00 */
[----:B0-----:R-:W2:Y:S01]  /*fe00*/  LDL.LU.64 R14, [R1+0xc78] ;  /* 0x000c7800010e7983 */ /* 0x001ea20000300a00 */
[----:B------:R-:W4:Y:S02]  /*fe10*/  LDL.LU.64 R12, [R1+0xc70] ;  /* 0x000c7000010c7983 */ /* 0x000f240000300a00 */
[----:B------:R-:W3:Y:S02]  /*fe20*/  LDL.LU.64 R18, [R1+0xc68] ;  /* 0x000c680001127983 */ /* 0x000ee40000300a00 */
[----:B------:R-:W3:Y:S02]  /*fe30*/  LDL.LU.64 R16, [R1+0xc60] ;  /* 0x000c600001107983 */ /* 0x000ee40000300a00 */
[----:B------:R-:W-:-:S02]  /*fe40*/  IMAD.MOV.U32 R0, RZ, RZ, R20 ;  /* 0x000000ffff007224 */ /* 0x000fc400078e0014 */
[----:B------:R-:W-:Y:S01]  /*fe50*/  IMAD.MOV.U32 R28, RZ, RZ, R21 ;  /* 0x000000ffff1c7224 */ /* 0x000fe200078e0015 */
[C---:B---3--:R-:W-:Y:S01]  /*fe60*/  HMMA.16816.F32 R16, R4.reuse, R20, R16 ;  /* 0x000000140410723c */ /* 0x048fe20000001810 */
[----:B------:R-:W0:Y:S11]  /*fe70*/  LDSM.16.MT88.4 R20, [R29+0x8300] ;  /* 0x008300001d14783b */ /* 0x000e360000004200 */
[----:B------:R-:W-:Y:S11]  /*fe80*/  @!UPT UIADD3 URZ, URZ, URZ, URZ ;  /* 0x0000003f3f3ff290 */ /* 0x000ff6000fffe03f */
[----:B------:R1:W-:Y:S01]  /*fe90*/  STL.64 [R1+0x120], R16 ;  /* 0x0001201001007387 */ /* 0x0003e20000100a00 */
[----:B------:R-:W-:Y:S03]  /*fea0*/  STL.64 [R1+0x128], R18 ;  /* 0x0001281201007387 */ /* 0x000fe60000100a00 */
[----:B-1----:R-:W3:Y:S04]  /*feb0*/  LDL.LU.64 R16, [R1+0xc58] ;  /* 0x000c580001107983 */ /* 0x002ee80000300a00 */
[----:B0-----:R-:W-:Y:S01]  /*fec0*/  STL.64 [R1+0xc20], R22 ;  /* 0x000c201601007387 */ /* 0x001fe20000100a00 */
[----:B------:R0:W-:Y:S03]  /*fed0*/  STL.64 [R1+0xc18], R20 ;  /* 0x000c181401007387 */ /* 0x0001e60000100a00 */
[----:B0-----:R-:W3:Y:S01]  /*fee0*/  LDL.LU R20, [R1+0x230] ;  /* 0x0002300001147983 */ /* 0x001ee20000300800 */
[----:B------:R-:W3:Y:S02]  /*fef0*/  LDL.LU R21, [R1+0x234] ;  /* 0x0002340001157983 */ /* 0x000ee40000300800 */
[----:B------:R-:W3:Y:S02]  /*ff00*/  LDL.LU R22, [R1+0x238] ;  /* 0x0002380001167983 */ /* 0x000ee40000300800 */
[----:B------:R-:W3:Y:S01]  /*ff10*/  LDL.LU R23, [R1+0x23c] ;  /* 0x00023c0001177983 */ /* 0x000ee20000300800 */
[C---:B----4-:R-:W-:Y:S08]  /*ff20*/  HMMA.16816.F32 R24, R4.reuse, R12, R24 ;  /* 0x0000000c0418723c */ /* 0x050ff00000001818 */
[----:B---3--:R-:W-:Y:S11]  /*ff30*/  HMMA.16816.F32 R20, R4, R16, R20 ;  /* 0x000000100414723c */ /* 0x008ff60000001814 */
[----:B------:R-:W-:Y:S11]  /*ff40*/  @!UPT UIADD3 URZ, URZ, URZ, URZ ;  /* 0x0000003f3f3ff290 */ /* 0x000ff6000fffe03f */
[----:B------:R-:W-:Y:S01]  /*ff50*/  @!UPT UIADD3 URZ, URZ, URZ, URZ ;  /* 0x0000003f3f3ff290 */ /* 0x000fe2000fffe03f */
[----:B------:R0:W-:Y:S02]  /*ff60*/  STL.64 [R1+0x110], R20 ;  /* 0x0001101401007387 */ /* 0x0001e40000100a00 */
[----:B0-----:R-:W-:Y:S02]  /*ff70*/  IMAD.MOV.U32 R21, RZ, RZ, R16 ;  /* 0x000000ffff157224 */ /* 0x001fe400078e0010 */
[----:B------:R-:W-:Y:S02]  /*ff80*/  IMAD.MOV.U32 R20, RZ, RZ, R17 ;  /* 0x000000ffff147224 */ /* 0x000fe400078e0011 */
[----:B------:R-:W0:Y:S04]  /*ff90*/  LDSM.16.MT88.4 R16, [R29+0xc000] ;  /* 0x00c000001d10783b */ /* 0x000e280000004200 */
[----:B------:R-:W-:Y:S04]  /*ffa0*/  STL.64 [R1+0x118], R22 ;  /* 0x0001181601007387 */ /* 0x000fe80000100a00 */
[----:B0-----:R0:W-:Y:S01]  /*ffb0*/  STL.64 [R1+0xb80], R18 ;  /* 0x000b801201007387 */ /* 0x0011e20000100a00 */
[----:B------:R2:W-:Y:S02]  /*ffc0*/  STL.64 [R1+0xb78], R16 ;  /* 0x000b781001007387 */ /* 0x0005e40000100a00 */
[----:B0-----:R-:W-:-:S02]  /*ffd0*/  IMAD.MOV.U32 R19, RZ, RZ, R12 ;  /* 0x000000ffff137224 */ /* 0x001fc400078e000c */
[----:B--2---:R-:W-:Y:S02]  /*ffe0*/  IMAD.MOV.U32 R16, RZ, RZ, R15 ;  /* 0x000000ffff107224 */ /* 0x004fe400078e000f */
[----:B------:R-:W-:Y:S02]  /*fff0*/  IMAD.MOV.U32 R17, RZ, RZ, R14 ;  /* 0x000000ffff117224 */ /* 0x000fe400078e000e */
[----:B------:R-:W-:Y:S02]  /*10000*/  IMAD.MOV.U32 R18, RZ, RZ, R13 ;  /* 0x000000ffff127224 */ /* 0x000fe400078e000d */
[----:B------:R-:W0:Y:S04]  /*10010*/  LDSM.16.MT88.4 R12, [R29+0xc100] ;  /* 0x00c100001d0c783b */ /* 0x000e280000004200 */
[----:B------:R-:W-:Y:S01]  /*10020*/  STL.64 [R1+0x100], R24 ;  /* 0x0001001801007387 */ /* 0x000fe20000100a00 */
[----:B------:R1:W-:Y:S03]  /*10030*/  STL.64 [R1+0x108], R26 ;  /* 0x0001081a01007387 */ /* 0x0003e60000100a00 */
[----:B-1----:R-:W2:Y:S01]  /*10040*/  LDL.LU.64 R26, [R1+0xc50] ;  /* 0x000c5000011a7983 */ /* 0x002ea20000300a00 */
[----:B------:R-:W3:Y:S03]  /*10050*/  LDL.LU.64 R24, [R1+0xc48] ;  /* 0x000c480001187983 */ /* 0x000ee60000300a00 */
[----:B0-----:R-:W-:Y:S01]  /*10060*/  STL.64 [R1+0xb00], R14 ;  /* 0x000b000e01007387 */ /* 0x001fe20000100a00 */
[----:B------:R0:W-:Y:S02]  /*10070*/  STL.64 [R1+0xaf8], R12 ;  /* 0x000af80c01007387 */ /* 0x0001e40000100a00 */
[----:B0-----:R-:W-:-:S02]  /*10080*/  IMAD.MOV.U32 R12, RZ, RZ, R10 ;  /* 0x000000ffff0c7224 */ /* 0x001fc400078e000a */
[----:B------:R-:W-:Y:S01]  /*10090*/  IMAD.MOV.U32 R13, RZ, RZ, R8 ;  /* 0x000000ffff0d7224 */ /* 0x000fe200078e0008 */
[----:B------:R-:W4:Y:S01]  /*100a0*/  LDL.LU R10, [R1+0xc44] ;  /* 0x000c4400010a7983 */ /* 0x000f220000300800 */
[----:B------:R-:W2:Y:S02]  /*100b0*/  LDL.LU R8, [R1+0xc40] ;  /* 0x000c400001087983 */ /* 0x000ea40000300800 */
[----:B------:R-:W2:Y:S02]  /*100c0*/  LDL R14, [R1+0x48] ;  /* 0x00004800010e7983 */ /* 0x000ea40000100800 */
[----:B------:R-:W2:Y:S02]  /*100d0*/  LDL R15, [R1+0x4c] ;  /* 0x00004c00010f7983 */ /* 0x000ea40000100800 */
[----:B--2---:R-:W-:Y:S01]  /*100e0*/  STL.64 [R1+0xbe8], R14 ;  /* 0x000be80e01007387 */ /* 0x004fe20000100a00 */
[----:B------:R0:W-:Y:S03]  /*100f0*/  STL.64 [R1+0xbe0], R12 ;  /* 0x000be00c01007387 */ /* 0x0001e60000100a00 */
[----:B0-----:R-:W2:Y:S01]  /*10100*/  LDL.LU R12, [R1+0x320] ;  /* 0x00032000010c7983 */ /* 0x001ea20000300800 */
[----:B------:R-:W2:Y:S02]  /*10110*/  LDL.LU R13, [R1+0x324] ;  /* 0x00032400010d7983 */ /* 0x000ea40000300800 */
[----:B------:R-:W2:Y:S02]  /*10120*/  LDL.LU R14, [R1+0x328] ;  /* 0x00032800010e7983 */ /* 0x000ea40000300800 */
[----:B------:R-:W2:Y:S01]  /*10130*/  LDL.LU R15, [R1+0x32c] ;  /* 0x00032c00010f7983 */ /* 0x000ea20000300800 */
[----:B------:R0:W-:Y:S01]  /*10140*/  STL.64 [R1+0xb90], R16 ;  /* 0x000b901001007387 */ /* 0x0001e20000100a00 */
[----:B--2---:R-:W-:Y:S07]  /*10150*/  HMMA.16816.F32 R12, R4, R16, R12 ;  /* 0x00000010040c723c */ /* 0x004fee000000180c */
[----:B0-----:R-:W-:-:S02]  /*10160*/  IMAD.MOV.U32 R16, RZ, RZ, R19 ;  /* 0x000000ffff107224 */ /* 0x001fc400078e0013 */
[----:B------:R-:W-:Y:S11]  /*10170*/  IMAD.MOV.U32 R17, RZ, RZ, R18 ;  /* 0x000000ffff117224 */ /* 0x000ff600078e0012 */
[----:B------:R-:W-:Y:S03]  /*10180*/  @!UPT UIADD3 URZ, URZ, URZ, URZ ;  /* 0x0000003f3f3ff290 */ /* 0x000fe6000fffe03f */
[----:B------:R-:W-:Y:S01]  /*10190*/  STL.64 [R1+0xf0], R12 ;  /* 0x0000f00c01007387 */ /* 0x000fe20000100a00 */
[----:B------:R-:W-:Y:S02]  /*101a0*/  STL.64 [R1+0xf8], R14 ;  /* 0x0000f80e01007387 */ /* 0x000fe40000100a00 */
[----:B------:R0:W-:Y:S02]  /*101b0*/  STL.64 [R1+0xba8], R16 ;  /* 0x000ba81001007387 */ /* 0x0001e40000100a00 */
[----:B0-----:R-:W-:Y:S02]  /*101c0*/  IMAD.MOV.U32 R16, RZ, RZ, R21 ;  /* 0x000000ffff107224 */ /* 0x001fe400078e0015 */
[----:B------:R-:W-:-:S05]  /*101d0*/  IMAD.MOV.U32 R17, RZ, RZ, R20 ;  /* 0x000000ffff117224 */ /* 0x000fca00078e0014 */
[----:B------:R0:W-:Y:S02]  /*101e0*/  STL.64 [R1+0xbc0], R16 ;  /* 0x000bc01001007387 */ /* 0x0001e40000100a00 */
[----:B0-----:R-:W-:Y:S02]  /*101f0*/  IMAD.MOV.U32 R16, RZ, RZ, R0 ;  /* 0x000000ffff107224 */ /* 0x001fe400078e0000 */
[----:B------:R-:W-:Y:S01]  /*10200*/  IMAD.MOV.U32 R17, RZ, RZ, R28 ;  /* 0x000000ffff117224 */ /* 0x000fe200078e001c */
[----:B------:R-:W2:Y:S01]  /*10210*/  LDL.LU R0, [R1+0xc3c] ;  /* 0x000c3c0001007983 */ /* 0x000ea20000300800 */
[----:B------:R-:W2:Y:S03]  /*10220*/  LDL.LU R28, [R1+0xc38] ;  /* 0x000c3800011c7983 */ /* 0x000ea60000300800 */
[----:B------:R0:W-:Y:S04]  /*10230*/  STL.64 [R1+0xbd8], R16 ;  /* 0x000bd81001007387 */ /* 0x0001e80000100a00 */
[----:B0-----:R-:W2:Y:S01]  /*10240*/  LDL.LU R16, [R1+0x2e0] ;  /* 0x0002e00001107983 */ /* 0x001ea20000300800 */
[----:B------:R-:W2:Y:S02]  /*10250*/  LDL.LU R17, [R1+0x2e4] ;  /* 0x0002e40001117983 */ /* 0x000ea40000300800 */
[----:B------:R-:W-:-:S02]  /*10260*/  IMAD.MOV.U32 R18, RZ, RZ, R8 ;  /* 0x000000ffff127224 */ /* 0x000fc400078e0008 */
[----:B----4-:R-:W-:Y:S02]  /*10270*/  IMAD.MOV.U32 R19, RZ, RZ, R10 ;  /* 0x000000ffff137224 */ /* 0x010fe400078e000a */
[----:B------:R-:W-:Y:S02]  /*10280*/  IMAD.MOV.U32 R12, RZ, RZ, R3 ;  /* 0x000000ffff0c7224 */ /* 0x000fe400078e0003 */
[----:B------:R-:W-:Y:S01]  /*10290*/  IMAD.MOV.U32 R13, RZ, RZ, R2 ;  /* 0x000000ffff0d7224 */ /* 0x000fe200078e0002 */
[----:B------:R-:W4:Y:S01]  /*102a0*/  LDL.LU R8, [R1+0xc34] ;  /* 0x000c340001087983 */ /* 0x000f220000300800 */
[----:B------:R-:W3:Y:S02]  /*102b0*/  LDL.LU R10, [R1+0xc30] ;  /* 0x000c3000010a7983 */ /* 0x000ee40000300800 */
[----:B------:R-:W-:Y:S01]  /*102c0*/  STL.64 [R1+0xbf8], R18 ;  /* 0x000bf81201007387 */ /* 0x000fe20000100a00 */
[----:B--2---:R0:W-:Y:S01]  /*102d0*/  STL.64 [R1+0xbf0], R16 ;  /* 0x000bf01001007387 */ /* 0x0041e20000100a00 */
[----:B------:R1:W-:Y:S03]  /*102e0*/  STL.64 [R1+0xc00], R12 ;  /* 0x000c000c01007387 */ /* 0x0003e60000100a00 */
[----:B0-----:R-:W2:Y:S01]  /*102f0*/  LDL.LU R16, [R1+0x2f0] ;  /* 0x0002f00001107983 */ /* 0x001ea20000300800 */
[----:B------:R-:W2:Y:S02]  /*10300*/  LDL.LU R17, [R1+0x2f4] ;  /* 0x0002f40001117983 */ /* 0x000ea40000300800 */
[----:B------:R-:W2:Y:S02]  /*10310*/  LDL.LU R18, [R1+0x2f8] ;  /* 0x0002f80001127983 */ /* 0x000ea40000300800 */
[----:B------:R-:W2:Y:S02]  /*10320*/  LDL.LU R19, [R1+0x2fc] ;  /* 0x0002fc0001137983 */ /* 0x000ea40000300800 */
[----:B-1----:R-:W-:-:S02]  /*10330*/  IMAD.MOV.U32 R12, RZ, RZ, R11 ;  /* 0x000000ffff0c7224 */ /* 0x002fc400078e000b */
[----:B------:R-:W-:Y:S01]  /*10340*/  IMAD.MOV.U32 R13, RZ, RZ, R9 ;  /* 0x000000ffff0d7224 */ /* 0x000fe200078e0009 */
[----:B--2---:R4:W-:Y:S01]  /*10350*/  STL.64 [R1+0xc10], R18 ;  /* 0x000c101201007387 */ /* 0x0049e20000100a00 */
[----:B------:R3:W-:Y:S02]  /*10360*/  STL.64 [R1+0xc08], R16 ;  /* 0x000c081001007387 */ /* 0x0007e40000100a00 */
[----:B------:R-:W2:Y:S02]  /*10370*/  LDL.LU R11, [R1+0xc2c] ;  /* 0x000c2c00010b7983 */ /* 0x000ea40000300800 */
[----:B------:R-:W2:Y:S01]  /*10380*/  LDL.LU R9, [R1+0xc28] ;  /* 0x000c280001097983 */ /* 0x000ea20000300800 */
[----:B------:R-:W2:Y:S01]  /*10390*/  LDL.LU R20, [R1+0x310] ;  /* 0x0003100001147983 */ /* 0x000ea20000300800 */
[----:B------:R-:W2:Y:S02]  /*103a0*/  LDL.LU R21, [R1+0x314] ;  /* 0x0003140001157983 */ /* 0x000ea40000300800 */
[----:B------:R-:W2:Y:S02]  /*103b0*/  LDL.LU R22, [R1+0x318] ;  /* 0x0003180001167983 */ /* 0x000ea40000300800 */
[----:B------:R-:W2:Y:S02]  /*103c0*/  LDL.LU R23, [R1+0x31c] ;  /* 0x00031c0001177983 */ /* 0x000ea40000300800 */
[----:B----4-:R-:W-:-:S02]  /*103d0*/  IMAD.MOV.U32 R19, RZ, RZ, R8 ;  /* 0x000000ffff137224 */ /* 0x010fc400078e0008 */
[----:B---3--:R-:W-:Y:S02]  /*103e0*/  IMAD.MOV.U32 R17, RZ, RZ, R10 ;  /* 0x000000ffff117224 */ /* 0x008fe400078e000a */
[----:B--2---:R-:W-:Y:S02]  /*103f0*/  IMAD.MOV.U32 R16, RZ, RZ, R11 ;  /* 0x000000ffff107224 */ /* 0x004fe400078e000b */
[----:B------:R-:W-:Y:S02]  /*10400*/  IMAD.MOV.U32 R18, RZ, RZ, R9 ;  /* 0x000000ffff127224 */ /* 0x000fe400078e0009 */
[----:B------:R-:W0:Y:S04]  /*10410*/  LDSM.16.MT88.4 R8, [R29+0xc200] ;  /* 0x00c200001d08783b */ /* 0x000e280000004200 */
[----:B0-----:R-:W-:Y:S01]  /*10420*/  STL [R1+0xa70], R10 ;  /* 0x000a700a01007387 */ /* 0x001fe20000100800 */
[----:B------:R-:W-:Y:S02]  /*10430*/  STL [R1+0xa6c], R11 ;  /* 0x000a6c0b01007387 */ /* 0x000fe40000100800 */
[----:B------:R0:W-:Y:S02]  /*10440*/  STL.64 [R1+0xb88], R8 ;  /* 0x000b880801007387 */ /* 0x0001e40000100a00 */
        /* <DEDUP_REMOVED lines=15> */
[----:B------:R-:W3:Y:S01]  /*10540*/  LDL.LU R11, [R1+0x2cc] ;  /* 0x0002cc00010b7983 */ /* 0x000ee20000300800 */
[----:B------:R-:W-:Y:S01]  /*10550*/  HMMA.16816.F32 R4, R4, R24, R20 ;  /* 0x000000180404723c */ /* 0x000fe20000001814 */
[----:B---3--:R-:W-:Y:S01]  /*10560*/  STL.64 [R1+0xbd0], R10 ;  /* 0x000bd00a01007387 */ /* 0x008fe20000100a00 */
[----:B--2---:R0:W-:Y:S03]  /*10570*/  STL.64 [R1+0xbc8], R8 ;  /* 0x000bc80801007387 */ /* 0x0041e60000100a00 */
[----:B0-----:R-:W2:Y:S01]  /*10580*/  LDL.LU R8, [R1+0x2d0] ;  /* 0x0002d00001087983 */ /* 0x001ea20000300800 */
[----:B------:R-:W2:Y:S02]  /*10590*/  LDL.LU R9, [R1+0x2d4] ;  /* 0x0002d40001097983 */ /* 0x000ea40000300800 */
[----:B------:R-:W2:Y:S02]  /*105a0*/  LDL.LU R10, [R1+0x2d8] ;  /* 0x0002d800010a7983 */ /* 0x000ea40000300800 */
[----:B------:R-:W2:Y:S01]  /*105b0*/  LDL.LU R11, [R1+0x2dc] ;  /* 0x0002dc00010b7983 */ /* 0x000ea20000300800 */
[----:B------:R-:W3:Y:S01]  /*105c0*/  LDL.LU.64 R22, [R1+0xc20] ;  /* 0x000c200001167983 */ /* 0x000ee20000300a00 */
[----:B------:R-:W3:Y:S11]  /*105d0*/  LDL.LU.64 R20, [R1+0xc18] ;  /* 0x000c180001147983 */ /* 0x000ef60000300a00 */
[----:B------:R-:W-:Y:S02]  /*105e0*/  STL.64 [R1+0xe0], R4 ;  /* 0x0000e00401007387 */ /* 0x000fe40000100a00 */
[----:B------:R-:W-:Y:S02]  /*105f0*/  STL.64 [R1+0xe8], R6 ;  /* 0x0000e80601007387 */ /* 0x000fe40000100a00 */
[----:B------:R-:W0:Y:S04]  /*10600*/  LDSM.16.MT88.4 R4, [R29+0xc300] ;  /* 0x00c300001d04783b */ /* 0x000e280000004200 */
[----:B0-----:R-:W-:Y:S01]  /*10610*/  STL.64 [R1+0xa00], R6 ;  /* 0x000a000601007387 */ /* 0x001fe20000100a00 */
[----:B------:R0:W-:Y:S03]  /*10620*/  STL.64 [R1+0x9f8], R4 ;  /* 0x0009f80401007387 */ /* 0x0001e60000100a00 */
[----:B0-----:R-:W4:Y:S01]  /*10630*/  LDL.LU R4, [R1+0x280] ;  /* 0x0002800001047983 */ /* 0x001f220000300800 */
[----:B------:R-:W4:Y:S02]  /*10640*/  LDL.LU R5, [R1+0x284] ;  /* 0x0002840001057983 */ /* 0x000f240000300800 */
[----:B------:R-:W-:Y:S01]  /*10650*/  STL [R1+0x894], R29 ;  /* 0x0008941d01007387 */ /* 0x000fe20000100800 */
[C---:B---3--:R-:W-:Y:S01]  /*10660*/  HMMA.16816.F32 R12, R20.reuse, R12, R16 ;  /* 0x0000000c140c723c */ /* 0x048fe20000001810 */
[----:B------:R-:W3:Y:S01]  /*10670*/  LDL.LU.64 R18, [R1+0xc10] ;  /* 0x000c100001127983 */ /* 0x000ee20000300a00 */
[----:B------:R-:W3:Y:S11]  /*10680*/  LDL.LU.64 R16, [R1+0xc08] ;  /* 0x000c080001107983 */ /* 0x000ef60000300a00 */
[----:B------:R-:W-:Y:S10]  /*10690*/  @!UPT UIADD3 URZ, URZ, URZ, URZ ;  /* 0x0000003f3f3ff290 */ /* 0x000ff4000fffe03f */
[----:B------:R0:W-:Y:S01]  /*106a0*/  STL.64 [R1+0xd0], R12 ;  /* 0x0000d00c01007387 */ /* 0x0001e20000100a00 */
        /* <DEDUP_REMOVED lines=8> */
[----:B0-----:R-:W2:Y:S01]  /*10730*/  LDL.LU.64 R14, [R1+0xbe8] ;  /* 0x000be800010e7983 */ /* 0x001ea20000300a00 */
[----:B------:R-:W3:Y:S02]  /*10740*/  LDL.LU.64 R12, [R1+0xbe0] ;  /* 0x000be000010c7983 */ /* 0x000ee40000300a00 */
[C---:B---3--:R-:W-:Y:S11]  /*10750*/  HMMA.16816.F32 R16, R20.reuse, R12, R16 ;  /* 0x0000000c1410723c */ /* 0x048ff60000001810 */
[----:B------:R-:W-:Y:S11]  /*10760*/  @!UPT UIADD3 URZ, URZ, URZ, URZ ;  /* 0x0000003f3f3ff290 */ /* 0x000ff6000fffe03f */
[----:B------:R-:W-:Y:S01]  /*10770*/  @!UPT UIADD3 URZ, URZ, URZ, URZ ;  /* 0x0000003f3f3ff290 */ /* 0x000fe2000fffe03f */
[----:B------:R0:W-:Y:S01]  /*10780*/  STL.64 [R1+0xb0], R16 ;  /* 0x0000b01001007387 */ /* 0x0001e20000100a00 */
[----:B------:R-:W-:Y:S03]  /*10790*/  STL.64 [R1+0xb8], R18 ;  /* 0x0000b81201007387 */ /* 0x000fe60000100a00 */
[----:B0-----:R-:W3:Y:S01]  /*107a0*/  LDL.LU.64 R16, [R1+0xbd8] ;  /* 0x000bd80001107983 */ /* 0x001ee20000300a00 */
[----:B--2---:R0:W-:Y:S03]  /*107b0*/  STL.64 [R1+0xb48], R14 ;  /* 0x000b480e01007387 */ /* 0x0041e60000100a00 */
[----:B0-----:R-:W4:Y:S01]  /*107c0*/  LDL.64 R14, [R1+0x68] ;  /* 0x00006800010e7983 */ /* 0x001f220000100a00 */
[C---:B---3--:R-:W-:Y:S03]  /*107d0*/  HMMA.16816.F32 R16, R20.reuse, R16, R8 ;  /* 0x000000101410723c */ /* 0x048fe60000001808 */
[----:B------:R-:W2:Y:S01]  /*107e0*/  LDL.LU.64 R10, [R1+0xbd0] ;  /* 0x000bd000010a7983 */ /* 0x000ea20000300a00 */
[----:B------:R-:W2:Y:S11]  /*107f0*/  LDL.LU.64 R8, [R1+0xbc8] ;  /* 0x000bc80001087983 */ /* 0x000eb60000300a00 */
[----:B------:R-:W-:Y:S08]  /*10800*/  @!UPT UIADD3 URZ, URZ, URZ, URZ ;  /* 0x0000003f3f3ff290 */ /* 0x000ff0000fffe03f */
[----:B------:R0:W-:Y:S01]  /*10810*/  STL.64 [R1+0xa0], R16 ;  /* 0x0000a01001007387 */ /* 0x0001e20000100a00 */
[----:B------:R2:W-:Y:S03]  /*10820*/  STL.64 [R1+0xa8], R18 ;  /* 0x0000a81201007387 */ /* 0x0005e60000100a00 */
[----:B0-----:R-:W2:Y:S01]  /*10830*/  LDL.LU.64 R16, [R1+0xbc0] ;  /* 0x000bc00001107983 */ /* 0x001ea20000300a00 */
[----:B------:R-:W-:Y:S01]  /*10840*/  IMAD.MOV.U32 R7, RZ, RZ, R0 ;  /* 0x000000ffff077224 */ /* 0x000fe200078e0000 */
[----:B--2---:R-:W-:Y:S02]  /*10850*/  HMMA.16816.F32 R16, R20, R16, R8 ;  /* 0x000000101410723c */ /* 0x004fe40000001808 */
[----:B------:R-:W2:Y:S01]  /*10860*/  LDL.LU.64 R10, [R1+0xbb8] ;  /* 0x000bb800010a7983 */ /* 0x000ea20000300a00 */
[----:B------:R-:W2:Y:S11]  /*10870*/  LDL.LU.64 R8, [R1+0xbb0] ;  /* 0x000bb00001087983 */ /* 0x000eb60000300a00 */
[----:B------:R-:W-:Y:S09]  /*10880*/  @!UPT UIADD3 URZ, URZ, URZ, URZ ;  /* 0x0000003f3f3ff290 */ /* 0x000ff2000fffe03f */
[----:B------:R0:W-:Y:S01]  /*10890*/  STL [R1+0x90], R16 ;  /* 0x0000901001007387 */ /* 0x0001e20000100800 */
[----:B------:R-:W-:-:S03]  /*108a0*/  IMAD.MOV.U32 R0, RZ, RZ, R17 ;  /* 0x000000ffff007224 */ /* 0x000fc600078e0011 */
[----:B0-----:R-:W2:Y:S01]  /*108b0*/  LDL.LU.64 R16, [R1+0xba8] ;  /* 0x000ba80001107983 */ /* 0x001ea20000300a00 */
[----:B------:R-:W-:Y:S02]  /*108c0*/  IMAD.MOV.U32 R6, RZ, RZ, R28 ;  /* 0x000000ffff067224 */ /* 0x000fe400078e001c */
[----:B------:R-:W-:Y:S02]  /*108d0*/  IMAD.MOV.U32 R29, RZ, RZ, R18 ;  /* 0x000000ffff1d7224 */ /* 0x000fe400078e0012 */
[----:B------:R-:W-:-:S05]  /*108e0*/  IMAD.MOV.U32 R28, RZ, RZ, R19 ;  /* 0x000000ffff1c7224 */ /* 0x000fca00078e0013 */
[----:B------:R-:W-:Y:S01]  /*108f0*/  STL [R1+0xaf4], R28 ;  /* 0x000af41c01007387 */ /* 0x000fe20000100800 */
[----:B------:R-:W-:Y:S02]  /*10900*/  STL [R1+0xaf0], R29 ;  /* 0x000af01d01007387 */ /* 0x000fe40000100800 */
[----:B------:R-:W-:Y:S01]  /*10910*/  STL [R1+0xa60], R0 ;  /* 0x000a600001007387 */ /* 0x000fe20000100800 */
[C---:B--2---:R-:W-:Y:S01]  /*10920*/  HMMA.16816.F32 R16, R20.reuse, R16, R8 ;  /* 0x000000101410723c */ /* 0x044fe20000001808 */
[----:B------:R-:W2:Y:S01]  /*10930*/  LDL.LU.64 R10, [R1+0xba0] ;  /* 0x000ba000010a7983 */ /* 0x000ea20000300a00 */
[----:B------:R-:W2:Y:S11]  /*10940*/  LDL.LU.64 R8, [R1+0xb98] ;  /* 0x000b980001087983 */ /* 0x000eb60000300a00 */
[----:B------:R-:W-:Y:S10]  /*10950*/  @!UPT UIADD3 URZ, URZ, URZ, URZ ;  /* 0x0000003f3f3ff290 */ /* 0x000ff4000fffe03f */
[----:B------:R0:W-:Y:S01]  /*10960*/  STL.64 [R1+0x80], R16 ;  /* 0x0000801001007387 */ /* 0x0001e20000100a00 */
[----:B------:R2:W-:Y:S03]  /*10970*/  STL.64 [R1+0x88], R18 ;  /* 0x0000881201007387 */ /* 0x0005e60000100a00 */
[----:B0-----:R-:W2:Y:S02]  /*10980*/  LDL.LU.64 R16, [R1+0xb90] ;  /* 0x000b900001107983 */ /* 0x001ea40000300a00 */
[C---:B--2---:R-:W-:Y:S02]  /*10990*/  HMMA.16816.F32 R16, R20.reuse, R16, R8 ;  /* 0x000000101410723c */ /* 0x044fe40000001808 */
[----:B------:R-:W2:Y:S11]  /*109a0*/  LDL.LU.64 R8, [R1+0xb88] ;  /* 0x000b880001087983 */ /* 0x000eb60000300a00 */
[----:B------:R-:W-:Y:S11]  /*109b0*/  @!UPT UIADD3 URZ, URZ, URZ, URZ ;  /* 0x0000003f3f3ff290 */ /* 0x000ff6000fffe03f */
[----:B------:R-:W-:Y:S02]  /*109c0*/  IMAD.MOV.U32 R10, RZ, RZ, R16 ;  /* 0x000000ffff0a7224 */ /* 0x000fe400078e0010 */
[----:B------:R-:W-:Y:S02]  /*109d0*/  IMAD.MOV.U32 R11, RZ, RZ, R17 ;  /* 0x000000ffff0b7224 */ /* 0x000fe400078e0011 */
[----:B------:R-:W-:Y:S02]  /*109e0*/  IMAD.MOV.U32 R3, RZ, RZ, R18 ;  /* 0x000000ffff037224 */ /* 0x000fe400078e0012 */
[----:B------:R-:W-:Y:S02]  /*109f0*/  IMAD.MOV.U32 R2, RZ, RZ, R19 ;  /* 0x000000ffff027224 */ /* 0x000fe400078e0013 */
[----:B------:R-:W4:Y:S01]  /*10a00*/  LDL.LU.64 R18, [R1+0xb80] ;  /* 0x000b800001127983 */ /* 0x000f220000300a00 */
[----:B------:R-:W4:Y:S02]  /*10a10*/  LDL.LU.64 R16, [R1+0xb78] ;  /* 0x000b780001107983 */ /* 0x000f240000300a00 */
[----:B------:R-:W-:Y:S01]  /*10a20*/  STL.64 [R1+0xa80], R10 ;  /* 0x000a800a01007387 */ /* 0x000fe20000100a00 */
[----:B--2---:R0:W-:Y:S04]  /*10a30*/  STL.64 [R1+0xa78], R8 ;  /* 0x000a780801007387 */ /* 0x0041e80000100a00 */
[----:B0-----:R-:W2:Y:S01]  /*10a40*/  LDL.LU R8, [R1+0x290] ;  /* 0x0002900001087983 */ /* 0x001ea20000300800 */
[----:B------:R-:W2:Y:S02]  /*10a50*/  LDL.LU R9, [R1+0x294] ;  /* 0x0002940001097983 */ /* 0x000ea40000300800 */
[----:B------:R-:W2:Y:S02]  /*10a60*/  LDL.LU R10, [R1+0x298] ;  /* 0x00029800010a7983 */ /* 0x000ea40000300800 */
[----:B------:R-:W2:Y:S02]  /*10a70*/  LDL.LU R11, [R1+0x29c] ;  /* 0x00029c00010b7983 */ /* 0x000ea40000300800 */
[----:B--2---:R-:W-:Y:S11]  /*10a80*/  HMMA.16816.F32 R20, R20, R24, R8 ;  /* 0x000000181414723c */ /* 0x004ff60000001808 */
[----:B------:R-:W-:Y:S11]  /*10a90*/  @!UPT UIADD3 URZ, URZ, URZ, URZ ;  /* 0x0000003f3f3ff290 */ /* 0x000ff6000fffe03f */
[----:B------:R-:W-:Y:S01]  /*10aa0*/  @!UPT UIADD3 URZ, URZ, URZ, URZ ;  /* 0x0000003f3f3ff290 */ /* 0x000fe2000fffe03f */
[----:B------:R0:W-:Y:S01]  /*10ab0*/  STL.64 [R1+0x968], R22 ;  /* 0x0009681601007387 */ /* 0x0001e20000100a00 */
[----:B------:R-:W-:Y:S03]  /*10ac0*/  STL.64 [R1+0x960], R20 ;  /* 0x0009601401007387 */ /* 0x000fe60000100a00 */
[----:B0-----:R-:W2:Y:S04]  /*10ad0*/  LDL R22, [R1+0x8] ;  /* 0x0000080001167983 */ /* 0x001ea80000100800 */
[----:B------:R-:W2:Y:S01]  /*10ae0*/  LDL R23, [R1+0xc] ;  /* 0x00000c0001177983 */ /* 0x000ea20000100800 */
[----:B----4-:R-:W-:Y:S03]  /*10af0*/  HMMA.16816.F32 R4, R16, R14, R4 ;  /* 0x0000000e1004723c */ /* 0x010fe60000001804 */
[----:B--2---:R-:W-:Y:S11]  /*10b00*/  STL.64 [R1+0xb40], R22 ;  /* 0x000b401601007387 */ /* 0x004ff60000100a00 */
[----:B------:R-:W-:Y:S09]  /*10b10*/  @!UPT UIADD3 URZ, URZ, URZ, URZ ;  /* 0x0000003f3f3ff290 */ /* 0x000ff2000fffe03f */
[----:B------:R-:W-:Y:S02]  /*10b20*/  STL.64 [R1+0x2c0], R4 ;  /* 0x0002c00401007387 */ /* 0x000fe40000100a00 */
[----:B------:R-:W-:Y:S02]  /*10b30*/  STL.64 [R1+0x2c8], R6 ;  /* 0x0002c80601007387 */ /* 0x000fe40000100a00 */
[----:B------:R-:W2:Y:S01]  /*10b40*/  LDL.LU R8, [R1+0x170] ;  /* 0x0001700001087983 */ /* 0x000ea20000300800 */
[----:B------:R-:W2:Y:S01]  /*10b50*/  LDL.LU R9, [R1+0x174] ;  /* 0x0001740001097983 */ /* 0x000ea20000300800 */
[----:B------:R-:W3:Y:S02]  /*10b60*/  LDL.LU R10, [R1+0x178] ;  /* 0x00017800010a7983 */ /* 0x000ee40000300800 */
[----:B------:R-:W3:Y:S02]  /*10b70*/  LDL.LU R11, [R1+0x17c] ;  /* 0x00017c00010b7983 */ /* 0x000ee40000300800 */
[----:B------:R-:W4:Y:S02]  /*10b80*/  LDL.LU R12, [R1+0x270] ;  /* 0x00027000010c7983 */ /* 0x000f240000300800 */
[----:B------:R-:W-:Y:S01]  /*10b90*/  IMAD.MOV.U32 R28, RZ, RZ, R14 ;  /* 0x000000ffff1c7224 */ /* 0x000fe200078e000e */
[----:B------:R-:W4:Y:S01]  /*10ba0*/  LDL.LU R13, [R1+0x274] ;  /* 0x00027400010d7983 */ /* 0x000f220000300800 */
[----:B------:R-:W-:-:S02]  /*10bb0*/  IMAD.MOV.U32 R29, RZ, RZ, R15 ;  /* 0x000000ffff1d7224 */ /* 0x000fc400078e000f */
[----:B------:R-:W4:Y:S02]  /*10bc0*/  LDL.LU R14, [R1+0x278] ;  /* 0x00027800010e7983 */ /* 0x000f240000300800 */
[----:B------:R-:W4:Y:S01]  /*10bd0*/  LDL.LU R15, [R1+0x27c] ;  /* 0x00027c00010f7983 */ /* 0x000f220000300800 */
[----:B---3--:R0:W-:Y:S01]  /*10be0*/  STL.64 [R1+0xa90], R10 ;  /* 0x000a900a01007387 */ /* 0x0081e20000100a00 */
[----:B--2---:R-:W-:Y:S03]  /*10bf0*/  STL.64 [R1+0xa88], R8 ;  /* 0x000a880801007387 */ /* 0x004fe60000100a00 */
[----:B0-----:R-:W2:Y:S01]  /*10c00*/  LDL.LU.64 R10, [R1+0x18] ;  /* 0x00001800010a7983 */ /* 0x001ea20000300a00 */
[----:B------:R-:W-:Y:S02]  /*10c10*/  IMAD.MOV.U32 R24, RZ, RZ, R4 ;  /* 0x000000ffff187224 */ /* 0x000fe400078e0004 */
[----:B------:R-:W-:-:S02]  /*10c20*/  IMAD.MOV.U32 R5, RZ, RZ, R27 ;  /* 0x000000ffff057224 */ /* 0x000fc400078e001b */
[----:B------:R-:W-:Y:S01]  /*10c30*/  IMAD.MOV.U32 R6, RZ, RZ, R26 ;  /* 0x000000ffff067224 */ /* 0x000fe200078e001a */
[----:B--2---:R-:W-:Y:S01]  /*10c40*/  STL.64 [R1+0xb28], R10 ;  /* 0x000b280a01007387 */ /* 0x004fe20000100a00 */
[----:B------:R-:W2:Y:S02]  /*10c50*/  LDL.LU R4, [R1+0x160] ;  /* 0x0001600001047983 */ /* 0x000ea40000300800 */
[----:B------:R-:W3:Y:S02]  /*10c60*/  LDL.LU R27, [R1+0xb74] ;  /* 0x000b7400011b7983 */ /* 0x000ee40000300800 */
[----:B------:R-:W2:Y:S01]  /*10c70*/  LDL.LU R26, [R1+0xb70] ;  /* 0x000b7000011a7983 */ /* 0x000ea20000300800 */
[----:B------:R-:W2:Y:S04]  /*10c80*/  LDL.LU R7, [R1+0x16c] ;  /* 0x00016c0001077983 */ /* 0x000ea80000300800 */
[----:B--2---:R3:W-:Y:S01]  /*10c90*/  STL.64 [R1+0xaa0], R6 ;  /* 0x000aa00601007387 */ /* 0x0047e20000100a00 */
[----:B------:R0:W-:Y:S02]  /*10ca0*/  STL.64 [R1+0xa98], R4 ;  /* 0x000a980401007387 */ /* 0x0001e40000100a00 */
[----:B---3--:R-:W-:Y:S01]  /*10cb0*/  IMAD.MOV.U32 R6, RZ, RZ, R27 ;  /* 0x000000ffff067224 */ /* 0x008fe200078e001b */
[----:B0-----:R-:W2:Y:S01]  /*10cc0*/  LDL.LU R4, [R1+0x190] ;  /* 0x0001900001047983 */ /* 0x001ea20000300800 */
[----:B------:R-:W2:Y:S02]  /*10cd0*/  LDL.LU R5, [R1+0x194] ;  /* 0x0001940001057983 */ /* 0x000ea40000300800 */
[----:B------:R-:W3:Y:S02]  /*10ce0*/  LDL.LU R27, [R1+0xb6c] ;  /* 0x000b6c00011b7983 */ /* 0x000ee40000300800 */
[----:B------:R-:W-:-:S02]  /*10cf0*/  IMAD.MOV.U32 R7, RZ, RZ, R26 ;  /* 0x000000ffff077224 */ /* 0x000fc400078e001a */
[----:B------:R-:W2:Y:S01]  /*10d00*/  LDL.LU R26, [R1+0xb68] ;  /* 0x000b6800011a7983 */ /* 0x000ea20000300800 */
[----:B------:R-:W4:Y:S02]  /*10d10*/  LDL.LU R8, [R1+0x220] ;  /* 0x0002200001087983 */ /* 0x000f240000300800 */
[----:B------:R-:W4:Y:S02]  /*10d20*/  LDL.LU R9, [R1+0x224] ;  /* 0x0002240001097983 */ /* 0x000f240000300800 */
[----:B------:R-:W4:Y:S01]  /*10d30*/  LDL.LU R10, [R1+0x228] ;  /* 0x00022800010a7983 */ /* 0x000f220000300800 */
[----:B------:R-:W4:Y:S01]  /*10d40*/  LDL.LU R11, [R1+0x22c] ;  /* 0x00022c00010b7983 */ /* 0x000f220000300800 */
[----:B------:R-:W4:Y:S02]  /*10d50*/  LDL.LU R20, [R1+0x240] ;  /* 0x0002400001147983 */ /* 0x000f240000300800 */
[----:B------:R-:W4:Y:S02]  /*10d60*/  LDL.LU R21, [R1+0x244] ;  /* 0x0002440001157983 */ /* 0x000f240000300800 */
[----:B---3--:R-:W-:-:S02]  /*10d70*/  IMAD.MOV.U32 R23, RZ, RZ, R27 ;  /* 0x000000ffff177224 */ /* 0x008fc400078e001b */
[----:B--2---:R-:W-:Y:S02]  /*10d80*/  IMAD.MOV.U32 R22, RZ, RZ, R26 ;  /* 0x000000ffff167224 */ /* 0x004fe400078e001a */
[----:B------:R-:W2:Y:S01]  /*10d90*/  LDL.LU R26, [R1+0xb64] ;  /* 0x000b6400011a7983 */ /* 0x000ea20000300800 */
[----:B------:R-:W2:Y:S02]  /*10da0*/  LDL.LU R27, [R1+0xb60] ;  /* 0x000b6000011b7983 */ /* 0x000ea40000300800 */
[----:B------:R0:W-:Y:S01]  /*10db0*/  STL.64 [R1+0xb58], R22 ;  /* 0x000b581601007387 */ /* 0x0001e20000100a00 */
[----:B----4-:R-:W-:Y:S04]  /*10dc0*/  STL.64 [R1+0xb50], R20 ;  /* 0x000b501401007387 */ /* 0x010fe80000100a00 */
[----:B0-----:R-:W3:Y:S01]  /*10dd0*/  LDL.64 R22, [R1+0x58] ;  /* 0x0000580001167983 */ /* 0x001ee20000100a00 */
[----:B------:R0:W-:Y:S02]  /*10de0*/  STL.64 [R1+0xb38], R10 ;  /* 0x000b380a01007387 */ /* 0x0001e40000100a00 */
[----:B------:R-:W-:Y:S01]  /*10df0*/  STL.64 [R1+0xb30], R8 ;  /* 0x000b300801007387 */ /* 0x000fe20000100a00 */
[----:B0-----:R-:W4:Y:S01]  /*10e00*/  LDL.64 R10, [R1+0x38] ;  /* 0x00003800010a7983 */ /* 0x001f220000100a00 */
[----:B------:R0:W-:Y:S02]  /*10e10*/  STL.64 [R1+0xab0], R6 ;  /* 0x000ab00601007387 */ /* 0x0001e40000100a00 */
[----:B------:R-:W-:Y:S01]  /*10e20*/  STL.64 [R1+0xaa8], R4 ;  /* 0x000aa80401007387 */ /* 0x000fe20000100a00 */
[----:B0-----:R-:W2:Y:S04]  /*10e30*/  LDL R6, [R1+0x28] ;  /* 0x0000280001067983 */ /* 0x001ea80000100800 */
[----:B------:R-:W2:Y:S01]  /*10e40*/  LDL R7, [R1+0x2c] ;  /* 0x00002c0001077983 */ /* 0x000ea20000100800 */
[----:B------:R0:W-:Y:S01]  /*10e50*/  STL [R1+0x898], R24 ;  /* 0x0008981801007387 */ /* 0x0001e20000100800 */
[----:B---3--:R-:W-:Y:S01]  /*10e60*/  HMMA.16816.F32 R12, R16, R22, R12 ;  /* 0x00000016100c723c */ /* 0x008fe2000000180c */
[----:B0-----:R-:W-:-:S02]  /*10e70*/  IMAD.MOV.U32 R24, RZ, RZ, R22 ;  /* 0x000000ffff187224 */ /* 0x001fc400078e0016 */
[----:B------:R-:W-:Y:S02]  /*10e80*/  IMAD.MOV.U32 R0, RZ, RZ, R23 ;  /* 0x000000ffff007224 */ /* 0x000fe400078e0017 */
[----:B------:R-:W4:Y:S01]  /*10e90*/  LDL.LU.64 R22, [R1+0xb58] ;  /* 0x000b580001167983 */ /* 0x000f220000300a00 */
[----:B------:R-:W4:Y:S11]  /*10ea0*/  LDL.LU.64 R20, [R1+0xb50] ;  /* 0x000b500001147983 */ /* 0x000f360000300a00 */
[----:B------:R-:W-:Y:S07]  /*10eb0*/  @!UPT UIADD3 URZ, URZ, URZ, URZ ;  /* 0x0000003f3f3ff290 */ /* 0x000fee000fffe03f */
[----:B------:R-:W-:Y:S01]  /*10ec0*/  IMAD.MOV.U32 R25, RZ, RZ, R12 ;  /* 0x000000ffff197224 */ /* 0x000fe200078e000c */
[----:B------:R-:W-:Y:S01]  /*10ed0*/  STL.64 [R1+0x2b0], R12 ;  /* 0x0002b00c01007387 */ /* 0x000fe20000100a00 */
[----:B------:R0:W-:Y:S03]  /*10ee0*/  STL.64 [R1+0x2b8], R14 ;  /* 0x0002b80e01007387 */ /* 0x0001e60000100a00 */
[----:B0-----:R-:W3:Y:S01]  /*10ef0*/  LDL.LU.64 R14, [R1+0xb48] ;  /* 0x000b4800010e7983 */ /* 0x001ee20000300a00 */
[----:B------:R-:W-:Y:S02]  /*10f00*/  STL [R1+0x89c], R25 ;  /* 0x00089c1901007387 */ /* 0x000fe40000100800 */
[----:B--2---:R-:W-:Y:S02]  /*10f10*/  STL.64 [R1+0xb10], R26 ;  /* 0x000b101a01007387 */ /* 0x004fe40000100a00 */
[----:B------:R0:W-:Y:S02]  /*10f20*/  STL [R1+0xb08], R24 ;  /* 0x000b081801007387 */ /* 0x0001e40000100800 */
[----:B0-----:R-:W3:Y:S01]  /*10f30*/  LDL.LU R24, [R1+0x250] ;  /* 0x0002500001187983 */ /* 0x001ee20000300800 */
[----:B------:R-:W3:Y:S02]  /*10f40*/  LDL.LU R25, [R1+0x254] ;  /* 0x0002540001197983 */ /* 0x000ee40000300800 */
[----:B------:R-:W3:Y:S02]  /*10f50*/  LDL.LU R26, [R1+0x258] ;  /* 0x00025800011a7983 */ /* 0x000ee40000300800 */
[----:B------:R-:W3:Y:S02]  /*10f60*/  LDL.LU R27, [R1+0x25c] ;  /* 0x00025c00011b7983 */ /* 0x000ee40000300800 */
[C---:B---3--:R-:W-:Y:S01]  /*10f70*/  HMMA.16816.F32 R12, R16.reuse, R14, R24 ;  /* 0x0000000e100c723c */ /* 0x048fe20000001818 */
[----:B------:R-:W2:Y:S11]  /*10f80*/  LDL.LU R24, [R1+0x200] ;  /* 0x0002000001187983 */ /* 0x000eb60000300800 */
[----:B------:R-:W-:Y:S11]  /*10f90*/  @!UPT UIADD3 URZ, URZ, URZ, URZ ;  /* 0x0000003f3f3ff290 */ /* 0x000ff6000fffe03f */
[----:B------:R-:W-:Y:S01]  /*10fa0*/  STL.64 [R1+0x2f0], R12 ;  /* 0x0002f00c01007387 */ /* 0x000fe20000100a00 */
[----:B------:R-:W-:Y:S02]  /*10fb0*/  STL.64 [R1+0x2f8], R14 ;  /* 0x0002f80e01007387 */ /* 0x000fe40000100a00 */
[----:B------:R-:W2:Y:S02]  /*10fc0*/  LDL.LU R25, [R1+0x204] ;  /* 0x0002040001197983 */ /* 0x000ea40000300800 */
[----:B------:R-:W3:Y:S01]  /*10fd0*/  LDL.LU R26, [R1+0x208] ;  /* 0x00020800011a7983 */ /* 0x000ee20000300800 */
[----:B------:R-:W3:Y:S01]  /*10fe0*/  LDL.LU R27, [R1+0x20c] ;  /* 0x00020c00011b7983 */ /* 0x000ee20000300800 */
[----:B----4-:R-:W-:Y:S03]  /*10ff0*/  HMMA.16816.F32 R20, R16, R10, R20 ;  /* 0x0000000a1014723c */ /* 0x010fe60000001814 */
[----:B---3--:R-:W-:Y:S01]  /*11000*/  STL.64 [R1+0xb20], R26 ;  /* 0x000b201a01007387 */ /* 0x008fe20000100a00 */
[----:B--2---:R0:W-:Y:S03]  /*11010*/  STL.64 [R1+0xb18], R24 ;  /* 0x000b181801007387 */ /* 0x0041e60000100a00 */
[----:B0-----:R-:W2:Y:S01]  /*11020*/  LDL.LU R24, [R1+0x210] ;  /* 0x0002100001187983 */ /* 0x001ea20000300800 */
[----:B------:R-:W2:Y:S02]  /*11030*/  LDL.LU R25, [R1+0x214] ;  /* 0x0002140001197983 */ /* 0x000ea40000300800 */
[----:B------:R-:W2:Y:S02]  /*11040*/  LDL.LU R26, [R1+0x218] ;  /* 0x00021800011a7983 */ /* 0x000ea40000300800 */
[----:B------:R-:W2:Y:S01]  /*11050*/  LDL.LU R27, [R1+0x21c] ;  /* 0x00021c00011b7983 */ /* 0x000ea20000300800 */
[----:B------:R-:W3:Y:S01]  /*11060*/  LDL.LU R12, [R1+0x1f0] ;  /* 0x0001f000010c7983 */ /* 0x000ee20000300800 */
[----:B------:R-:W3:Y:S02]  /*11070*/  LDL.LU R13, [R1+0x1f4] ;  /* 0x0001f400010d7983 */ /* 0x000ee40000300800 */
[----:B------:R-:W3:Y:S02]  /*11080*/  LDL.LU R14, [R1+0x1f8] ;  /* 0x0001f800010e7983 */ /* 0x000ee40000300800 */
[----:B------:R-:W3:Y:S05]  /*11090*/  LDL.LU R15, [R1+0x1fc] ;  /* 0x0001fc00010f7983 */ /* 0x000eea0000300800 */
[----:B------:R0:W-:Y:S01]  /*110a0*/  STL.64 [R1+0x2e0], R20 ;  /* 0x0002e01401007387 */ /* 0x0001e20000100a00 */
[----:B------:R1:W-:Y:S02]  /*110b0*/  STL.64 [R1+0x2e8], R22 ;  /* 0x0002e81601007387 */ /* 0x0003e40000100a00 */
[----:B0-----:R-:W-:Y:S01]  /*110c0*/  IMAD.MOV.U32 R21, RZ, RZ, R10 ;  /* 0x000000ffff157224 */ /* 0x001fe200078e000a */
[----:B-1----:R-:W4:Y:S01]  /*110d0*/  LDL.LU.64 R22, [R1+0xb40] ;  /* 0x000b400001167983 */ /* 0x002f220000300a00 */
[----:B------:R-:W-:-:S02]  /*110e0*/  IMAD.MOV.U32 R20, RZ, RZ, R11 ;  /* 0x000000ffff147224 */ /* 0x000fc400078e000b */
[----:B------:R-:W2:Y:S02]  /*110f0*/  LDL.LU.64 R10, [R1+0xb38] ;  /* 0x000b3800010a7983 */ /* 0x000ea40000300a00 */
[----:B------:R-:W2:Y:S02]  /*11100*/  LDL.LU.64 R8, [R1+0xb30] ;  /* 0x000b300001087983 */ /* 0x000ea40000300a00 */
[C---:B--2---:R-:W-:Y:S11]  /*11110*/  HMMA.16816.F32 R8, R16.reuse, R6, R8 ;  /* 0x000000061008723c */ /* 0x044ff60000001808 */
[----:B------:R-:W-:Y:S11]  /*11120*/  @!UPT UIADD3 URZ, URZ, URZ, URZ ;  /* 0x0000003f3f3ff290 */ /* 0x000ff6000fffe03f */
[----:B------:R-:W-:Y:S01]  /*11130*/  @!UPT UIADD3 URZ, URZ, URZ, URZ ;  /* 0x0000003f3f3ff290 */ /* 0x000fe2000fffe03f */
[----:B------:R-:W-:Y:S01]  /*11140*/  STL.64 [R1+0x180], R8 ;  /* 0x0001800801007387 */ /* 0x000fe20000100a00 */
[----:B------:R0:W-:Y:S03]  /*11150*/  STL.64 [R1+0x188], R10 ;  /* 0x0001880a01007387 */ /* 0x0001e60000100a00 */
[----:B0-----:R-:W2:Y:S01]  /*11160*/  LDL.LU.64 R10, [R1+0xb28] ;  /* 0x000b2800010a7983 */ /* 0x001ea20000300a00 */
[----:B------:R0:W-:Y:S02]  /*11170*/  STL.64 [R1+0xac0], R6 ;  /* 0x000ac00601007387 */ /* 0x0001e40000100a00 */
[----:B------:R-:W2:Y:S02]  /*11180*/  LDL.LU R4, [R1+0x1b0] ;  /* 0x0001b00001047983 */ /* 0x000ea40000300800 */
[----:B------:R-:W2:Y:S01]  /*11190*/  LDL.LU R5, [R1+0x1b4] ;  /* 0x0001b40001057983 */ /* 0x000ea20000300800 */
[----:B0-----:R-:W2:Y:S01]  /*111a0*/  LDL.LU R6, [R1+0x1b8] ;  /* 0x0001b80001067983 */ /* 0x001ea20000300800 */
[----:B------:R-:W2:Y:S03]  /*111b0*/  LDL.LU R7, [R1+0x1bc] ;  /* 0x0001bc0001077983 */ /* 0x000ea60000300800 */
[----:B--2---:R0:W-:Y:S01]  /*111c0*/  STL.64 [R1+0xad0], R6 ;  /* 0x000ad00601007387 */ /* 0x0041e20000100a00 */
[----:B------:R1:W-:Y:S03]  /*111d0*/  STL.64 [R1+0xac8], R4 ;  /* 0x000ac80401007387 */ /* 0x0003e60000100a00 */
[----:B0-----:R-:W2:Y:S01]  /*111e0*/  LDL.LU.64 R6, [R1+0x48] ;  /* 0x0000480001067983 */ /* 0x001ea20000300a00 */
[C---:B------:R-:W-:Y:S03]  /*111f0*/  HMMA.16816.F32 R24, R16.reuse, R10, R24 ;  /* 0x0000000a1018723c */ /* 0x040fe60000001818 */
[----:B--2---:R0:W-:Y:S01]  /*11200*/  STL.64 [R1+0xad8], R6 ;  /* 0x000ad80601007387 */ /* 0x0041e20000100a00 */
[----:B-1----:R-:W2:Y:S02]  /*11210*/  LDL.LU R4, [R1+0x1d0] ;  /* 0x0001d00001047983 */ /* 0x002ea40000300800 */
[----:B------:R-:W2:Y:S01]  /*11220*/  LDL.LU R5, [R1+0x1d4] ;  /* 0x0001d40001057983 */ /* 0x000ea20000300800 */
[----:B0-----:R-:W2:Y:S01]  /*11230*/  LDL.LU R6, [R1+0x1d8] ;  /* 0x0001d80001067983 */ /* 0x001ea20000300800 */
[----:B------:R-:W2:Y:S03]  /*11240*/  LDL.LU R7, [R1+0x1dc] ;  /* 0x0001dc0001077983 */ /* 0x000ea60000300800 */
[----:B--2---:R-:W-:Y:S01]  /*11250*/  STL.64 [R1+0xae8], R6 ;  /* 0x000ae80601007387 */ /* 0x004fe20000100a00 */
[----:B------:R0:W-:Y:S03]  /*11260*/  STL.64 [R1+0xae0], R4 ;  /* 0x000ae00401007387 */ /* 0x0001e60000100a00 */
[----:B0-----:R-:W2:Y:S01]  /*11270*/  LDL.LU R4, [R1+0x1e0] ;  /* 0x0001e00001047983 */ /* 0x001ea20000300800 */
[----:B------:R-:W2:Y:S02]  /*11280*/  LDL.LU R5, [R1+0x1e4] ;  /* 0x0001e40001057983 */ /* 0x000ea40000300800 */
[----:B------:R-:W2:Y:S02]  /*11290*/  LDL.LU R6, [R1+0x1e8] ;  /* 0x0001e80001067983 */ /* 0x000ea40000300800 */
[----:B------:R-:W2:Y:S03]  /*112a0*/  LDL.LU R7, [R1+0x1ec] ;  /* 0x0001ec0001077983 */ /* 0x000ea60000300800 */
[----:B------:R-:W-:Y:S01]  /*112b0*/  STL.64 [R1+0x210], R24 ;  /* 0x0002101801007387 */ /* 0x000fe20000100a00 */
[----:B------:R0:W-:Y:S03]  /*112c0*/  STL.64 [R1+0x218], R26 ;  /* 0x0002181a01007387 */ /* 0x0001e60000100a00 */
[----:B0-----:R-:W4:Y:S01]  /*112d0*/  LDL.LU.64 R26, [R1+0xb20] ;  /* 0x000b2000011a7983 */ /* 0x001f220000300a00 */
[----:B------:R-:W4:Y:S02]  /*112e0*/  LDL.LU.64 R24, [R1+0xb18] ;  /* 0x000b180001187983 */ /* 0x000f240000300a00 */
[----:B------:R0:W-:Y:S02]  /*112f0*/  STL.64 [R1+0xab8], R10 ;  /* 0x000ab80a01007387 */ /* 0x0001e40000100a00 */
[----:B------:R-:W2:Y:S01]  /*11300*/  LDL.LU R8, [R1+0x1a0] ;  /* 0x0001a00001087983 */ /* 0x000ea20000300800 */
[----:B------:R-:W2:Y:S04]  /*11310*/  LDL.LU R9, [R1+0x1a4] ;  /* 0x0001a40001097983 */ /* 0x000ea80000300800 */
[----:B0-----:R-:W2:Y:S01]  /*11320*/  LDL.LU R10, [R1+0x1a8] ;  /* 0x0001a800010a7983 */ /* 0x001ea20000300800 */
[----:B------:R-:W2:Y:S01]  /*11330*/  LDL.LU R11, [R1+0x1ac] ;  /* 0x0001ac00010b7983 */ /* 0x000ea20000300800 */
[C---:B----4-:R-:W-:Y:S11]  /*11340*/  HMMA.16816.F32 R24, R16.reuse, R22, R24 ;  /* 0x000000161018723c */ /* 0x050ff60000001818 */
[----:B------:R-:W-:Y:S11]  /*11350*/  @!UPT UIADD3 URZ, URZ, URZ, URZ ;  /* 0x0000003f3f3ff290 */ /* 0x000ff6000fffe03f */
[----:B------:R-:W-:Y:S01]  /*11360*/  @!UPT UIADD3 URZ, URZ, URZ, URZ ;  /* 0x0000003f3f3ff290 */ /* 0x000fe2000fffe03f */
[----:B------:R-:W-:Y:S01]  /*11370*/  STL.64 [R1+0x240], R24 ;  /* 0x0002401801007387 */ /* 0x000fe20000100a00 */
[----:B------:R0:W-:Y:S03]  /*11380*/  STL.64 [R1+0x248], R26 ;  /* 0x0002481a01007387 */ /* 0x0001e60000100a00 */
[----:B0-----:R-:W3:Y:S01]  /*11390*/  LDL.LU.64 R26, [R1+0xb10] ;  /* 0x000b1000011a7983 */ /* 0x001ee20000300a00 */
[----:B------:R-:W4:Y:S01]  /*113a0*/  LDL.LU R24, [R1+0xb08] ;  /* 0x000b080001187983 */ /* 0x000f220000300800 */
[----:B---3--:R-:W-:Y:S02]  /*113b0*/  HMMA.16816.F32 R16, R16, R26, R12 ;  /* 0x0000001a1010723c */ /* 0x008fe4000000180c */
[----:B------:R-:W2:Y:S01]  /*113c0*/  LDL.LU.64 R14, [R1+0xb00] ;  /* 0x000b0000010e7983 */ /* 0x000ea20000300a00 */
[----:B------:R-:W2:Y:S11]  /*113d0*/  LDL.LU.64 R12, [R1+0xaf8] ;  /* 0x000af800010c7983 */ /* 0x000eb60000300a00 */
[----:B------:R-:W-:Y:S09]  /*113e0*/  @!UPT UIADD3 URZ, URZ, URZ, URZ ;  /* 0x0000003f3f3ff290 */ /* 0x000ff2000fffe03f */
[----:B------:R-:W-:Y:S01]  /*113f0*/  STL.64 [R1+0x230], R16 ;  /* 0x0002301001007387 */ /* 0x000fe20000100a00 */
[----:B------:R0:W-:Y:S02]  /*11400*/  STL.64 [R1+0x238], R18 ;  /* 0x0002381201007387 */ /* 0x0001e40000100a00 */
[----:B0-----:R-:W-:Y:S02]  /*11410*/  IMAD.MOV.U32 R18, RZ, RZ, R28 ;  /* 0x000000ffff127224 */ /* 0x001fe400078e001c */
[----:B------:R-:W-:Y:S01]  /*11420*/  IMAD.MOV.U32 R19, RZ, RZ, R29 ;  /* 0x000000ffff137224 */ /* 0x000fe200078e001d */
[----:B------:R-:W3:Y:S01]  /*11430*/  LDL.LU R28, [R1+0xaf4] ;  /* 0x000af400011c7983 */ /* 0x000ee20000300800 */
[----:B------:R-:W3:Y:S05]  /*11440*/  LDL.LU R29, [R1+0xaf0] ;  /* 0x000af000011d7983 */ /* 0x000eea0000300800 */
[----:B--2---:R-:W-:Y:S01]  /*11450*/  HMMA.16816.F32 R16, R12, R18, R4 ;  /* 0x000000120c10723c */ /* 0x004fe20000001804 */
[----:B------:R-:W2:Y:S01]  /*11460*/  LDL.LU.64 R6, [R1+0xae8] ;  /* 0x000ae80001067983 */ /* 0x000ea20000300a00 */
[----:B------:R-:W2:Y:S11]  /*11470*/  LDL.LU.64 R4, [R1+0xae0] ;  /* 0x000ae00001047983 */ /* 0x000eb60000300a00 */
[----:B------:R-:W-:Y:S10]  /*11480*/  @!UPT UIADD3 URZ, URZ, URZ, URZ ;  /* 0x0000003f3f3ff290 */ /* 0x000ff4000fffe03f */
[----:B------:R-:W-:Y:S01]  /*11490*/  STL.64 [R1+0x330], R16 ;  /* 0x0003301001007387 */ /* 0x000fe20000100a00 */
[----:B------:R4:W-:Y:S02]  /*114a0*/  STL.64 [R1+0x338], R18 ;  /* 0x0003381201007387 */ /* 0x0009e40000100a00 */
[----:B------:R2:W-:Y:S02]  /*114b0*/  STL [R1+0x8a0], R16 ;  /* 0x0008a01001007387 */ /* 0x0005e40000100800 */
[----:B----4-:R-:W-:Y:S02]  /*114c0*/  IMAD.MOV.U32 R18, RZ, RZ, R24 ;  /* 0x000000ffff127224 */ /* 0x010fe400078e0018 */
[----:B------:R-:W-:-:S07]  /*114d0*/  IMAD.MOV.U32 R19, RZ, RZ, R0 ;  /* 0x000000ffff137224 */ /* 0x000fce00078e0000 */
[----:B--2---:R-:W-:Y:S01]  /*114e0*/  HMMA.16816.F32 R16, R12, R18, R4 ;  /* 0x000000120c10723c */ /* 0x004fe20000001804 */
[----:B------:R-:W2:Y:S11]  /*114f0*/  LDL.LU.64 R6, [R1+0xad8] ;  /* 0x000ad80001067983 */ /* 0x000eb60000300a00 */
[----:B------:R-:W-:Y:S11]  /*11500*/  @!UPT UIADD3 URZ, URZ, URZ, URZ ;  /* 0x0000003f3f3ff290 */ /* 0x000ff6000fffe03f */
[----:B------:R0:W-:Y:S01]  /*11510*/  STL.64 [R1+0x320], R16 ;  /* 0x0003201001007387 */ /* 0x0001e20000100a00 */
[----:B------:R-:W-:Y:S02]  /*11520*/  STL.64 [R1+0x328], R18 ;  /* 0x0003281201007387 */ /* 0x000fe40000100a00 */
[----:B0-----:R-:W-:-:S05]  /*11530*/  IMAD.MOV.U32 R17, RZ, RZ, R16 ;  /* 0x000000ffff117224 */ /* 0x001fca00078e0010 */
[----:B------:R0:W-:Y:S01]  /*11540*/  STL [R1+0x8a4], R17 ;  /* 0x0008a41101007387 */ /* 0x0001e20000100800 */
[----:B------:R-:W4:Y:S03]  /*11550*/  LDL.LU R16, [R1+0x1c0] ;  /* 0x0001c00001107983 */ /* 0x000f260000300800 */
[----:B0-----:R-:W4:Y:S01]  /*11560*/  LDL.LU R17, [R1+0x1c4] ;  /* 0x0001c40001117983 */ /* 0x001f220000300800 */
[----:B------:R-:W4:Y:S02]  /*11570*/  LDL.LU R18, [R1+0x1c8] ;  /* 0x0001c80001127983 */ /* 0x000f240000300800 */
[----:B------:R-:W4:Y:S02]  /*11580*/  LDL.LU R19, [R1+0x1cc] ;  /* 0x0001cc0001137983 */ /* 0x000f240000300800 */
[----:B--2---:R-:W-:Y:S02]  /*11590*/  IMAD.MOV.U32 R0, RZ, RZ, R6 ;  /* 0x000000ffff007224 */ /* 0x004fe400078e0006 */
[----:B------:R-:W-:Y:S01]  /*115a0*/  IMAD.MOV.U32 R25, RZ, RZ, R7 ;  /* 0x000000ffff197224 */ /* 0x000fe200078e0007 */
[----:B----4-:R-:W-:Y:S01]  /*115b0*/  HMMA.16816.F32 R16, R12, R6, R16 ;  /* 0x000000060c10723c */ /* 0x010fe20000001810 */
[----:B------:R-:W2:Y:S01]  /*115c0*/  LDL.LU.64 R6, [R1+0xad0] ;  /* 0x000ad00001067983 */ /* 0x000ea20000300a00 */
[----:B------:R-:W2:Y:S11]  /*115d0*/  LDL.LU.64 R4, [R1+0xac8] ;  /* 0x000ac80001047983 */ /* 0x000eb60000300a00 */
[----:B------:R-:W-:Y:S10]  /*115e0*/  @!UPT UIADD3 URZ, URZ, URZ, URZ ;  /* 0x0000003f3f3ff290 */ /* 0x000ff4000fffe03f */
[----:B------:R-:W-:Y:S01]  /*115f0*/  STL.64 [R1+0x310], R16 ;  /* 0x0003101001007387 */ /* 0x000fe20000100a00 */
[----:B------:R0:W-:Y:S02]  /*11600*/  STL.64 [R1+0x318], R18 ;  /* 0x0003181201007387 */ /* 0x0001e40000100a00 */
[----:B0-----:R-:W-:Y:S02]  /*11610*/  IMAD.MOV.U32 R18, RZ, RZ, R16 ;  /* 0x000000ffff127224 */ /* 0x001fe400078e0010 */
[----:B------:R-:W-:-:S03]  /*11620*/  IMAD.MOV.U32 R19, RZ, RZ, R20 ;  /* 0x000000ffff137224 */ /* 0x000fc600078e0014 */
[----:B------:R0:W-:Y:S02]  /*11630*/  STL [R1+0x8a8], R18 ;  /* 0x0008a81201007387 */ /* 0x0001e40000100800 */
[----:B0-----:R-:W-:-:S07]  /*11640*/  IMAD.MOV.U32 R18, RZ, RZ, R21 ;  /* 0x000000ffff127224 */ /* 0x001fce00078e0015 */
[----:B--2---:R-:W-:Y:S01]  /*11650*/  HMMA.16816.F32 R16, R12, R18, R4 ;  /* 0x000000120c10723c */ /* 0x004fe20000001804 */
[----:B------:R-:W2:Y:S11]  /*11660*/  LDL.LU.64 R6, [R1+0xac0] ;  /* 0x000ac00001067983 */ /* 0x000eb60000300a00 */
[----:B------:R-:W-:Y:S11]  /*11670*/  @!UPT UIADD3 URZ, URZ, URZ, URZ ;  /* 0x0000003f3f3ff290 */ /* 0x000ff6000fffe03f */
[----:B------:R-:W-:Y:S01]  /*11680*/  STL.64 [R1+0x300], R16 ;  /* 0x0003001001007387 */ /* 0x000fe20000100a00 */
[----:B------:R0:W-:Y:S02]  /*11690*/  STL.64 [R1+0x308], R18 ;  /* 0x0003081201007387 */ /* 0x0001e40000100a00 */
[----:B0-----:R-:W-:-:S05]  /*116a0*/  IMAD.MOV.U32 R19, RZ, RZ, R16 ;  /* 0x000000ffff137224 */ /* 0x001fca00078e0010 */
[----:B------:R0:W-:Y:S04]  /*116b0*/  STL [R1+0x8ac], R19 ;  /* 0x0008ac1301007387 */ /* 0x0001e80000100800 */
[----:B0-----:R-:W4:Y:S01]  /*116c0*/  LDL.LU.64 R18, [R1+0x68] ;  /* 0x0000680001127983 */ /* 0x001f220000300a00 */
[C---:B--2---:R-:W-:Y:S03]  /*116d0*/  HMMA.16816.F32 R4, R12.reuse, R6, R8 ;  /* 0x000000060c04723c */ /* 0x044fe60000001808 */
[----:B------:R-:W2:Y:S11]  /*116e0*/  LDL.LU.64 R10, [R1+0xab8] ;  /* 0x000ab800010a7983 */ /* 0x000eb60000300a00 */
[----:B------:R-:W-:Y:S09]  /*116f0*/  @!UPT UIADD3 URZ, URZ, URZ, URZ ;  /* 0x0000003f3f3ff290 */ /* 0x000ff2000fffe03f */
[----:B------:R-:W-:Y:S01]  /*11700*/  STL.64 [R1+0x270], R4 ;  /* 0x0002700401007387 */ /* 0x000fe20000100a00 */
[----:B------:R0:W-:Y:S03]  /*11710*/  STL.64 [R1+0x278], R6 ;  /* 0x0002780601007387 */ /* 0x0001e60000100a00 */
[----:B0-----:R-:W3:Y:S01]  /*11720*/  LDL.LU.64 R6, [R1+0xab0] ;  /* 0x000ab00001067983 */ /* 0x001ee20000300a00 */
[----:B------:R-:W3:Y:S02]  /*11730*/  LDL.LU.64 R4, [R1+0xaa8] ;  /* 0x000aa80001047983 */ /* 0x000ee40000300a00 */
[----:B--2---:R-:W-:Y:S02]  /*11740*/  IMAD.MOV.U32 R17, RZ, RZ, R10 ;  /* 0x000000ffff117224 */ /* 0x004fe400078e000a */
[----:B------:R-:W-:Y:S01]  /*11750*/  IMAD.MOV.U32 R16, RZ, RZ, R11 ;  /* 0x000000ffff107224 */ /* 0x000fe200078e000b */
[C---:B---3--:R-:W-:Y:S11]  /*11760*/  HMMA.16816.F32 R4, R12.reuse, R10, R4 ;  /* 0x0000000a0c04723c */ /* 0x048ff60000001804 */
[----:B------:R-:W-:Y:S11]  /*11770*/  @!UPT UIADD3 URZ, URZ, URZ, URZ ;  /* 0x0000003f3f3ff290 */ /* 0x000ff6000fffe03f */
[----:B------:R-:W-:Y:S01]  /*11780*/  @!UPT UIADD3 URZ, URZ, URZ, URZ ;  /* 0x0000003f3f3ff290 */ /* 0x000fe2000fffe03f */
[----:B------:R-:W-:Y:S01]  /*11790*/  STL.64 [R1+0x260], R4 ;  /* 0x0002600401007387 */ /* 0x000fe20000100a00 */
[----:B------:R0:W-:Y:S03]  /*117a0*/  STL.64 [R1+0x268], R6 ;  /* 0x0002680601007387 */ /* 0x0001e60000100a00 */
[----:B0-----:R-:W2:Y:S01]  /*117b0*/  LDL.LU.64 R6, [R1+0xaa0] ;  /* 0x000aa00001067983 */ /* 0x001ea20000300a00 */
[----:B------:R-:W2:Y:S02]  /*117c0*/  LDL.LU.64 R4, [R1+0xa98] ;  /* 0x000a980001047983 */ /* 0x000ea40000300a00 */
[----:B------:R-:W3:Y:S02]  /*117d0*/  LDL.LU.64 R10, [R1+0xa90] ;  /* 0x000a9000010a7983 */ /* 0x000ee40000300a00 */
[----:B------:R-:W3:Y:S01]  /*117e0*/  LDL.LU.64 R8, [R1+0xa88] ;  /* 0x000a880001087983 */ /* 0x000ee20000300a00 */
[C---:B--2---:R-:W-:Y:S08]  /*117f0*/  HMMA.16816.F32 R4, R12.reuse, R26, R4 ;  /* 0x0000001a0c04723c */ /* 0x044ff00000001804 */
[----:B---3--:R-:W-:Y:S01]  /*11800*/  HMMA.16816.F32 R20, R12, R22, R8 ;  /* 0x000000160c14723c */ /* 0x008fe20000001808 */
[----:B------:R-:W2:Y:S01]  /*11810*/  LDL.LU.64 R10, [R1+0xa80] ;  /* 0x000a8000010a7983 */ /* 0x000ea20000300a00 */
[----:B------:R-:W4:Y:S02]  /*11820*/  LDL.LU.64 R8, [R1+0xa78] ;  /* 0x000a780001087983 */ /* 0x000f240000300a00 */
[----:B------:R-:W3:Y:S11]  /*11830*/  LDL.LU R12, [R1+0x130] ;  /* 0x00013000010c7983 */ /* 0x000ef60000300800 */
[----:B------:R-:W-:Y:S08]  /*11840*/  @!UPT UIADD3 URZ, URZ, URZ, URZ ;  /* 0x0000003f3f3ff290 */ /* 0x000ff0000fffe03f */
[----:B------:R-:W-:Y:S01]  /*11850*/  STL.64 [R1+0x250], R20 ;  /* 0x0002501401007387 */ /* 0x000fe20000100a00 */
[----:B------:R-:W-:Y:S02]  /*11860*/  STL.64 [R1+0x258], R22 ;  /* 0x0002581601007387 */ /* 0x000fe40000100a00 */
[----:B------:R0:W-:Y:S02]  /*11870*/  STL.64 [R1+0x220], R4 ;  /* 0x0002200401007387 */ /* 0x0001e40000100a00 */
[----:B------:R1:W-:Y:S01]  /*11880*/  STL.64 [R1+0x228], R6 ;  /* 0x0002280601007387 */ /* 0x0003e20000100a00 */
[----:B------:R-:W3:Y:S01]  /*11890*/  LDL.LU R13, [R1+0x134] ;  /* 0x00013400010d7983 */ /* 0x000ee20000300800 */
[----:B------:R-:W3:Y:S02]  /*118a0*/  LDL.LU R14, [R1+0x138] ;  /* 0x00013800010e7983 */ /* 0x000ee40000300800 */
[----:B------:R-:W3:Y:S01]  /*118b0*/  LDL.LU R15, [R1+0x13c] ;  /* 0x00013c00010f7983 */ /* 0x000ee20000300800 */
[----:B0-----:R-:W4:Y:S01]  /*118c0*/  LDL.LU R4, [R1+0x140] ;  /* 0x0001400001047983 */ /* 0x001f220000300800 */
[----:B------:R-:W4:Y:S02]  /*118d0*/  LDL.LU R5, [R1+0x144] ;  /* 0x0001440001057983 */ /* 0x000f240000300800 */
[----:B-1----:R-:W4:Y:S02]  /*118e0*/  LDL.LU R6, [R1+0x148] ;  /* 0x0001480001067983 */ /* 0x002f240000300800 */
[----:B------:R-:W4:Y:S02]  /*118f0*/  LDL.LU R7, [R1+0x14c] ;  /* 0x00014c0001077983 */ /* 0x000f240000300800 */
[----:B------:R-:W-:-:S02]  /*11900*/  IMAD.MOV.U32 R22, RZ, RZ, R3 ;  /* 0x000000ffff167224 */ /* 0x000fc400078e0003 */
[----:B------:R-:W-:Y:S02]  /*11910*/  IMAD.MOV.U32 R23, RZ, RZ, R2 ;  /* 0x000000ffff177224 */ /* 0x000fe400078e0002 */
[----:B--2---:R-:W-:Y:S02]  /*11920*/  IMAD.MOV.U32 R20, RZ, RZ, R10 ;  /* 0x000000ffff147224 */ /* 0x004fe400078e000a */
[----:B------:R-:W-:Y:S01]  /*11930*/  IMAD.MOV.U32 R21, RZ, RZ, R11 ;  /* 0x000000ffff157224 */ /* 0x000fe200078e000b */
[----:B---3--:R0:W-:Y:S01]  /*11940*/  STL.64 [R1+0xa58], R14 ;  /* 0x000a580e01007387 */ /* 0x0081e20000100a00 */
[----:B------:R-:W-:Y:S03]  /*11950*/  STL.64 [R1+0xa50], R12 ;  /* 0x000a500c01007387 */ /* 0x000fe60000100a00 */
[----:B0-----:R-:W2:Y:S01]  /*11960*/  LDL.LU.64 R14, [R1+0x58] ;  /* 0x00005800010e7983 */ /* 0x001ea20000300a00 */
[----:B------:R-:W-:Y:S02]  /*11970*/  STL.64 [R1+0xa08], R26 ;  /* 0x000a081a01007387 */ /* 0x000fe40000100a00 */
[----:B------:R-:W4:Y:S02]  /*11980*/  LDL.LU R10, [R1+0xa70] ;  /* 0x000a7000010a7983 */ /* 0x000f240000300800 */
[----:B------:R-:W4:Y:S01]  /*11990*/  LDL.LU R11, [R1+0xa6c] ;  /* 0x000a6c00010b7983 */ /* 0x000f220000300800 */
[----:B------:R-:W3:Y:S01]  /*119a0*/  LDL.LU R3, [R1+0xa68] ;  /* 0x000a680001037983 */ /* 0x000ee20000300800 */
[----:B------:R-:W2:Y:S02]  /*119b0*/  LDL.LU R2, [R1+0xa64] ;  /* 0x000a640001027983 */ /* 0x000ea40000300800 */
[----:B------:R0:W-:Y:S02]  /*119c0*/  STL.64 [R1+0x978], R22 ;  /* 0x0009781601007387 */ /* 0x0001e40000100a00 */
[----:B------:R1:W-:Y:S02]  /*119d0*/  STL.64 [R1+0x970], R20 ;  /* 0x0009701401007387 */ /* 0x0003e40000100a00 */
[----:B0-----:R-:W-:-:S02]  /*119e0*/  IMAD.MOV.U32 R22, RZ, RZ, R17 ;  /* 0x000000ffff167224 */ /* 0x001fc400078e0011 */
[----:B------:R-:W-:-:S05]  /*119f0*/  IMAD.MOV.U32 R23, RZ, RZ, R16 ;  /* 0x000000ffff177224 */ /* 0x000fca00078e0010 */
[----:B------:R3:W-:Y:S01]  /*11a00*/  STL.64 [R1+0xa30], R22 ;  /* 0x000a301601007387 */ /* 0x0007e20000100a00 */
[----:B-1----:R-:W4:Y:S02]  /*11a10*/  LDL.LU R20, [R1+0x150] ;  /* 0x0001500001147983 */ /* 0x002f240000300800 */
[----:B------:R-:W4:Y:S02]  /*11a20*/  LDL.LU R21, [R1+0x154] ;  /* 0x0001540001157983 */ /* 0x000f240000300800 */
[----:B---3--:R-:W-:Y:S02]  /*11a30*/  IMAD.MOV.U32 R22, RZ, RZ, R3 ;  /* 0x000000ffff167224 */ /* 0x008fe400078e0003 */
[----:B--2---:R-:W-:Y:S02]  /*11a40*/  IMAD.MOV.U32 R23, RZ, RZ, R2 ;  /* 0x000000ffff177224 */ /* 0x004fe400078e0002 */
[----:B------:R-:W2:Y:S05]  /*11a50*/  LDL.LU.64 R2, [R1+0x388] ;  /* 0x0003880001027983 */ /* 0x000eaa0000300a00 */
[----:B----4-:R-:W-:Y:S11]  /*11a60*/  HMMA.16816.F32 R20, R8, R18, R20 ;  /* 0x000000120814723c */ /* 0x010ff60000001814 */
[----:B------:R-:W-:Y:S11]  /*11a70*/  @!UPT UIADD3 URZ, URZ, URZ, URZ ;  /* 0x0000003f3f3ff290 */ /* 0x000ff6000fffe03f */
[----:B------:R-:W-:Y:S01]  /*11a80*/  @!UPT UIADD3 URZ, URZ, URZ, URZ ;  /* 0x0000003f3f3ff290 */ /* 0x000fe2000fffe03f */
[----:B------:R0:W-:Y:S01]  /*11a90*/  STL.64 [R1+0x2d0], R20 ;  /* 0x0002d01401007387 */ /* 0x0001e20000100a00 */
[----:B------:R1:W-:Y:S03]  /*11aa0*/  STL.64 [R1+0x2d8], R22 ;  /* 0x0002d81601007387 */ /* 0x0003e60000100a00 */
[----:B0-----:R-:W3:Y:S01]  /*11ab0*/  LDL.LU R20, [R1+0x110] ;  /* 0x0001100001147983 */ /* 0x001ee20000300800 */
[----:B------:R-:W3:Y:S02]  /*11ac0*/  LDL.LU R21, [R1+0x114] ;  /* 0x0001140001157983 */ /* 0x000ee40000300800 */
[----:B-1----:R-:W4:Y:S02]  /*11ad0*/  LDL.LU R22, [R1+0x118] ;  /* 0x0001180001167983 */ /* 0x002f240000300800 */
[----:B------:R-:W4:Y:S02]  /*11ae0*/  LDL.LU R23, [R1+0x11c] ;  /* 0x00011c0001177983 */ /* 0x000f240000300800 */
[----:B------:R-:W-:-:S02]  /*11af0*/  IMAD.MOV.U32 R24, RZ, RZ, R18 ;  /* 0x000000ffff187224 */ /* 0x000fc400078e0012 */
[----:B------:R-:W-:Y:S01]  /*11b00*/  IMAD.MOV.U32 R16, RZ, RZ, R19 ;  /* 0x000000ffff107224 */ /* 0x000fe200078e0013 */
[----:B------:R-:W-:Y:S01]  /*11b10*/  HMMA.16816.F32 R4, R8, R14, R4 ;  /* 0x0000000e0804723c */ /* 0x000fe20000001804 */
[----:B----4-:R0:W-:Y:S01]  /*11b20*/  STL.64 [R1+0xa40], R22 ;  /* 0x000a401601007387 */ /* 0x0101e20000100a00 */
[----:B---3--:R-:W-:Y:S03]  /*11b30*/  STL.64 [R1+0xa38], R20 ;  /* 0x000a381401007387 */ /* 0x008fe60000100a00 */
[----:B0-----:R-:W3:Y:S01]  /*11b40*/  LDL.LU.64 R22, [R1+0x38] ;  /* 0x0000380001167983 */ /* 0x001ee20000300a00 */
[----:B------:R-:W4:Y:S02]  /*11b50*/  LDL.LU.64 R18, [R1+0x380] ;  /* 0x0003800001127983 */ /* 0x000f240000300a00 */
[----:B------:R-:W2:Y:S01]  /*11b60*/  LDL.LU R17, [R1+0x3e8] ;  /* 0x0003e80001117983 */ /* 0x000ea20000300800 */
[----:B----4-:R0:W-:Y:S01]  /*11b70*/  STL.64 [R1+0x9b8], R18 ;  /* 0x0009b81201007387 */ /* 0x0101e20000100a00 */
[----:B--2---:R-:W-:Y:S02]  /*11b80*/  STL [R1+0x9b4], R17 ;  /* 0x0009b41101007387 */ /* 0x004fe40000100800 */
[----:B0-----:R-:W-:-:S02]  /*11b90*/  IMAD.MOV.U32 R18, RZ, RZ, R0 ;  /* 0x000000ffff127224 */ /* 0x001fc400078e0000 */
[----:B------:R-:W2:Y:S09]  /*11ba0*/  LDL.LU R0, [R1+0xa60] ;  /* 0x000a600001007983 */ /* 0x000eb20000300800 */
[----:B------:R0:W-:Y:S02]  /*11bb0*/  STL.64 [R1+0x2a0], R4 ;  /* 0x0002a00401007387 */ /* 0x0001e40000100a00 */
[----:B------:R-:W-:Y:S02]  /*11bc0*/  STL.64 [R1+0x2a8], R6 ;  /* 0x0002a80601007387 */ /* 0x000fe40000100a00 */
[----:B0-----:R-:W-:-:S02]  /*11bd0*/  IMAD.MOV.U32 R5, RZ, RZ, R14 ;  /* 0x000000ffff057224 */ /* 0x001fc400078e000e */
[----:B------:R-:W-:Y:S02]  /*11be0*/  IMAD.MOV.U32 R4, RZ, RZ, R15 ;  /* 0x000000ffff047224 */ /* 0x000fe400078e000f */
[----:B------:R-:W4:Y:S01]  /*11bf0*/  LDL.LU.64 R14, [R1+0xa58] ;  /* 0x000a5800010e7983 */ /* 0x000f220000300a00 */
[----:B------:R-:W4:Y:S02]  /*11c00*/  LDL.LU.64 R12, [R1+0xa50] ;  /* 0x000a5000010c7983 */ /* 0x000f240000300a00 */
[----:B------:R-:W-:-:S05]  /*11c10*/  IMAD.MOV.U32 R19, RZ, RZ, R25 ;  /* 0x000000ffff137224 */ /* 0x000fca00078e0019 */
[----:B------:R-:W-:Y:S02]  /*11c20*/  STL.64 [R1+0x9c8], R18 ;  /* 0x0009c81201007387 */ /* 0x000fe40000100a00 */
[----:B----4-:R-:W-:Y:S11]  /*11c30*/  HMMA.16816.F32 R12, R8, R18, R12 ;  /* 0x00000012080c723c */ /* 0x010ff6000000180c */
[----:B------:R-:W-:Y:S11]  /*11c40*/  @!UPT UIADD3 URZ, URZ, URZ, URZ ;  /* 0x0000003f3f3ff290 */ /* 0x000ff6000fffe03f */
[----:B------:R-:W-:Y:S01]  /*11c50*/  @!UPT UIADD3 URZ, URZ, URZ, URZ ;  /* 0x0000003f3f3ff290 */ /* 0x000fe2000fffe03f */
[----:B------:R0:W-:Y:S01]  /*11c60*/  STL.64 [R1+0x280], R12 ;  /* 0x0002800c01007387 */ /* 0x0001e20000100a00 */
[----:B------:R1:W-:Y:S03]  /*11c70*/  STL.64 [R1+0x288], R14 ;  /* 0x0002880e01007387 */ /* 0x0003e60000100a00 */
[----:B0-----:R-:W4:Y:S01]  /*11c80*/  LDL.LU R12, [R1+0xf0] ;  /* 0x0000f000010c7983 */ /* 0x001f220000300800 */
[----:B------:R-:W4:Y:S02]  /*11c90*/  LDL.LU R13, [R1+0xf4] ;  /* 0x0000f400010d7983 */ /* 0x000f240000300800 */
[----:B-1----:R-:W2:Y:S02]  /*11ca0*/  LDL.LU R14, [R1+0xf8] ;  /* 0x0000f800010e7983 */ /* 0x002ea40000300800 */
[----:B------:R-:W2:Y:S02]  /*11cb0*/  LDL.LU R15, [R1+0xfc] ;  /* 0x0000fc00010f7983 */ /* 0x000ea40000300800 */
[----:B--2---:R-:W-:Y:S01]  /*11cc0*/  STL.64 [R1+0xa18], R14 ;  /* 0x000a180e01007387 */ /* 0x004fe20000100a00 */
[----:B----4-:R0:W-:Y:S03]  /*11cd0*/  STL.64 [R1+0xa10], R12 ;  /* 0x000a100c01007387 */ /* 0x0101e60000100a00 */
[----:B0-----:R-:W2:Y:S01]  /*11ce0*/  LDL.LU R12, [R1+0x100] ;  /* 0x00010000010c7983 */ /* 0x001ea20000300800 */
[----:B------:R-:W2:Y:S02]  /*11cf0*/  LDL.LU R13, [R1+0x104] ;  /* 0x00010400010d7983 */ /* 0x000ea40000300800 */
[----:B------:R-:W4:Y:S02]  /*11d00*/  LDL.LU R14, [R1+0x108] ;  /* 0x00010800010e7983 */ /* 0x000f240000300800 */
[----:B------:R-:W4:Y:S02]  /*11d10*/  LDL.LU R15, [R1+0x10c] ;  /* 0x00010c00010f7983 */ /* 0x000f240000300800 */
[----:B----4-:R0:W-:Y:S01]  /*11d20*/  STL.64 [R1+0xa28], R14 ;  /* 0x000a280e01007387 */ /* 0x0101e20000100a00 */
[----:B--2---:R1:W-:Y:S03]  /*11d30*/  STL.64 [R1+0xa20], R12 ;  /* 0x000a200c01007387 */ /* 0x0043e60000100a00 */
[----:B0-----:R-:W2:Y:S04]  /*11d40*/  LDL.LU.64 R14, [R1+0x28] ;  /* 0x00002800010e7983 */ /* 0x001ea80000300a00 */
[----:B--2---:R0:W-:Y:S01]  /*11d50*/  STL.64 [R1+0xa48], R14 ;  /* 0x000a480e01007387 */ /* 0x0041e20000100a00 */
[----:B-1----:R-:W2:Y:S02]  /*11d60*/  LDL.LU R12, [R1+0x120] ;  /* 0x00012000010c7983 */ /* 0x002ea40000300800 */
[----:B------:R-:W2:Y:S01]  /*11d70*/  LDL.LU R13, [R1+0x124] ;  /* 0x00012400010d7983 */ /* 0x000ea20000300800 */
[----:B0-----:R-:W2:Y:S01]  /*11d80*/  LDL.LU R14, [R1+0x128] ;  /* 0x00012800010e7983 */ /* 0x001ea20000300800 */
[----:B------:R-:W2:Y:S02]  /*11d90*/  LDL.LU R15, [R1+0x12c] ;  /* 0x00012c00010f7983 */ /* 0x000ea40000300800 */
[----:B------:R-:W-:-:S02]  /*11da0*/  IMAD.MOV.U32 R18, RZ, RZ, R5 ;  /* 0x000000ffff127224 */ /* 0x000fc400078e0005 */
[----:B------:R-:W-:Y:S01]  /*11db0*/  IMAD.MOV.U32 R19, RZ, RZ, R4 ;  /* 0x000000ffff137224 */ /* 0x000fe200078e0004 */
[----:B------:R-:W4:Y:S01]  /*11dc0*/  LDL.LU.64 R26, [R1+0x8] ;  /* 0x00000800011a7983 */ /* 0x000f220000300a00 */
[----:B------:R-:W4:Y:S02]  /*11dd0*/  LDL.LU R4, [R1+0xe0] ;  /* 0x0000e00001047983 */ /* 0x000f240000300800 */
[----:B------:R-:W4:Y:S02]  /*11de0*/  LDL.LU R5, [R1+0xe4] ;  /* 0x0000e40001057983 */ /* 0x000f240000300800 */
[----:B------:R-:W4:Y:S01]  /*11df0*/  LDL.LU R6, [R1+0xe8] ;  /* 0x0000e80001067983 */ /* 0x000f220000300800 */
[----:B------:R-:W4:Y:S01]  /*11e00*/  LDL.LU R7, [R1+0xec] ;  /* 0x0000ec0001077983 */ /* 0x000f220000300800 */
[----:B------:R0:W-:Y:S02]  /*11e10*/  STL.64 [R1+0x9e0], R18 ;  /* 0x0009e01201007387 */ /* 0x0001e40000100a00 */
[----:B---3--:R-:W-:-:S02]  /*11e20*/  IMAD.MOV.U32 R17, RZ, RZ, R22 ;  /* 0x000000ffff117224 */ /* 0x008fc400078e0016 */
[----:B0-----:R-:W-:Y:S02]  /*11e30*/  IMAD.MOV.U32 R19, RZ, RZ, R16 ;  /* 0x000000ffff137224 */ /* 0x001fe400078e0010 */
[----:B------:R-:W-:Y:S01]  /*11e40*/  IMAD.MOV.U32 R16, RZ, RZ, R23 ;  /* 0x000000ffff107224 */ /* 0x000fe200078e0017 */
[C---:B--2---:R-:W-:Y:S11]  /*11e50*/  HMMA.16816.F32 R12, R8.reuse, R22, R12 ;  /* 0x00000016080c723c */ /* 0x044ff6000000180c */
[----:B------:R-:W-:Y:S11]  /*11e60*/  @!UPT UIADD3 URZ, URZ, URZ, URZ ;  /* 0x0000003f3f3ff290 */ /* 0x000ff6000fffe03f */
[----:B------:R-:W-:Y:S01]  /*11e70*/  @!UPT UIADD3 URZ, URZ, URZ, URZ ;  /* 0x0000003f3f3ff290 */ /* 0x000fe2000fffe03f */
[----:B------:R-:W-:Y:S01]  /*11e80*/  STL.64 [R1+0x290], R12 ;  /* 0x0002900c01007387 */ /* 0x000fe20000100a00 */
[----:B------:R0:W-:Y:S03]  /*11e90*/  STL.64 [R1+0x298], R14 ;  /* 0x0002980e01007387 */ /* 0x0001e60000100a00 */
        /* <DEDUP_REMOVED lines=8> */
[----:B0-----:R-:W-:Y:S01]  /*11f20*/  IMAD.MOV.U32 R21, RZ, RZ, R14 ;  /* 0x000000ffff157224 */ /* 0x001fe200078e000e */
[----:B-1----:R-:W2:Y:S01]  /*11f30*/  LDL.LU.64 R22, [R1+0xa30] ;  /* 0x000a300001167983 */ /* 0x002ea20000300a00 */
[----:B------:R-:W-:Y:S02]  /*11f40*/  IMAD.MOV.U32 R20, RZ, RZ, R15 ;  /* 0x000000ffff147224 */ /* 0x000fe400078e000f */
[----:B------:R-:W2:Y:S02]  /*11f50*/  LDL.LU.64 R14, [R1+0xa28] ;  /* 0x000a2800010e7983 */ /* 0x000ea40000300a00 */
[----:B------:R-:W2:Y:S02]  /*11f60*/  LDL.LU.64 R12, [R1+0xa20] ;  /* 0x000a2000010c7983 */ /* 0x000ea40000300a00 */
[----:B--2---:R-:W-:Y:S11]  /*11f70*/  HMMA.16816.F32 R12, R8, R22, R12 ;  /* 0x00000016080c723c */ /* 0x004ff6000000180c */
[----:B------:R-:W-:Y:S11]  /*11f80*/  @!UPT UIADD3 URZ, URZ, URZ, URZ ;  /* 0x0000003f3f3ff290 */ /* 0x000ff6000fffe03f */
[----:B------:R-:W-:Y:S01]  /*11f90*/  @!UPT UIADD3 URZ, URZ, URZ, URZ ;  /* 0x0000003f3f3ff290 */ /* 0x000fe2000fffe03f */
[----:B------:R-:W-:Y:S01]  /*11fa0*/  STL.64 [R1+0x1f0], R12 ;  /* 0x0001f00c01007387 */ /* 0x000fe20000100a00 */
[----:B------:R0:W-:Y:S03]  /*11fb0*/  STL.64 [R1+0x1f8], R14 ;  /* 0x0001f80e01007387 */ /* 0x0001e60000100a00 */
[----:B0-----:R-:W4:Y:S01]  /*11fc0*/  LDL.LU.64 R14, [R1+0xa18] ;  /* 0x000a1800010e7983 */ /* 0x001f220000300a00 */
[----:B------:R-:W4:Y:S02]  /*11fd0*/  LDL.LU.64 R12, [R1+0xa10] ;  /* 0x000a1000010c7983 */ /* 0x000f240000300a00 */
[----:B------:R0:W-:Y:S02]  /*11fe0*/  STL.64 [R1+0x990], R22 ;  /* 0x0009901601007387 */ /* 0x0001e40000100a00 */
[----:B0-----:R-:W-:Y:S02]  /*11ff0*/  IMAD.MOV.U32 R22, RZ, RZ, R21 ;  /* 0x000000ffff167224 */ /* 0x001fe400078e0015 */
[----:B------:R-:W-:-:S05]  /*12000*/  IMAD.MOV.U32 R23, RZ, RZ, R20 ;  /* 0x000000ffff177224 */ /* 0x000fca00078e0014 */
[----:B------:R0:W-:Y:S02]  /*12010*/  STL.64 [R1+0x9a8], R22 ;  /* 0x0009a81601007387 */ /* 0x0001e40000100a00 */
[----:B0-----:R-:W-:Y:S02]  /*12020*/  IMAD.MOV.U32 R22, RZ, RZ, R17 ;  /* 0x000000ffff167224 */ /* 0x001fe400078e0011 */
[----:B------:R-:W-:-:S05]  /*12030*/  IMAD.MOV.U32 R23, RZ, RZ, R16 ;  /* 0x000000ffff177224 */ /* 0x000fca00078e0010 */
[----:B------:R0:W-:Y:S01]  /*12040*/  STL.64 [R1+0x9c0], R22 ;  /* 0x0009c01601007387 */ /* 0x0001e20000100a00 */
[----:B------:R-:W2:Y:S02]  /*12050*/  LDL.LU R20, [R1+0xb0] ;  /* 0x0000b00001147983 */ /* 0x000ea40000300800 */
[----:B------:R-:W2:Y:S01]  /*12060*/  LDL.LU R21, [R1+0xb4] ;  /* 0x0000b40001157983 */ /* 0x000ea20000300800 */
[----:B0-----:R-:W3:Y:S01]  /*12070*/  LDL.LU R22, [R1+0xb8] ;  /* 0x0000b80001167983 */ /* 0x001ee20000300800 */
[----:B------:R-:W3:Y:S03]  /*12080*/  LDL.LU R23, [R1+0xbc] ;  /* 0x0000bc0001177983 */ /* 0x000ee60000300800 */
[----:B---3--:R-:W-:Y:S01]  /*12090*/  STL.64 [R1+0x9d8], R22 ;  /* 0x0009d81601007387 */ /* 0x008fe20000100a00 */
[----:B--2---:R0:W-:Y:S03]  /*120a0*/  STL.64 [R1+0x9d0], R20 ;  /* 0x0009d01401007387 */ /* 0x0041e60000100a00 */
[----:B0-----:R-:W2:Y:S01]  /*120b0*/  LDL.LU R20, [R1+0xc0] ;  /* 0x0000c00001147983 */ /* 0x001ea20000300800 */
[----:B------:R-:W2:Y:S02]  /*120c0*/  LDL.LU R21, [R1+0xc4] ;  /* 0x0000c40001157983 */ /* 0x000ea40000300800 */
[----:B------:R-:W3:Y:S02]  /*120d0*/  LDL.LU R22, [R1+0xc8] ;  /* 0x0000c80001167983 */ /* 0x000ee40000300800 */
[----:B------:R-:W3:Y:S01]  /*120e0*/  LDL.LU R23, [R1+0xcc] ;  /* 0x0000cc0001177983 */ /* 0x000ee20000300800 */
[C---:B----4-:R-:W-:Y:S01]  /*120f0*/  HMMA.16816.F32 R12, R8.reuse, R26, R12 ;  /* 0x0000001a080c723c */ /* 0x050fe2000000180c */
[----:B---3--:R-:W-:Y:S01]  /*12100*/  STL.64 [R1+0x9f0], R22 ;  /* 0x0009f01601007387 */ /* 0x008fe20000100a00 */
[----:B--2---:R0:W-:Y:S03]  /*12110*/  STL.64 [R1+0x9e8], R20 ;  /* 0x0009e81401007387 */ /* 0x0041e60000100a00 */
[----:B0-----:R-:W2:Y:S01]  /*12120*/  LDL.LU R20, [R1+0xd0] ;  /* 0x0000d00001147983 */ /* 0x001ea20000300800 */
[----:B------:R-:W2:Y:S02]  /*12130*/  LDL.LU R21, [R1+0xd4] ;  /* 0x0000d40001157983 */ /* 0x000ea40000300800 */
[----:B------:R-:W2:Y:S02]  /*12140*/  LDL.LU R22, [R1+0xd8] ;  /* 0x0000d80001167983 */ /* 0x000ea40000300800 */
[----:B------:R-:W2:Y:S11]  /*12150*/  LDL.LU R23, [R1+0xdc] ;  /* 0x0000dc0001177983 */ /* 0x000eb60000300800 */
[----:B------:R-:W-:Y:S02]  /*12160*/  @!UPT UIADD3 URZ, URZ, URZ, URZ ;  /* 0x0000003f3f3ff290 */ /* 0x000fe4000fffe03f */
[----:B------:R0:W-:Y:S01]  /*12170*/  STL.64 [R1+0x1e0], R12 ;  /* 0x0001e00c01007387 */ /* 0x0001e20000100a00 */
[----:B------:R-:W-:Y:S02]  /*12180*/  STL.64 [R1+0x1e8], R14 ;  /* 0x0001e80e01007387 */ /* 0x000fe40000100a00 */
[----:B0-----:R-:W-:Y:S02]  /*12190*/  IMAD.MOV.U32 R13, RZ, RZ, R26 ;  /* 0x000000ffff0d7224 */ /* 0x001fe400078e001a */
[----:B------:R-:W-:Y:S02]  /*121a0*/  IMAD.MOV.U32 R12, RZ, RZ, R27 ;  /* 0x000000ffff0c7224 */ /* 0x000fe400078e001b */
[----:B------:R-:W3:Y:S01]  /*121b0*/  LDL.LU.64 R26, [R1+0xa08] ;  /* 0x000a0800011a7983 */ /* 0x000ee20000300a00 */
[----:B------:R-:W-:Y:S01]  /*121c0*/  IMAD.MOV.U32 R18, RZ, RZ, R24 ;  /* 0x000000ffff127224 */ /* 0x000fe200078e0018 */
[----:B---3--:R-:W-:Y:S02]  /*121d0*/  HMMA.16816.F32 R8, R8, R26, R4 ;  /* 0x0000001a0808723c */ /* 0x008fe40000001804 */
[----:B------:R-:W2:Y:S01]  /*121e0*/  LDL.LU.64 R6, [R1+0xa00] ;  /* 0x000a000001067983 */ /* 0x000ea20000300a00 */
[----:B------:R-:W2:Y:S11]  /*121f0*/  LDL.LU.64 R4, [R1+0x9f8] ;  /* 0x0009f80001047983 */ /* 0x000eb60000300a00 */
[----:B------:R-:W-:Y:S09]  /*12200*/  @!UPT UIADD3 URZ, URZ, URZ, URZ ;  /* 0x0000003f3f3ff290 */ /* 0x000ff2000fffe03f */
[----:B------:R0:W-:Y:S01]  /*12210*/  STL.64 [R1+0x1c0], R8 ;  /* 0x0001c00801007387 */ /* 0x0001e20000100a00 */
[----:B------:R1:W-:Y:S03]  /*12220*/  STL.64 [R1+0x1c8], R10 ;  /* 0x0001c80a01007387 */ /* 0x0003e60000100a00 */
[----:B0-----:R-:W3:Y:S01]  /*12230*/  LDL.LU R8, [R1+0xa0] ;  /* 0x0000a00001087983 */ /* 0x001ee20000300800 */
[----:B------:R-:W3:Y:S02]  /*12240*/  LDL.LU R9, [R1+0xa4] ;  /* 0x0000a40001097983 */ /* 0x000ee40000300800 */
[----:B-1----:R-:W3:Y:S02]  /*12250*/  LDL.LU R10, [R1+0xa8] ;  /* 0x0000a800010a7983 */ /* 0x002ee40000300800 */
[----:B------:R-:W3:Y:S01]  /*12260*/  LDL.LU R11, [R1+0xac] ;  /* 0x0000ac00010b7983 */ /* 0x000ee20000300800 */
[C---:B--2---:R-:W-:Y:S01]  /*12270*/  HMMA.16816.F32 R16, R4.reuse, R18, R20 ;  /* 0x000000120410723c */ /* 0x044fe20000001814 */
[----:B------:R-:W2:Y:S01]  /*12280*/  LDL.LU.64 R22, [R1+0x9f0] ;  /* 0x0009f00001167983 */ /* 0x000ea20000300a00 */
[----:B------:R-:W2:Y:S11]  /*12290*/  LDL.LU.64 R20, [R1+0x9e8] ;  /* 0x0009e80001147983 */ /* 0x000eb60000300a00 */
[----:B------:R-:W-:Y:S10]  /*122a0*/  @!UPT UIADD3 URZ, URZ, URZ, URZ ;  /* 0x0000003f3f3ff290 */ /* 0x000ff4000fffe03f */
[----:B------:R-:W-:Y:S01]  /*122b0*/  STL.64 [R1+0x1d0], R16 ;  /* 0x0001d01001007387 */ /* 0x000fe20000100a00 */
[----:B------:R0:W-:Y:S03]  /*122c0*/  STL.64 [R1+0x1d8], R18 ;  /* 0x0001d81201007387 */ /* 0x0001e60000100a00 */
[----:B0-----:R-:W2:Y:S02]  /*122d0*/  LDL.LU.64 R18, [R1+0x9e0] ;  /* 0x0009e00001127983 */ /* 0x001ea40000300a00 */
[C---:B--2---:R-:W-:Y:S02]  /*122e0*/  HMMA.16816.F32 R16, R4.reuse, R18, R20 ;  /* 0x000000120410723c */ /* 0x044fe40000001814 */
[----:B------:R-:W2:Y:S01]  /*122f0*/  LDL.LU.64 R22, [R1+0x9d8] ;  /* 0x0009d80001167983 */ /* 0x000ea20000300a00 */
[----:B------:R-:W2:Y:S11]  /*12300*/  LDL.LU.64 R20, [R1+0x9d0] ;  /* 0x0009d00001147983 */ /* 0x000eb60000300a00 */
[----:B------:R-:W-:Y:S09]  /*12310*/  @!UPT UIADD3 URZ, URZ, URZ, URZ ;  /* 0x0000003f3f3ff290 */ /* 0x000ff2000fffe03f */
[----:B------:R-:W-:Y:S01]  /*12320*/  STL.64 [R1+0x1b0], R16 ;  /* 0x0001b01001007387 */ /* 0x000fe20000100a00 */
[----:B------:R0:W-:Y:S03]  /*12330*/  STL.64 [R1+0x1b8], R18 ;  /* 0x0001b81201007387 */ /* 0x0001e60000100a00 */
[----:B0-----:R-:W2:Y:S02]  /*12340*/  LDL.LU.64 R18, [R1+0x9c8] ;  /* 0x0009c80001127983 */ /* 0x001ea40000300a00 */
[C---:B--2---:R-:W-:Y:S02]  /*12350*/  HMMA.16816.F32 R16, R4.reuse, R18, R20 ;  /* 0x000000120410723c */ /* 0x044fe40000001814 */
[----:B------:R-:W3:Y:S11]  /*12360*/  LDL.LU.64 R22, [R1+0x9c0] ;  /* 0x0009c00001167983 */ /* 0x000ef60000300a00 */
[----:B------:R-:W-:Y:S10]  /*12370*/  @!UPT UIADD3 URZ, URZ, URZ, URZ ;  /* 0x0000003f3f3ff290 */ /* 0x000ff4000fffe03f */
[----:B------:R-:W-:Y:S01]  /*12380*/  STL.64 [R1+0x1a0], R16 ;  /* 0x0001a01001007387 */ /* 0x000fe20000100a00 */
[----:B------:R0:W-:Y:S03]  /*12390*/  STL.64 [R1+0x1a8], R18 ;  /* 0x0001a81201007387 */ /* 0x0001e60000100a00 */
[----:B0-----:R-:W2:Y:S01]  /*123a0*/  LDL.LU.64 R18, [R1+0x9b8] ;  /* 0x0009b80001127983 */ /* 0x001ea20000300a00 */
[----:B------:R-:W4:Y:S02]  /*123b0*/  LDL.LU R17, [R1+0x9b4] ;  /* 0x0009b40001117983 */ /* 0x000f240000300800 */
[----:B------:R-:W4:Y:S01]  /*123c0*/  LDL.LU R16, [R1+0x748] ;  /* 0x0007480001107983 */ /* 0x000f220000300800 */
[----:B--2---:R-:W-:Y:S01]  /*123d0*/  STL.64 [R1+0x988], R18 ;  /* 0x0009881201007387 */ /* 0x004fe20000100a00 */
[----:B----4-:R0:W-:Y:S03]  /*123e0*/  STL.64 [R1+0x980], R16 ;  /* 0x0009801001007387 */ /* 0x0101e60000100a00 */
[----:B0-----:R-:W2:Y:S01]  /*123f0*/  LDL.LU R16, [R1+0x80] ;  /* 0x0000800001107983 */ /* 0x001ea20000300800 */
[----:B------:R-:W2:Y:S02]  /*12400*/  LDL.LU R17, [R1+0x84] ;  /* 0x0000840001117983 */ /* 0x000ea40000300800 */
[----:B------:R-:W4:Y:S02]  /*12410*/  LDL.LU R18, [R1+0x88] ;  /* 0x0000880001127983 */ /* 0x000f240000300800 */
[----:B------:R-:W4:Y:S01]  /*12420*/  LDL.LU R19, [R1+0x8c] ;  /* 0x00008c0001137983 */ /* 0x000f220000300800 */
[----:B---3--:R-:W-:Y:S11]  /*12430*/  HMMA.16816.F32 R20, R4, R22, R8 ;  /* 0x000000160414723c */ /* 0x008ff60000001808 */
[----:B------:R-:W-:Y:S11]  /*12440*/  @!UPT UIADD3 URZ, URZ, URZ, URZ ;  /* 0x0000003f3f3ff290 */ /* 0x000ff6000fffe03f */
[----:B------:R-:W-:Y:S02]  /*12450*/  @!UPT UIADD3 URZ, URZ, URZ, URZ ;  /* 0x0000003f3f3ff290 */ /* 0x000fe4000fffe03f */
[----:B------:R-:W-:Y:S02]  /*12460*/  IMAD.MOV.U32 R11, RZ, RZ, R22 ;  /* 0x000000ffff0b7224 */ /* 0x000fe400078e0016 */
[----:B------:R-:W-:Y:S01]  /*12470*/  IMAD.MOV.U32 R10, RZ, RZ, R23 ;  /* 0x000000ffff0a7224 */ /* 0x000fe200078e0017 */
[----:B----4-:R-:W-:Y:S01]  /*12480*/  STL.64 [R1+0x9a0], R18 ;  /* 0x0009a01201007387 */ /* 0x010fe20000100a00 */
[----:B--2---:R0:W-:Y:S03]  /*12490*/  STL.64 [R1+0x998], R16 ;  /* 0x0009981001007387 */ /* 0x0041e60000100a00 */
[----:B0-----:R-:W2:Y:S01]  /*124a0*/  LDL.LU R16, [R1+0x90] ;  /* 0x0000900001107983 */ /* 0x001ea20000300800 */
[----:B------:R-:W-:Y:S02]  /*124b0*/  IMAD.MOV.U32 R17, RZ, RZ, R0 ;  /* 0x000000ffff117224 */ /* 0x000fe400078e0000 */
[----:B------:R-:W3:Y:S02]  /*124c0*/  LDL.LU R0, [R1+0x9b0] ;  /* 0x0009b00001007983 */ /* 0x000ee40000300800 */
[----:B------:R-:W4:Y:S02]  /*124d0*/  LDL.LU R25, [R1+0x740] ;  /* 0x0007400001197983 */ /* 0x000f240000300800 */
[----:B------:R-:W-:Y:S01]  /*124e0*/  IMAD.MOV.U32 R18, RZ, RZ, R29 ;  /* 0x000000ffff127224 */ /* 0x000fe200078e001d */
[----:B------:R-:W2:Y:S01]  /*124f0*/  LDL.LU R24, [R1+0x738] ;  /* 0x0007380001187983 */ /* 0x000ea20000300800 */
[----:B------:R-:W-:-:S02]  /*12500*/  IMAD.MOV.U32 R19, RZ, RZ, R28 ;  /* 0x000000ffff137224 */ /* 0x000fc400078e001c */
[----:B------:R-:W2:Y:S02]  /*12510*/  LDL.LU R29, [R1+0x730] ;  /* 0x00073000011d7983 */ /* 0x000ea40000300800 */
[----:B------:R-:W2:Y:S01]  /*12520*/  LDL.LU R28, [R1+0x728] ;  /* 0x00072800011c7983 */ /* 0x000ea20000300800 */
[----:B------:R-:W-:Y:S01]  /*12530*/  STL.64 [R1+0x190], R20 ;  /* 0x0001901401007387 */ /* 0x000fe20000100a00 */
[----:B------:R0:W-:Y:S03]  /*12540*/  STL.64 [R1+0x198], R22 ;  /* 0x0001981601007387 */ /* 0x0001e60000100a00 */
[----:B0-----:R-:W2:Y:S01]  /*12550*/  LDL.LU.64 R22, [R1+0x9a8] ;  /* 0x0009a80001167983 */ /* 0x001ea20000300a00 */
[----:B------:R-:W-:Y:S02]  /*12560*/  STL [R1+0x8b4], R10 ;  /* 0x0008b40a01007387 */ /* 0x000fe40000100800 */
[----:B------:R-:W-:Y:S01]  /*12570*/  STL [R1+0x8b0], R11 ;  /* 0x0008b00b01007387 */ /* 0x000fe20000100800 */
[C---:B--2---:R-:W-:Y:S01]  /*12580*/  HMMA.16816.F32 R20, R4.reuse, R22, R16 ;  /* 0x000000160414723c */ /* 0x044fe20000001810 */
[----:B------:R-:W2:Y:S01]  /*12590*/  LDL.LU.64 R18, [R1+0x9a0] ;  /* 0x0009a00001127983 */ /* 0x000ea20000300a00 */
[----:B------:R-:W2:Y:S11]  /*125a0*/  LDL.LU.64 R16, [R1+0x998] ;  /* 0x0009980001107983 */ /* 0x000eb60000300a00 */
[----:B------:R-:W-:Y:S10]  /*125b0*/  @!UPT UIADD3 URZ, URZ, URZ, URZ ;  /* 0x0000003f3f3ff290 */ /* 0x000ff4000fffe03f */
[----:B------:R-:W-:Y:S01]  /*125c0*/  STL.64 [R1+0x170], R20 ;  /* 0x0001701401007387 */ /* 0x000fe20000100a00 */
[----:B------:R0:W-:Y:S03]  /*125d0*/  STL.64 [R1+0x178], R22 ;  /* 0x0001781601007387 */ /* 0x0001e60000100a00 */
[----:B0-----:R-:W2:Y:S02]  /*125e0*/  LDL.LU.64 R22, [R1+0x990] ;  /* 0x0009900001167983 */ /* 0x001ea40000300a00 */
[----:B--2---:R-:W-:Y:S02]  /*125f0*/  HMMA.16816.F32 R20, R4, R22, R16 ;  /* 0x000000160414723c */ /* 0x004fe40000001810 */
[----:B------:R-:W2:Y:S01]  /*12600*/  LDL.LU.64 R18, [R1+0x988] ;  /* 0x0009880001127983 */ /* 0x000ea20000300a00 */
[----:B------:R-:W2:Y:S11]  /*12610*/  LDL.LU.64 R16, [R1+0x980] ;  /* 0x0009800001107983 */ /* 0x000eb60000300a00 */
[----:B------:R-:W-:Y:S09]  /*12620*/  @!UPT UIADD3 URZ, URZ, URZ, URZ ;  /* 0x0000003f3f3ff290 */ /* 0x000ff2000fffe03f */
[----:B------:R-:W-:Y:S01]  /*12630*/  STL.64 [R1+0x160], R20 ;  /* 0x0001601401007387 */ /* 0x000fe20000100a00 */
[----:B------:R0:W-:Y:S03]  /*12640*/  STL.64 [R1+0x168], R22 ;  /* 0x0001681601007387 */ /* 0x0001e60000100a00 */
[----:B0-----:R-:W2:Y:S01]  /*12650*/  LDL.LU.64 R22, [R1+0x978] ;  /* 0x0009780001167983 */ /* 0x001ea20000300a00 */
[----:B------:R-:W2:Y:S02]  /*12660*/  LDL.LU.64 R20, [R1+0x970] ;  /* 0x0009700001147983 */ /* 0x000ea40000300a00 */
[----:B------:R-:W-:Y:S02]  /*12670*/  IMAD.MOV.U32 R10, RZ, RZ, R13 ;  /* 0x000000ffff0a7224 */ /* 0x000fe400078e000d */
[----:B------:R-:W-:-:S07]  /*12680*/  IMAD.MOV.U32 R11, RZ, RZ, R12 ;  /* 0x000000ffff0b7224 */ /* 0x000fce00078e000c */
[----:B--2---:R-:W-:Y:S01]  /*12690*/  HMMA.16816.F32 R8, R4, R10, R20 ;  /* 0x0000000a0408723c */ /* 0x004fe20000001814 */
[----:B------:R-:W2:Y:S01]  /*126a0*/  LDL.LU.64 R22, [R1+0x968] ;  /* 0x0009680001167983 */ /* 0x000ea20000300a00 */
[----:B------:R-:W2:Y:S02]  /*126b0*/  LDL.LU.64 R20, [R1+0x960] ;  /* 0x0009600001147983 */ /* 0x000ea40000300a00 */
[----:B------:R-:W-:-:S04]  /*126c0*/  IMAD.MOV.U32 R12, RZ, RZ, c[0x0][0x188] ;  /* 0x00006200ff0c7624 */ /* 0x000fc800078e00ff */
[----:B------:R-:W-:-:S04]  /*126d0*/  IMAD.SHL.U32 R12, R12, 0x40, RZ ;  /* 0x000000400c0c7824 */ /* 0x000fc800078e00ff */
[----:B------:R-:W-:Y:S01]  /*126e0*/  IMAD.SHL.U32 R12, R12, 0x2, RZ ;  /* 0x000000020c0c7824 */ /* 0x000fe200078e00ff */
[----:B------:R-:W-:-:S10]  /*126f0*/  IADD3 R17, R17, 0x1, RZ ;  /* 0x0000000111117810 */ /* 0x000fd40007ffe0ff */
[----:B------:R0:W-:Y:S01]  /*12700*/  STL.64 [R1+0x150], R8 ;  /* 0x0001500801007387 */ /* 0x0001e20000100a00 */
[----:B------:R1:W-:Y:S01]  /*12710*/  STL.64 [R1+0x158], R10 ;  /* 0x0001580a01007387 */ /* 0x0003e20000100a00 */
[-C--:B0-----:R-:W-:Y:S02]  /*12720*/  IADD3 R8, P0, R2, R12.reuse, RZ ;  /* 0x0000000c02087210 */ /* 0x081fe40007f1e0ff */
[----:B------:R-:W-:Y:S01]  /*12730*/  IADD3 R9, P1, R18, R12, RZ ;  /* 0x0000000c12097210 */ /* 0x000fe20007f3e0ff */
[----:B-1----:R-:W2:Y:S02]  /*12740*/  LDL R10, [R1+0x868] ;  /* 0x00086800010a7983 */ /* 0x002ea40000100800 */
[--C-:B---3--:R-:W-:Y:S02]  /*12750*/  IMAD.X R2, R3, 0x1, R0.reuse, P0 ;  /* 0x0000000103027824 */ /* 0x108fe400000e0600 */
[----:B------:R-:W-:Y:S01]  /*12760*/  STL [R1+0x8b8], R8 ;  /* 0x0008b80801007387 */ /* 0x000fe20000100800 */
[----:B------:R-:W-:-:S02]  /*12770*/  IMAD.X R3, R19, 0x1, R0, P1 ;  /* 0x0000000113037824 */ /* 0x000fc400008e0600 */
[----:B------:R-:W-:Y:S01]  /*12780*/  STL [R1+0x8bc], R9 ;  /* 0x0008bc0901007387 */ /* 0x000fe20000100800 */
[----:B------:R-:W-:Y:S01]  /*12790*/  STL [R1+0x8c0], R2 ;  /* 0x0008c00201007387 */ /* 0x000fe20000100800 */
[----:B------:R-:W-:Y:S02]  /*127a0*/  STL [R1+0x3e8], R17 ;  /* 0x0003e81101007387 */ /* 0x000fe40000100800 */
[----:B------:R0:W-:Y:S02]  /*127b0*/  STL [R1+0x958], R0 ;  /* 0x0009580001007387 */ /* 0x0001e40000100800 */
[----:B------:R-:W-:Y:S01]  /*127c0*/  STL [R1+0x8c4], R3 ;  /* 0x0008c40301007387 */ /* 0x000fe20000100800 */
[-C--:B------:R-:W-:Y:S02]  /*127d0*/  IADD3 R16, P5, R16, R12.reuse, RZ ;  /* 0x0000000c10107210 */ /* 0x080fe40007fbe0ff */
[-C--:B----4-:R-:W-:Y:S02]  /*127e0*/  IADD3 R25, P6, R25, R12.reuse, RZ ;  /* 0x0000000c19197210 */ /* 0x090fe40007fde0ff */
[-C--:B------:R-:W-:Y:S01]  /*127f0*/  IADD3 R24, P1, R24, R12.reuse, RZ ;  /* 0x0000000c18187210 */ /* 0x080fe20007f3e0ff */
[----:B--2---:R-:W-:Y:S11]  /*12800*/  HMMA.16816.F32 R20, R4, R26, R20 ;  /* 0x0000001a0414723c */ /* 0x004ff60000001814 */
[----:B------:R-:W-:Y:S11]  /*12810*/  @!UPT UIADD3 URZ, URZ, URZ, URZ ;  /* 0x0000003f3f3ff290 */ /* 0x000ff6000fffe03f */
[----:B------:R-:W-:Y:S02]  /*12820*/  @!UPT UIADD3 URZ, URZ, URZ, URZ ;  /* 0x0000003f3f3ff290 */ /* 0x000fe4000fffe03f */
[----:B------:R-:W-:Y:S02]  /*12830*/  IMAD.MOV.U32 R4, RZ, RZ, R23 ;  /* 0x000000ffff047224 */ /* 0x000fe400078e0017 */
[----:B------:R-:W-:Y:S01]  /*12840*/  IMAD.MOV.U32 R5, RZ, RZ, R22 ;  /* 0x000000ffff057224 */ /* 0x000fe200078e0016 */
[----:B------:R-:W-:Y:S01]  /*12850*/  STL.64 [R1+0x30], R20 ;  /* 0x0000301401007387 */ /* 0x000fe20000100a00 */
[----:B------:R-:W-:Y:S02]  /*12860*/  STL.64 [R1+0x38], R22 ;  /* 0x0000381601007387 */ /* 0x000fe40000100a00 */
[----:B------:R-:W-:Y:S01]  /*12870*/  STL [R1+0x8cc], R4 ;  /* 0x0008cc0401007387 */ /* 0x000fe20000100800 */
[----:B------:R1:W-:Y:S01]  /*12880*/  STL [R1+0x8c8], R5 ;  /* 0x0008c80501007387 */ /* 0x0003e20000100800 */
[----:B------:R-:W-:Y:S02]  /*12890*/  STL [R1+0x748], R16 ;  /* 0x0007481001007387 */ /* 0x000fe40000100800 */
[----:B------:R-:W-:Y:S02]  /*128a0*/  STL [R1+0x740], R25 ;  /* 0x0007401901007387 */ /* 0x000fe40000100800 */
[----:B0-----:R-:W2:Y:S01]  /*128b0*/  LDL.LU R0, [R1+0x720] ;  /* 0x0007200001007983 */ /* 0x001ea20000300800 */
[----:B------:R-:W-:Y:S04]  /*128c0*/  STL [R1+0x738], R24 ;  /* 0x0007381801007387 */ /* 0x000fe80000100800 */
[----:B-1----:R-:W3:Y:S01]  /*128d0*/  LDL.LU R5, [R1+0x710] ;  /* 0x0007100001057983 */ /* 0x002ee20000300800 */
[----:B------:R-:W-:-:S02]  /*128e0*/  IADD3 R29, P2, R29, R12, RZ ;  /* 0x0000000c1d1d7210 */ /* 0x000fc40007f5e0ff */
[----:B------:R-:W-:-:S03]  /*128f0*/  IADD3 R28, P3, R28, R12, RZ ;  /* 0x0000000c1c1c7210 */ /* 0x000fc60007f7e0ff */
[----:B------:R-:W-:Y:S04]  /*12900*/  STL [R1+0x730], R29 ;  /* 0x0007301d01007387 */ /* 0x000fe80000100800 */
[----:B---3--:R0:W-:Y:S01]  /*12910*/  STL [R1+0x94c], R5 ;  /* 0x00094c0501007387 */ /* 0x0081e20000100800 */
[----:B------:R-:W-:Y:S03]  /*12920*/  STL [R1+0x728], R28 ;  /* 0x0007281c01007387 */ /* 0x000fe60000100800 */
[----:B0-----:R-:W3:Y:S04]  /*12930*/  LDL.LU R5, [R1+0x73c] ;  /* 0x00073c0001057983 */ /* 0x001ee80000300800 */
[----:B---3--:R0:W-:Y:S04]  /*12940*/  STL [R1+0x950], R5 ;  /* 0x0009500501007387 */ /* 0x0081e80000100800 */
[----:B0-----:R-:W3:Y:S01]  /*12950*/  LDL.LU R5, [R1+0x718] ;  /* 0x0007180001057983 */ /* 0x001ee20000300800 */
[----:B------:R-:W-:-:S02]  /*12960*/  ISETP.NE.U32.AND P0, PT, R17, R10, PT ;  /* 0x0000000a1100720c */ /* 0x000fc40003f05070 */
[----:B--2---:R-:W-:Y:S01]  /*12970*/  IADD3 R0, P4, R0, R12, RZ ;  /* 0x0000000c00007210 */ /* 0x004fe20007f9e0ff */
[----:B---3--:R0:W-:Y:S04]  /*12980*/  STL [R1+0x954], R5 ;  /* 0x0009540501007387 */ /* 0x0081e80000100800 */
[----:B0-----:R-:W2:Y:S01]  /*12990*/  LDL.LU R5, [R1+0x744] ;  /* 0x0007440001057983 */ /* 0x001ea20000300800 */
[----:B------:R-:W3:Y:S02]  /*129a0*/  LDL.LU R4, [R1+0x734] ;  /* 0x0007340001047983 */ /* 0x000ee40000300800 */
[----:B------:R-:W4:Y:S02]  /*129b0*/  LDL.LU R6, [R1+0x708] ;  /* 0x0007080001067983 */ /* 0x000f240000300800 */
[----:B------:R-:W2:Y:S01]  /*129c0*/  LDL.LU R7, [R1+0x72c] ;  /* 0x00072c0001077983 */ /* 0x000ea20000300800 */
[----:B------:R-:W2:Y:S01]  /*129d0*/  LDL.LU R26, [R1+0x700] ;  /* 0x00070000011a7983 */ /* 0x000ea20000300800 */
[----:B------:R-:W2:Y:S02]  /*129e0*/  LDL.LU R27, [R1+0x724] ;  /* 0x00072400011b7983 */ /* 0x000ea40000300800 */
[----:B------:R-:W2:Y:S02]  /*129f0*/  LDL.LU R20, [R1+0x6f8] ;  /* 0x0006f80001147983 */ /* 0x000ea40000300800 */
        /* <DEDUP_REMOVED lines=20> */
[----:B------:R0:W-:Y:S02]  /*12b40*/  STL [R1+0x720], R0 ;  /* 0x0007200001007387 */ /* 0x0001e40000100800 */
[----:B0-----:R-:W2:Y:S02]  /*12b50*/  LDL.LU R0, [R1+0x958] ;  /* 0x0009580001007983 */ /* 0x001ea40000300800 */
[----:B--2---:R-:W-:-:S05]  /*12b60*/  IMAD.X R5, R5, 0x1, R0, P5 ;  /* 0x0000000105057824 */ /* 0x004fca00028e0600 */
[----:B------:R0:W-:Y:S04]  /*12b70*/  STL [R1+0x744], R5 ;  /* 0x0007440501007387 */ /* 0x0001e80000100800 */
[----:B0-----:R-:W2:Y:S02]  /*12b80*/  LDL.LU R5, [R1+0x954] ;  /* 0x0009540001057983 */ /* 0x001ea40000300800 */
[----:B--2---:R-:W-:-:S05]  /*12b90*/  IADD3 R5, P5, R5, R12, RZ ;  /* 0x0000000c05057210 */ /* 0x004fca0007fbe0ff */
[----:B------:R0:W-:Y:S04]  /*12ba0*/  STL [R1+0x718], R5 ;  /* 0x0007180501007387 */ /* 0x0001e80000100800 */
[----:B0-----:R-:W2:Y:S02]  /*12bb0*/  LDL.LU R5, [R1+0x950] ;  /* 0x0009500001057983 */ /* 0x001ea40000300800 */
[----:B--2---:R-:W-:-:S05]  /*12bc0*/  IMAD.X R5, R5, 0x1, R0, P6 ;  /* 0x0000000105057824 */ /* 0x004fca00030e0600 */
[----:B------:R0:W-:Y:S04]  /*12bd0*/  STL [R1+0x73c], R5 ;  /* 0x00073c0501007387 */ /* 0x0001e80000100800 */
[----:B0-----:R-:W2:Y:S01]  /*12be0*/  LDL.LU R5, [R1+0x94c] ;  /* 0x00094c0001057983 */ /* 0x001ea20000300800 */
[--C-:B---3--:R-:W-:Y:S01]  /*12bf0*/  IMAD.X R4, R4, 0x1, R0.reuse, P1 ;  /* 0x0000000104047824 */ /* 0x108fe200008e0600 */
[-C--:B----4-:R-:W-:Y:S01]  /*12c00*/  IADD3 R6, P1, R6, R12.reuse, RZ ;  /* 0x0000000c06067210 */ /* 0x090fe20007f3e0ff */
[--C-:B------:R-:W-:Y:S01]  /*12c10*/  IMAD.X R7, R7, 0x1, R0.reuse, P2 ;  /* 0x0000000107077824 */ /* 0x100fe200010e0600 */
[-C--:B------:R-:W-:Y:S01]  /*12c20*/  IADD3 R26, P2, R26, R12.reuse, RZ ;  /* 0x0000000c1a1a7210 */ /* 0x080fe20007f5e0ff */
        /* <DEDUP_REMOVED lines=16> */
[----:B------:R-:W-:Y:S01]  /*12d30*/  IMAD.X R29, R29, 0x1, R0, P1 ;  /* 0x000000011d1d7824 */ /* 0x000fe200008e0600 */
[----:B------:R-:W-:-:S02]  /*12d40*/  IADD3 R28, P1, R28, R12, RZ ;  /* 0x0000000c1c1c7210 */ /* 0x000fc40007f3e0ff */
[----:B--2---:R-:W-:-:S05]  /*12d50*/  IADD3 R5, P6, R5, R12, RZ ;  /* 0x0000000c05057210 */ /* 0x004fca0007fde0ff */
[----:B------:R-:W-:Y:S01]  /*12d60*/  STL [R1+0x710], R5 ;  /* 0x0007100501007387 */ /* 0x000fe20000100800 */
[----:B------:R-:W-:Y:S02]  /*12d70*/  STL [R1+0x734], R4 ;  /* 0x0007340401007387 */ /* 0x000fe40000100800 */
[----:B------:R-:W-:Y:S02]  /*12d80*/  STL [R1+0x708], R6 ;  /* 0x0007080601007387 */ /* 0x000fe40000100800 */
[----:B------:R-:W-:Y:S01]  /*12d90*/  STL [R1+0x72c], R7 ;  /* 0x00072c0701007387 */ /* 0x000fe20000100800 */
[----:B------:R-:W-:Y:S01]  /*12da0*/  STL [R1+0x700], R26 ;  /* 0x0007001a01007387 */ /* 0x000fe20000100800 */
[----:B------:R-:W-:Y:S02]  /*12db0*/  STL [R1+0x724], R27 ;  /* 0x0007241b01007387 */ /* 0x000fe40000100800 */
[----:B------:R-:W-:Y:S02]  /*12dc0*/  STL [R1+0x6f8], R20 ;  /* 0x0006f81401007387 */ /* 0x000fe40000100800 */
[--C-:B------:R-:W-:Y:S01]  /*12dd0*/  IMAD.X R2, R2, 0x1, R0.reuse, P6 ;  /* 0x0000000102027824 */ /* 0x100fe200030e0600 */
[----:B------:R-:W-:Y:S01]  /*12de0*/  STL [R1+0x71c], R21 ;  /* 0x00071c1501007387 */ /* 0x000fe20000100800 */
[----:B------:R-:W-:Y:S01]  /*12df0*/  IADD3 R9, P6, R9, R12, RZ ;  /* 0x0000000c09097210 */ /* 0x000fe20007fde0ff */
[----:B------:R-:W-:Y:S02]  /*12e00*/  STL [R1+0x6f0], R22 ;  /* 0x0006f01601007387 */ /* 0x000fe40000100800 */
[----:B------:R-:W-:Y:S01]  /*12e10*/  STL [R1+0x714], R23 ;  /* 0x0007141701007387 */ /* 0x000fe20000100800 */
[----:B------:R-:W-:Y:S01]  /*12e20*/  STL [R1+0x6e8], R3 ;  /* 0x0006e80301007387 */ /* 0x000fe20000100800 */
[----:B------:R-:W-:Y:S02]  /*12e30*/  STL [R1+0x70c], R2 ;  /* 0x00070c0201007387 */ /* 0x000fe40000100800 */
[----:B------:R-:W-:Y:S02]  /*12e40*/  STL [R1+0x6e0], R9 ;  /* 0x0006e00901007387 */ /* 0x000fe40000100800 */
[----:B------:R-:W-:Y:S01]  /*12e50*/  STL [R1+0x704], R8 ;  /* 0x0007040801007387 */ /* 0x000fe20000100800 */
[----:B------:R-:W-:Y:S01]  /*12e60*/  STL [R1+0x6d8], R11 ;  /* 0x0006d80b01007387 */ /* 0x000fe20000100800 */
[----:B------:R-:W-:Y:S02]  /*12e70*/  STL [R1+0x6fc], R10 ;  /* 0x0006fc0a01007387 */ /* 0x000fe40000100800 */
[----:B------:R-:W-:Y:S02]  /*12e80*/  STL [R1+0x6d0], R13 ;  /* 0x0006d00d01007387 */ /* 0x000fe40000100800 */
[----:B------:R-:W-:Y:S01]  /*12e90*/  STL [R1+0x6f4], R14 ;  /* 0x0006f40e01007387 */ /* 0x000fe20000100800 */
[----:B------:R-:W-:Y:S01]  /*12ea0*/  STL [R1+0x6c8], R15 ;  /* 0x0006c80f01007387 */ /* 0x000fe20000100800 */
[----:B------:R-:W-:-:S02]  /*12eb0*/  IMAD.X R25, R25, 0x1, R0, P6 ;  /* 0x0000000119197824 */ /* 0x000fc400030e0600 */
[----:B------:R-:W-:Y:S02]  /*12ec0*/  STL [R1+0x6ec], R19 ;  /* 0x0006ec1301007387 */ /* 0x000fe40000100800 */
[----:B------:R-:W-:Y:S01]  /*12ed0*/  STL [R1+0x6c0], R18 ;  /* 0x0006c01201007387 */ /* 0x000fe20000100800 */
[----:B------:R-:W-:Y:S01]  /*12ee0*/  IADD3 R24, P6, R24, R12, RZ ;  /* 0x0000000c18187210 */ /* 0x000fe20007fde0ff */
[----:B------:R-:W-:Y:S01]  /*12ef0*/  STL [R1+0x6e4], R17 ;  /* 0x0006e41101007387 */ /* 0x000fe20000100800 */
[----:B------:R-:W-:Y:S02]  /*12f00*/  STL [R1+0x6b8], R16 ;  /* 0x0006b81001007387 */ /* 0x000fe40000100800 */
[----:B------:R-:W-:Y:S02]  /*12f10*/  STL [R1+0x6dc], R25 ;  /* 0x0006dc1901007387 */ /* 0x000fe40000100800 */
[----:B------:R0:W-:Y:S01]  /*12f20*/  STL [R1+0x948], R12 ;  /* 0x0009480c01007387 */ /* 0x0001e20000100800 */
[----:B------:R-:W-:Y:S04]  /*12f30*/  STL [R1+0x6b0], R24 ;  /* 0x0006b01801007387 */ /* 0x000fe80000100800 */
[----:B0-----:R-:W2:Y:S01]  /*12f40*/  LDL.LU R12, [R1+0x6cc] ;  /* 0x0006cc00010c7983 */ /* 0x001ea20000300800 */
[----:B------:R-:W-:Y:S02]  /*12f50*/  STL [R1+0x6d4], R29 ;  /* 0x0006d41d01007387 */ /* 0x000fe40000100800 */
[----:B------:R-:W3:Y:S02]  /*12f60*/  LDL.LU R5, [R1+0x6bc] ;  /* 0x0006bc0001057983 */ /* 0x000ee40000300800 */
[----:B------:R-:W-:Y:S01]  /*12f70*/  STL [R1+0x6a8], R28 ;  /* 0x0006a81c01007387 */ /* 0x000fe20000100800 */
[----:B---3--:R0:W-:Y:S04]  /*12f80*/  STL [R1+0x93c], R5 ;  /* 0x00093c0501007387 */ /* 0x0081e80000100800 */
[----:B0-----:R-:W3:Y:S04]  /*12f90*/  LDL.LU R5, [R1+0x698] ;  /* 0x0006980001057983 */ /* 0x001ee80000300800 */
[----:B---3--:R0:W-:Y:S04]  /*12fa0*/  STL [R1+0x940], R5 ;  /* 0x0009400501007387 */ /* 0x0081e80000100800 */
[----:B0-----:R-:W3:Y:S01]  /*12fb0*/  LDL.LU R5, [R1+0x6c4] ;  /* 0x0006c40001057983 */ /* 0x001ee20000300800 */
[----:B--2---:R-:W-:-:S03]  /*12fc0*/  IMAD.X R12, R12, 0x1, R0, P2 ;  /* 0x000000010c0c7824 */ /* 0x004fc600010e0600 */
        /* <DEDUP_REMOVED lines=30> */
[----:B--2---:R-:W-:-:S05]  /*131b0*/  IADD3 R5, P2, R5, R12, RZ ;  /* 0x0000000c05057210 */ /* 0x004fca0007f5e0ff */
[----:B------:R0:W-:Y:S04]  /*131c0*/  STL [R1+0x6a0], R5 ;  /* 0x0006a00501007387 */ /* 0x0001e80000100800 */
[----:B0-----:R-:W2:Y:S02]  /*131d0*/  LDL.LU R5, [R1+0x944] ;  /* 0x0009440001057983 */ /* 0x001ea40000300800 */
[----:B--2---:R-:W-:-:S05]  /*131e0*/  IMAD.X R5, R5, 0x1, R0, P3 ;  /* 0x0000000105057824 */ /* 0x004fca00018e0600 */
[----:B------:R0:W-:Y:S04]  /*131f0*/  STL [R1+0x6c4], R5 ;  /* 0x0006c40501007387 */ /* 0x0001e80000100800 */
[----:B0-----:R-:W2:Y:S02]  /*13200*/  LDL.LU R5, [R1+0x940] ;  /* 0x0009400001057983 */ /* 0x001ea40000300800 */
[----:B--2---:R-:W-:-:S05]  /*13210*/  IADD3 R5, P3, R5, R12, RZ ;  /* 0x0000000c05057210 */ /* 0x004fca0007f7e0ff */
[----:B------:R0:W-:Y:S04]  /*13220*/  STL [R1+0x698], R5 ;  /* 0x0006980501007387 */ /* 0x0001e80000100800 */
[----:B0-----:R-:W2:Y:S01]  /*13230*/  LDL.LU R5, [R1+0x93c] ;  /* 0x00093c0001057983 */ /* 0x001ea20000300800 */
[--C-:B----4-:R-:W-:Y:S01]  /*13240*/  IMAD.X R6, R6, 0x1, R0.reuse, P5 ;  /* 0x0000000106067824 */ /* 0x110fe200028e0600 */
        /* <DEDUP_REMOVED lines=18> */
[----:B------:R-:W-:Y:S01]  /*13370*/  IADD3 R25, P3, R25, R12, RZ ;  /* 0x0000000c19197210 */ /* 0x000fe20007f7e0ff */
[----:B------:R-:W-:-:S02]  /*13380*/  IMAD.X R28, R28, 0x1, R0, P5 ;  /* 0x000000011c1c7824 */ /* 0x000fc400028e0600 */
[----:B--2---:R-:W-:Y:S01]  /*13390*/  IMAD.X R5, R5, 0x1, R0, P4 ;  /* 0x0000000105057824 */ /* 0x004fe200020e0600 */
[----:B---3--:R-:W-:-:S04]  /*133a0*/  IADD3 R4, P4, R4, R12, RZ ;  /* 0x0000000c04047210 */ /* 0x008fc80007f9e0ff */
[----:B------:R-:W-:Y:S01]  /*133b0*/  STL [R1+0x6bc], R5 ;  /* 0x0006bc0501007387 */ /* 0x000fe20000100800 */
[----:B------:R-:W-:Y:S02]  /*133c0*/  STL [R1+0x690], R4 ;  /* 0x0006900401007387 */ /* 0x000fe40000100800 */
[----:B------:R-:W-:Y:S02]  /*133d0*/  STL [R1+0x6b4], R6 ;  /* 0x0006b40601007387 */ /* 0x000fe40000100800 */
[----:B------:R-:W-:Y:S01]  /*133e0*/  STL [R1+0x688], R7 ;  /* 0x0006880701007387 */ /* 0x000fe20000100800 */
[----:B------:R-:W-:Y:S01]  /*133f0*/  STL [R1+0x6ac], R26 ;  /* 0x0006ac1a01007387 */ /* 0x000fe20000100800 */
[----:B------:R-:W-:Y:S02]  /*13400*/  STL [R1+0x680], R27 ;  /* 0x0006801b01007387 */ /* 0x000fe40000100800 */
        /* <DEDUP_REMOVED lines=17> */
[----:B------:R-:W-:-:S02]  /*13520*/  IMAD.X R24, R24, 0x1, R0, P4 ;  /* 0x0000000118187824 */ /* 0x000fc400020e0600 */
[----:B------:R-:W-:Y:S01]  /*13530*/  STL [R1+0x640], R17 ;  /* 0x0006401101007387 */ /* 0x000fe20000100800 */
[-C--:B------:R-:W-:Y:S01]  /*13540*/  IADD3 R29, P4, R29, R12.reuse, RZ ;  /* 0x0000000c1d1d7210 */ /* 0x080fe20007f9e0ff */
[----:B------:R-:W-:Y:S01]  /*13550*/  STL [R1+0x664], R16 ;  /* 0x0006641001007387 */ /* 0x000fe20000100800 */
[----:B------:R-:W-:Y:S02]  /*13560*/  STL [R1+0x638], R25 ;  /* 0x0006381901007387 */ /* 0x000fe40000100800 */
[----:B------:R0:W-:Y:S02]  /*13570*/  STL [R1+0x938], R0 ;  /* 0x0009380001007387 */ /* 0x0001e40000100800 */
[----:B------:R-:W-:Y:S01]  /*13580*/  STL [R1+0x65c], R24 ;  /* 0x00065c1801007387 */ /* 0x000fe20000100800 */
        /* <DEDUP_REMOVED lines=8> */
[----:B--2---:R-:W-:-:S03]  /*13610*/  IADD3 R0, P5, R0, R12, RZ ;  /* 0x0000000c00007210 */ /* 0x004fc60007fbe0ff */
        /* <DEDUP_REMOVED lines=560> */
[--C-:B------:R-:W-:Y:S01]  /*15920*/  IMAD.X R18, R18, 0x1, R0.reuse, P5 ;  /* 0x0000000112127824 */ /* 0x100fe200028e0600 */
[----:B------:R-:W-:Y:S01]  /*15930*/  IADD3 R17, P5, R17, UR8, RZ ;  /* 0x0000000811117c10 */ /* 0x000fe2000ffbe0ff */
[--C-:B------:R-:W-:Y:S01]  /*15940*/  IMAD.X R16, R16, 0x1, R0.reuse, P6 ;  /* 0x0000000110107824 */ /* 0x100fe200030e0600 */
[----:B------:R-:W-:Y:S01]  /*15950*/  IADD3 R25, P6, R25, UR8, RZ ;  /* 0x0000000819197c10 */ /* 0x000fe2000ffde0ff */
        /* <DEDUP_REMOVED lines=28> */
[----:B------:R-:W-:Y:S01]  /*15b20*/  IADD3 R29, P1, R29, UR8, RZ ;  /* 0x000000081d1d7c10 */ /* 0x000fe2000ff3e0ff */
        /* <DEDUP_REMOVED lines=9> */
[----:B0-----:R-:W3:Y:S01]  /*15bc0*/  LDL.LU R4, [R1+0x834] ;  /* 0x0008340001047983 */ /* 0x001ee20000300800 */
[----:B--2---:R-:W-:-:S03]  /*15bd0*/  IADD3 R0, P2, R0, UR8, RZ ;  /* 0x0000000800007c10 */ /* 0x004fc6000ff5e0ff */
        /* <DEDUP_REMOVED lines=29> */
[----:B------:R0:W-:Y:S04]  /*15db0*/  STL [R1+0x838], R0 ;  /* 0x0008380001007387 */ /* 0x0001e80000100800 */
[----:B0-----:R-:W2:Y:S02]  /*15dc0*/  LDL.LU R0, [R1+0x8d8] ;  /* 0x0008d80001007983 */ /* 0x001ea40000300800 */
[----:B--2---:R-:W-:-:S05]  /*15dd0*/  IMAD.X R4, R4, 0x1, R0, P3 ;  /* 0x0000000104047824 */ /* 0x004fca00018e0600 */
[----:B------:R0:W-:Y:S04]  /*15de0*/  STL [R1+0x7e8], R4 ;  /* 0x0007e80401007387 */ /* 0x0001e80000100800 */
[----:B0-----:R-:W2:Y:S02]  /*15df0*/  LDL.LU R4, [R1+0x8d4] ;  /* 0x0008d40001047983 */ /* 0x001ea40000300800 */
[----:B--2---:R-:W-:-:S05]  /*15e00*/  IADD3 R4, P3, R4, UR8, RZ ;  /* 0x0000000804047c10 */ /* 0x004fca000ff7e0ff */
[----:B------:R0:W-:Y:S04]  /*15e10*/  STL [R1+0x834], R4 ;  /* 0x0008340401007387 */ /* 0x0001e80000100800 */
[----:B0-----:R-:W2:Y:S01]  /*15e20*/  LDL.LU R4, [R1+0x8d0] ;  /* 0x0008d00001047983 */ /* 0x001ea20000300800 */
[----:B----4-:R-:W-:Y:S01]  /*15e30*/  IADD3.X R3, R3, UR5, RZ, P5, !PT ;  /* 0x0000000503037c10 */ /* 0x010fe2000affe4ff */
[----:B------:R-:W-:Y:S01]  /*15e40*/  IADD3 R2, P5, R2, UR8, RZ ;  /* 0x0000000802027c10 */ /* 0x000fe2000ffbe0ff */
[----:B------:R-:W-:Y:S01]  /*15e50*/  IADD3.X R9, R9, UR5, RZ, P6, !PT ;  /* 0x0000000509097c10 */ /* 0x000fe2000b7fe4ff */
[----:B------:R-:W-:Y:S01]  /*15e60*/  IADD3 R8, P6, R8, UR8, RZ ;  /* 0x0000000808087c10 */ /* 0x000fe2000ffde0ff */
[----:B------:R-:W-:Y:S01]  /*15e70*/  IADD3.X R10, R10, UR5, RZ, P1, !PT ;  /* 0x000000050a0a7c10 */ /* 0x000fe20008ffe4ff */
[----:B------:R-:W-:Y:S01]  /*15e80*/  IADD3 R11, P1, R11, UR8, RZ ;  /* 0x000000080b0b7c10 */ /* 0x000fe2000ff3e0ff */
[----:B------:R-:W-:Y:S01]  /*15e90*/  IADD3.X R19, R19, UR5, RZ, P2, !PT ;  /* 0x0000000513137c10 */ /* 0x000fe200097fe4ff */
[----:B------:R-:W-:-:S02]  /*15ea0*/  IADD3 R18, P2, R18, UR8, RZ ;  /* 0x0000000812127c10 */ /* 0x000fc4000ff5e0ff */
[----:B--2---:R-:W-:Y:S01]  /*15eb0*/  IMAD.X R4, R4, 0x1, R0, P4 ;  /* 0x0000000104047824 */ /* 0x004fe200020e0600 */
[----:B---3--:R-:W-:-:S04]  /*15ec0*/  IADD3 R5, P4, R5, UR8, RZ ;  /* 0x0000000805057c10 */ /* 0x008fc8000ff9e0ff */
[----:B------:R0:W-:Y:S04]  /*15ed0*/  STL [R1+0x7f0], R4 ;  /* 0x0007f00401007387 */ /* 0x0001e80000100800 */
[----:B0-----:R0:W5:Y:S01]  /*15ee0*/  LDL.LU R4, [R1+0x8cc] ;  /* 0x0008cc0001047983 */ /* 0x0011620000300800 */
[----:B------:R1:W-:Y:S03]  /*15ef0*/  STL [R1+0x814], R5 ;  /* 0x0008140501007387 */ /* 0x0003e60000100800 */
[----:B-1----:R0:W5:Y:S01]  /*15f00*/  LDL.LU R5, [R1+0x8c8] ;  /* 0x0008c80001057983 */ /* 0x0021620000300800 */
[----:B------:R1:W-:Y:S03]  /*15f10*/  STL [R1+0x820], R3 ;  /* 0x0008200301007387 */ /* 0x0003e60000100800 */
[----:B-1----:R-:W2:Y:S01]  /*15f20*/  LDL.LU R3, [R1+0x8c4] ;  /* 0x0008c40001037983 */ /* 0x002ea20000300800 */
[----:B------:R1:W-:Y:S03]  /*15f30*/  STL [R1+0x80c], R2 ;  /* 0x00080c0201007387 */ /* 0x0003e60000100800 */
[----:B-1----:R-:W3:Y:S01]  /*15f40*/  LDL.LU R2, [R1+0x8c0] ;  /* 0x0008c00001027983 */ /* 0x002ee20000300800 */
[----:B------:R1:W-:Y:S03]  /*15f50*/  STL [R1+0x82c], R9 ;  /* 0x00082c0901007387 */ /* 0x0003e60000100800 */
[----:B-1----:R-:W4:Y:S01]  /*15f60*/  LDL.LU R9, [R1+0x8bc] ;  /* 0x0008bc0001097983 */ /* 0x002f220000300800 */
[----:B------:R1:W-:Y:S03]  /*15f70*/  STL [R1+0x804], R8 ;  /* 0x0008040801007387 */ /* 0x0003e60000100800 */
[----:B-1----:R-:W2:Y:S01]  /*15f80*/  LDL.LU R8, [R1+0x8b8] ;  /* 0x0008b80001087983 */ /* 0x002ea20000300800 */
[----:B------:R1:W-:Y:S01]  /*15f90*/  STL [R1+0x828], R10 ;  /* 0x0008280a01007387 */ /* 0x0003e20000100800 */
[----:B------:R-:W-:Y:S01]  /*15fa0*/  IADD3.X R17, R17, UR5, RZ, P3, !PT ;  /* 0x0000000511117c10 */ /* 0x000fe20009ffe4ff */
[----:B------:R-:W-:Y:S01]  /*15fb0*/  IADD3 R16, P3, R16, UR8, RZ ;  /* 0x0000000810107c10 */ /* 0x000fe2000ff7e0ff */
[----:B------:R-:W-:Y:S01]  /*15fc0*/  IADD3.X R25, R25, UR5, RZ, P4, !PT ;  /* 0x0000000519197c10 */ /* 0x000fe2000a7fe4ff */
[----:B-1----:R0:W5:Y:S01]  /*15fd0*/  LDL.LU R10, [R1+0x8b4] ;  /* 0x0008b400010a7983 */ /* 0x0021620000300800 */
[----:B------:R1:W-:Y:S01]  /*15fe0*/  STL [R1+0x848], R11 ;  /* 0x0008480b01007387 */ /* 0x0003e20000100800 */
[----:B------:R-:W-:-:S02]  /*15ff0*/  IADD3 R24, P4, R24, UR8, RZ ;  /* 0x0000000818187c10 */ /* 0x000fc4000ff9e0ff */
[----:B------:R-:W-:Y:S01]  /*16000*/  IADD3.X R29, R29, UR5, RZ, P5, !PT ;  /* 0x000000051d1d7c10 */ /* 0x000fe2000affe4ff */
[----:B-1----:R0:W5:Y:S01]  /*16010*/  LDL.LU R11, [R1+0x8b0] ;  /* 0x0008b000010b7983 */ /* 0x0021620000300800 */
[----:B------:R1:W-:Y:S01]  /*16020*/  STL [R1+0x81c], R19 ;  /* 0x00081c1301007387 */ /* 0x0003e20000100800 */
[----:B------:R-:W-:Y:S02]  /*16030*/  IADD3 R28, P5, R28, UR8, RZ ;  /* 0x000000081c1c7c10 */ /* 0x000fe4000ffbe0ff */
[----:B-1----:R0:W5:Y:S01]  /*16040*/  LDL.LU R19, [R1+0x8ac] ;  /* 0x0008ac0001137983 */ /* 0x0021620000300800 */
[----:B------:R1:W-:Y:S01]  /*16050*/  STL [R1+0x864], R18 ;  /* 0x0008641201007387 */ /* 0x0003e20000100800 */
[----:B------:R-:W-:Y:S01]  /*16060*/  IADD3.X R6, R6, UR5, RZ, P6, !PT ;  /* 0x0000000506067c10 */ /* 0x000fe2000b7fe4ff */
[----:B------:R-:W-:Y:S01]  /*16070*/  IADD3 R7, P6, R7, UR8, RZ ;  /* 0x0000000807077c10 */ /* 0x000fe2000ffde0ff */
        /* <DEDUP_REMOVED lines=10> */
[----:B------:R-:W-:-:S02]  /*16120*/  IADD3.X R22, R22, UR5, RZ, P3, !PT ;  /* 0x0000000516167c10 */ /* 0x000fc40009ffe4ff */
[----:B------:R-:W-:Y:S01]  /*16130*/  IADD3.X R23, R23, UR5, RZ, P4, !PT ;  /* 0x0000000517177c10 */ /* 0x000fe2000a7fe4ff */
[----:B-1----:R0:W5:Y:S01]  /*16140*/  LDL.LU R25, [R1+0x89c] ;  /* 0x00089c0001197983 */ /* 0x0021620000300800 */
[----:B------:R1:W-:Y:S01]  /*16150*/  STL [R1+0x85c], R24 ;  /* 0x00085c1801007387 */ /* 0x0003e20000100800 */
[----:B------:R-:W-:Y:S02]  /*16160*/  IADD3.X R12, R12, UR5, RZ, P5, !PT ;  /* 0x000000050c0c7c10 */ /* 0x000fe4000affe4ff */
[----:B------:R-:W-:Y:S01]  /*16170*/  IADD3.X R13, R13, UR5, RZ, P6, !PT ;  /* 0x000000050d0d7c10 */ /* 0x000fe2000b7fe4ff */
[----:B-1----:R0:W5:Y:S01]  /*16180*/  LDL.LU R24, [R1+0x898] ;  /* 0x0008980001187983 */ /* 0x0021620000300800 */
[----:B------:R1:W-:Y:S01]  /*16190*/  STL [R1+0x808], R29 ;  /* 0x0008081d01007387 */ /* 0x0003e20000100800 */
[----:B------:R-:W-:Y:S02]  /*161a0*/  IADD3.X R14, R14, UR5, RZ, P1, !PT ;  /* 0x000000050e0e7c10 */ /* 0x000fe40008ffe4ff */
[----:B-1----:R0:W5:Y:S01]  /*161b0*/  LDL.LU R29, [R1+0x894] ;  /* 0x00089400011d7983 */ /* 0x0021620000300800 */
[----:B------:R1:W-:Y:S02]  /*161c0*/  STL [R1+0x858], R28 ;  /* 0x0008581c01007387 */ /* 0x0003e40000100800 */
[----:B------:R-:W-:Y:S02]  /*161d0*/  STL [R1+0x800], R6 ;  /* 0x0008000601007387 */ /* 0x000fe40000100800 */
[----:B------:R3:W-:Y:S01]  /*161e0*/  STL [R1+0x854], R7 ;  /* 0x0008540701007387 */ /* 0x0007e20000100800 */
[----:B------:R0:W-:Y:S01]  /*161f0*/  STL [R1+0x7fc], R26 ;  /* 0x0007fc1a01007387 */ /* 0x0001e20000100800 */
[----:B------:R0:W-:Y:S02]  /*16200*/  STL [R1+0x850], R27 ;  /* 0x0008501b01007387 */ /* 0x0001e40000100800 */
[----:B------:R0:W-:Y:S02]  /*16210*/  STL [R1+0x7f8], R20 ;  /* 0x0007f81401007387 */ /* 0x0001e40000100800 */
[----:B------:R0:W-:Y:S01]  /*16220*/  STL [R1+0x84c], R21 ;  /* 0x00084c1501007387 */ /* 0x0001e20000100800 */
[----:B------:R0:W-:Y:S04]  /*16230*/  STL [R1+0x7dc], R22 ;  /* 0x0007dc1601007387 */ /* 0x0001e80000100800 */
[----:B-1----:R-:W1:Y:S01]  /*16240*/  S2R R28, SR_TID.X ;  /* 0x00000000001c7919 */ /* 0x002e620000002100 */
[----:B------:R0:W-:Y:S01]  /*16250*/  STL [R1+0x404], R23 ;  /* 0x0004041701007387 */ /* 0x0001e20000100800 */
[----:B------:R-:W-:Y:S01]  /*16260*/  IADD3.X R15, R15, UR5, RZ, P2, !PT ;  /* 0x000000050f0f7c10 */ /* 0x000fe200097fe4ff */
[----:B------:R0:W-:Y:S01]  /*16270*/  STL [R1+0x400], R12 ;  /* 0x0004000c01007387 */ /* 0x0001e20000100800 */
[----:B------:R0:W-:Y:S01]  /*16280*/  STL [R1+0x3fc], R13 ;  /* 0x0003fc0d01007387 */ /* 0x0001e20000100800 */
[----:B------:R0:W-:Y:S01]  /*16290*/  STL [R1+0x3f8], R14 ;  /* 0x0003f80e01007387 */ /* 0x0001e20000100800 */
[----:B-1----:R-:W-:-:S05]  /*162a0*/  LOP3.LUT R28, R28, 0xff, RZ, 0xc0, !PT ;  /* 0x000000ff1c1c7812 */ /* 0x002fca00078ec0ff */
[----:B------:R-:W-:Y:S02]  /*162b0*/  IMAD.SHL.U32 R28, R28, 0x2, RZ ;  /* 0x000000021c1c7824 */ /* 0x000fe400078e00ff */
[----:B---3--:R-:W-:Y:S02]  /*162c0*/  IMAD.MOV.U32 R7, RZ, RZ, R2 ;  /* 0x000000ffff077224 */ /* 0x008fe400078e0002 */
[----:B----4-:R-:W-:-:S05]  /*162d0*/  IMAD.MOV.U32 R2, RZ, RZ, R9 ;  /* 0x000000ffff027224 */ /* 0x010fca00078e0009 */
[----:B--2---:R0:W-:Y:S01]  /*162e0*/  STL.64 [R1+0x380], R2 ;  /* 0x0003800201007387 */ /* 0x0041e20000100a00 */
[----:B------:R0:W-:Y:S02]  /*162f0*/  STL [R1+0x844], R15 ;  /* 0x0008440f01007387 */ /* 0x0001e40000100800 */
[----:B------:R-:W-:-:S05]  /*16300*/  IMAD.MOV.U32 R6, RZ, RZ, R8 ;  /* 0x000000ffff067224 */ /* 0x000fca00078e0008 */
[----:B------:R0:W-:Y:S01]  /*16310*/  STL.64 [R1+0x388], R6 ;  /* 0x0003880601007387 */ /* 0x0001e20000100a00 */
[----:B------:R-:W-:Y:S01]  /*16320*/  @!P0 CALL.REL.NOINC `(.L_x_2) ;  /* 0x0000001000008944 */ /* 0x000fe20003c00000 */
[----:B------:R-:W-:Y:S05]  /*16330*/  BRA `(.L_x_3) ;  /* 0xfffee10000007947 */ /* 0x000fea000383ffff */
.L_x_2:
[----:B-----5:R1:W-:Y:S04]  /*16340*/  STL [R1+0x924], R11 ;  /* 0x0009240b01007387 */ /* 0x0203e80000100800 */
[----:B-1----:R-:W2:Y:S04]  /*16350*/  LDL.LU R11, [R1+0x258] ;  /* 0x00025800010b7983 */ /* 0x002ea80000300800 */
[----:B--2---:R1:W-:Y:S04]  /*16360*/  STL [R1+0x92c], R11 ;  /* 0x00092c0b01007387 */ /* 0x0043e80000100800 */
        /* <DEDUP_REMOVED lines=32> */
[----:B------:R2:W-:Y:S01]  /*16570*/  STL [R1+0x920], R10 ;  /* 0x0009200a01007387 */ /* 0x0005e20000100800 */
[----:B-1----:R-:W-:-:S03]  /*16580*/  IMAD.MOV.U32 R11, RZ, RZ, R5 ;  /* 0x000000ffff0b7224 */ /* 0x002fc600078e0005 */
[----:B--2---:R-:W2:Y:S04]  /*16590*/  LDL.LU R10, [R1+0x26c] ;  /* 0x00026c00010a7983 */ /* 0x004ea80000300800 */
        /* <DEDUP_REMOVED lines=35> */
[----:B------:R-:W2:Y:S04]  /*167d0*/  LDL.LU R29, [R1+0x250] ;  /* 0x00025000011d7983 */ /* 0x000ea80000300800 */
[----:B------:R-:W3:Y:S01]  /*167e0*/  LDL.LU R28, [R1+0x264] ;  /* 0x00026400011c7983 */ /* 0x000ee20000300800 */
[----:B-1----:R-:W-:-:S03]  /*167f0*/  IMAD.MOV.U32 R10, RZ, RZ, R4 ;  /* 0x000000ffff0a7224 */ /* 0x002fc600078e0004 */
[----:B------:R-:W3:Y:S04]  /*16800*/  LDL.LU R0, [R1+0x260] ;  /* 0x0002600001007983 */ /* 0x000ee80000300800 */
[----:B------:R-:W4:Y:S04]  /*16810*/  LDL.LU R9, [R1+0x274] ;  /* 0x0002740001097983 */ /* 0x000f280000300800 */
[----:B0-----:R-:W4:Y:S04]  /*16820*/  LDL.LU R3, [R1+0x270] ;  /* 0x0002700001037983 */ /* 0x001f280000300800 */
[----:B------:R-:W2:Y:S04]  /*16830*/  LDL.LU R8, [R1+0x23c] ;  /* 0x00023c0001087983 */ /* 0x000ea80000300800 */
        /* <DEDUP_REMOVED lines=15> */
[----:B------:R0:W-:Y:S01]  /*16930*/  STL [R1+0x8b0], R19 ;  /* 0x0008b01301007387 */ /* 0x0001e20000100800 */
[----:B------:R-:W-:-:S03]  /*16940*/  F2FP.PACK_AB R11, R10, R11 ;  /* 0x0000000b0a0b723e */ /* 0x000fc600000000ff */
[----:B0-----:R-:W2:Y:S04]  /*16950*/  LDL.LU R19, [R1+0x254] ;  /* 0x0002540001137983 */ /* 0x001ea80000300800 */
[----:B------:R0:W-:Y:S04]  /*16960*/  STL [R1+0x8ac], R18 ;  /* 0x0008ac1201007387 */ /* 0x0001e80000100800 */
        /* <DEDUP_REMOVED lines=9> */
[----:B------:R-:W2:Y:S04]  /*16a00*/  LDL.LU R10, [R1+0x9b0] ;  /* 0x0009b000010a7983 */ /* 0x000ea80000300800 */
[----:B------:R0:W-:Y:S04]  /*16a10*/  STL [R1+0xbc], R11 ;  /* 0x0000bc0b01007387 */ /* 0x0001e80000100800 */
[----:B0-----:R-:W2:Y:S02]  /*16a20*/  LDL.LU R11, [R1+0x9ac] ;  /* 0x0009ac00010b7983 */ /* 0x001ea40000300800 */
[----:B--2---:R-:W-:-:S02]  /*16a30*/  F2FP.PACK_AB R11, R10, R11 ;  /* 0x0000000b0a0b723e */ /* 0x004fc400000000ff */
        /* <DEDUP_REMOVED lines=65> */
[----:B------:R0:W-:Y:S01]  /*16e50*/  STL [R1+0x78], R11 ;  /* 0x0000780b01007387 */ /* 0x0001e20000100800 */
[----:B------:R-:W-:Y:S02]  /*16e60*/  F2FP.PACK_AB R17, R17, R18 ;  /* 0x000000121111723e */ /* 0x000fe400000000ff */
[----:B---3--:R-:W-:Y:S01]  /*16e70*/  F2FP.PACK_AB R0, R28, R0 ;  /* 0x000000001c00723e */ /* 0x008fe200000000ff */
[----:B0-----:R-:W3:Y:S01]  /*16e80*/  LDL.LU R11, [R1+0x924] ;  /* 0x00092400010b7983 */ /* 0x001ee20000300800 */
[----:B----4-:R-:W-:Y:S02]  /*16e90*/  F2FP.PACK_AB R3, R9, R3 ;  /* 0x000000030903723e */ /* 0x010fe400000000ff */
[----:B------:R-:W-:-:S02]  /*16ea0*/  F2FP.PACK_AB R2, R8, R2 ;  /* 0x000000020802723e */ /* 0x000fc400000000ff */
[----:B--2---:R-:W-:Y:S02]  /*16eb0*/  F2FP.PACK_AB R24, R10, R24 ;  /* 0x000000180a18723e */ /* 0x004fe400000000ff */
[----:B------:R-:W2:Y:S04]  /*16ec0*/  LDL.LU R10, [R1+0x920] ;  /* 0x00092000010a7983 */ /* 0x000ea80000300800 */
[----:B------:R0:W-:Y:S02]  /*16ed0*/  STL [R1+0x74], R24 ;  /* 0x0000741801007387 */ /* 0x0001e40000100800 */
[----:B0-----:R-:W-:Y:S02]  /*16ee0*/  F2FP.PACK_AB R24, R25, R16 ;  /* 0x000000101918723e */ /* 0x001fe400000000ff */
[----:B------:R-:W-:-:S03]  /*16ef0*/  F2FP.PACK_AB R16, R19, R29 ;  /* 0x0000001d1310723e */ /* 0x000fc600000000ff */
[----:B------:R-:W-:Y:S04]  /*16f00*/  STL [R1+0x70], R24 ;  /* 0x0000701801007387 */ /* 0x000fe80000100800 */
[----:B------:R-:W-:Y:S04]  /*16f10*/  STL [R1+0x6c], R17 ;  /* 0x00006c1101007387 */ /* 0x000fe80000100800 */
[----:B------:R-:W-:Y:S04]  /*16f20*/  STL [R1+0x68], R16 ;  /* 0x0000681001007387 */ /* 0x000fe80000100800 */
[----:B------:R0:W-:Y:S04]  /*16f30*/  STL [R1+0x64], R0 ;  /* 0x0000640001007387 */ /* 0x0001e80000100800 */
[----:B------:R1:W-:Y:S01]  /*16f40*/  STL [R1+0x60], R3 ;  /* 0x0000600301007387 */ /* 0x0003e20000100800 */
[----:B0-----:R-:W-:-:S03]  /*16f50*/  F2FP.PACK_AB R0, R4, R5 ;  /* 0x000000050400723e */ /* 0x001fc600000000ff */
[----:B------:R0:W-:Y:S01]  /*16f60*/  STL [R1+0x5c], R2 ;  /* 0x00005c0201007387 */ /* 0x0001e20000100800 */
[----:B-1----:R-:W-:-:S03]  /*16f70*/  F2FP.PACK_AB R3, R6, R7 ;  /* 0x000000070603723e */ /* 0x002fc600000000ff */
[----:B------:R1:W-:Y:S04]  /*16f80*/  STL [R1+0x58], R0 ;  /* 0x0000580001007387 */ /* 0x0003e80000100800 */
[----:B------:R4:W-:Y:S01]  /*16f90*/  STL [R1+0x54], R3 ;  /* 0x0000540301007387 */ /* 0x0009e20000100800 */
[----:B0-----:R-:W-:Y:S02]  /*16fa0*/  F2FP.PACK_AB R2, R26, R27 ;  /* 0x0000001b1a02723e */ /* 0x001fe400000000ff */
[----:B-1----:R-:W-:-:S03]  /*16fb0*/  F2FP.PACK_AB R0, R20, R21 ;  /* 0x000000151400723e */ /* 0x002fc600000000ff */
[----:B------:R0:W-:Y:S01]  /*16fc0*/  STL [R1+0x50], R2 ;  /* 0x0000500201007387 */ /* 0x0001e20000100800 */
[----:B----4-:R-:W-:-:S03]  /*16fd0*/  F2FP.PACK_AB R3, R22, R23 ;  /* 0x000000171603723e */ /* 0x010fc600000000ff */
[----:B------:R1:W-:Y:S04]  /*16fe0*/  STL [R1+0x4c], R0 ;  /* 0x00004c0001007387 */ /* 0x0003e80000100800 */
[----:B------:R-:W-:Y:S04]  /*16ff0*/  STL [R1+0x48], R3 ;  /* 0x0000480301007387 */ /* 0x000fe80000100800 */
[----:B------:R-:W4:Y:S01]  /*17000*/  LDL.LU R7, [R1+0x298] ;  /* 0x0002980001077983 */ /* 0x000f220000300800 */
[----:B0-----:R-:W-:Y:S02]  /*17010*/  F2FP.PACK_AB R2, R12, R13 ;  /* 0x0000000d0c02723e */ /* 0x001fe400000000ff */
[----:B-1----:R-:W-:-:S03]  /*17020*/  F2FP.PACK_AB R0, R14, R15 ;  /* 0x0000000f0e00723e */ /* 0x002fc600000000ff */
[----:B------:R-:W-:Y:S04]  /*17030*/  STL [R1+0x44], R2 ;  /* 0x0000440201007387 */ /* 0x000fe80000100800 */
[----:B----4-:R0:W-:Y:S04]  /*17040*/  STL [R1+0x8e0], R7 ;  /* 0x0008e00701007387 */ /* 0x0101e80000100800 */
[----:B------:R-:W-:Y:S04]  /*17050*/  STL [R1+0x40], R0 ;  /* 0x0000400001007387 */ /* 0x000fe80000100800 */
[----:B0-----:R-:W4:Y:S04]  /*17060*/  LDL.LU R7, [R1+0x1d0] ;  /* 0x0001d00001077983 */ /* 0x001f280000300800 */
[----:B----4-:R0:W-:Y:S04]  /*17070*/  STL [R1+0x8e8], R7 ;  /* 0x0008e80701007387 */ /* 0x0101e80000100800 */
        /* <DEDUP_REMOVED lines=11> */
[----:B----4-:R-:W-:Y:S04]  /*17130*/  STL [R1+0x918], R7 ;  /* 0x0009180701007387 */ /* 0x010fe80000100800 */
[----:B------:R-:W4:Y:S04]  /*17140*/  LDL.LU R6, [R1+0x288] ;  /* 0x0002880001067983 */ /* 0x000f280000300800 */
        /* <DEDUP_REMOVED lines=20> */
[----:B------:R-:W2:Y:S01]  /*17290*/  LDL.LU R4, [R1+0x2d8] ;  /* 0x0002d80001047983 */ /* 0x000ea20000300800 */
[----:B---3--:R-:W-:-:S03]  /*172a0*/  IMAD.MOV.U32 R7, RZ, RZ, R11 ;  /* 0x000000ffff077224 */ /* 0x008fc600078e000b */
[----:B--2---:R0:W-:Y:S04]  /*172b0*/  STL [R1+0x8d4], R4 ;  /* 0x0008d40401007387 */ /* 0x0041e80000100800 */
[----:B0-----:R-:W2:Y:S04]  /*172c0*/  LDL.LU R4, [R1+0x2ac] ;  /* 0x0002ac0001047983 */ /* 0x001ea80000300800 */
[----:B------:R-:W3:Y:S01]  /*172d0*/  LDL.LU R11, [R1+0x290] ;  /* 0x00029000010b7983 */ /* 0x000ee20000300800 */
[----:B------:R-:W-:-:S03]  /*172e0*/  IMAD.MOV.U32 R6, RZ, RZ, R10 ;  /* 0x000000ffff067224 */ /* 0x000fc600078e000a */
[----:B---3--:R0:W-:Y:S04]  /*172f0*/  STL [R1+0x8d0], R11 ;  /* 0x0008d00b01007387 */ /* 0x0081e80000100800 */
[----:B0-----:R-:W3:Y:S04]  /*17300*/  LDL.LU R11, [R1+0x2dc] ;  /* 0x0002dc00010b7983 */ /* 0x001ee80000300800 */
[----:B------:R-:W2:Y:S04]  /*17310*/  LDL.LU R10, [R1+0x280] ;  /* 0x00028000010a7983 */ /* 0x000ea80000300800 */
[----:B--2---:R0:W-:Y:S04]  /*17320*/  STL [R1+0x8cc], R10 ;  /* 0x0008cc0a01007387 */ /* 0x0041e80000100800 */
[----:B0-----:R-:W2:Y:S04]  /*17330*/  LDL.LU R10, [R1+0x294] ;  /* 0x00029400010a7983 */ /* 0x001ea80000300800 */
        /* <DEDUP_REMOVED lines=19> */
[----:B------:R-:W2:Y:S04]  /*17470*/  LDL.LU R18, [R1+0x304] ;  /* 0x0003040001127983 */ /* 0x000ea80000300800 */
[----:B------:R-:W2:Y:S04]  /*17480*/  LDL.LU R17, [R1+0x314] ;  /* 0x0003140001117983 */ /* 0x000ea80000300800 */
[----:B------:R-:W2:Y:S04]  /*17490*/  LDL.LU R16, [R1+0x324] ;  /* 0x0003240001107983 */ /* 0x000ea80000300800 */
[----:B------:R-:W2:Y:S04]  /*174a0*/  LDL.LU R23, [R1+0x2e8] ;  /* 0x0002e80001177983 */ /* 0x000ea80000300800 */
[----:B--2---:R0:W-:Y:S04]  /*174b0*/  STL [R1+0x8a0], R23 ;  /* 0x0008a01701007387 */ /* 0x0041e80000100800 */
[----:B0-----:R-:W2:Y:S04]  /*174c0*/  LDL.LU R23, [R1+0x334] ;  /* 0x0003340001177983 */ /* 0x001ea80000300800 */
[----:B------:R-:W2:Y:S01]  /*174d0*/  LDL.LU R25, [R1+0x2fc] ;  /* 0x0002fc0001197983 */ /* 0x000ea20000300800 */
[----:B------:R-:W-:-:S03]  /*174e0*/  F2FP.PACK_AB R7, R6, R7 ;  /* 0x000000070607723e */ /* 0x000fc600000000ff */
[----:B--2---:R0:W-:Y:S04]  /*174f0*/  STL [R1+0x89c], R25 ;  /* 0x00089c1901007387 */ /* 0x0041e80000100800 */
[----:B0-----:R-:W2:Y:S04]  /*17500*/  LDL.LU R25, [R1+0x2ec] ;  /* 0x0002ec0001197983 */ /* 0x001ea80000300800 */
        /* <DEDUP_REMOVED lines=40> */
[----:B------:R0:W-:Y:S04]  /*17790*/  STL [R1], R7 ;  /* 0x0000000701007387 */ /* 0x0001e80000100800 */
[----:B0-----:R-:W2:Y:S02]  /*177a0*/  LDL.LU R7, [R1+0x8e0] ;  /* 0x0008e00001077983 */ /* 0x001ea40000300800 */
[----:B--2---:R-:W-:-:S02]  /*177b0*/  F2FP.PACK_AB R7, R6, R7 ;  /* 0x000000070607723e */ /* 0x004fc400000000ff */
[----:B------:R-:W4:Y:S02]  /*177c0*/  LDL.LU R6, [R1+0x8dc] ;  /* 0x0008dc0001067983 */ /* 0x000f240000300800 */
[----:B----4-:R-:W-:Y:S02]  /*177d0*/  F2FP.PACK_AB R6, R5, R6 ;  /* 0x000000060506723e */ /* 0x010fe400000000ff */
[----:B------:R-:W2:Y:S02]  /*177e0*/  LDL.LU R5, [R1+0x8d8] ;  /* 0x0008d80001057983 */ /* 0x000ea40000300800 */
[----:B--2---:R-:W-:Y:S02]  /*177f0*/  F2FP.PACK_AB R5, R4, R5 ;  /* 0x000000050405723e */ /* 0x004fe400000000ff */
[----:B------:R-:W3:Y:S02]  /*17800*/  LDL.LU R4, [R1+0x8d4] ;  /* 0x0008d40001047983 */ /* 0x000ee40000300800 */
[----:B---3--:R-:W-:-:S02]  /*17810*/  F2FP.PACK_AB R4, R11, R4 ;  /* 0x000000040b04723e */ /* 0x008fc400000000ff */
[----:B------:R-:W2:Y:S02]  /*17820*/  LDL.LU R11, [R1+0x8d0] ;  /* 0x0008d000010b7983 */ /* 0x000ea40000300800 */
[----:B--2---:R-:W-:Y:S02]  /*17830*/  F2FP.PACK_AB R11, R10, R11 ;  /* 0x0000000b0a0b723e */ /* 0x004fe400000000ff */
[----:B------:R-:W2:Y:S02]  /*17840*/  LDL.LU R10, [R1+0x8cc] ;  /* 0x0008cc00010a7983 */ /* 0x000ea40000300800 */
[----:B--2---:R-:W-:Y:S02]  /*17850*/  F2FP.PACK_AB R10, R9, R10 ;  /* 0x0000000a090a723e */ /* 0x004fe400000000ff */
[----:B------:R-:W2:Y:S02]  /*17860*/  LDL.LU R9, [R1+0x8c8] ;  /* 0x0008c80001097983 */ /* 0x000ea40000300800 */
[----:B--2---:R-:W-:-:S02]  /*17870*/  F2FP.PACK_AB R9, R8, R9 ;  /* 0x000000090809723e */ /* 0x004fc400000000ff */
        /* <DEDUP_REMOVED lines=20> */
[----:B------:R-:W2:Y:S01]  /*179c0*/  LDL.LU R25, [R1+0x89c] ;  /* 0x00089c0001197983 */ /* 0x000ea20000300800 */
[----:B------:R-:W-:Y:S02]  /*179d0*/  F2FP.PACK_AB R21, R24, R21 ;  /* 0x000000151815723e */ /* 0x000fe400000000ff */
[----:B--2---:R-:W-:Y:S02]  /*179e0*/  F2FP.PACK_AB R22, R25, R22 ;  /* 0x000000161916723e */ /* 0x004fe400000000ff */
[----:B------:R-:W2:Y:S04]  /*179f0*/  LDL.LU R25, [R1+0x898] ;  /* 0x0008980001197983 */ /* 0x000ea80000300800 */
[----:B------:R-:W3:Y:S01]  /*17a00*/  LDL.LU R24, [R1+0x894] ;  /* 0x0008940001187983 */ /* 0x000ee20000300800 */
[----:B------:R-:W-:-:S02]  /*17a10*/  F2FP.PACK_AB R20, R29, R20 ;  /* 0x000000141d14723e */ /* 0x000fc400000000ff */
[----:B------:R-:W-:Y:S02]  /*17a20*/  F2FP.PACK_AB R27, R28, R27 ;  /* 0x0000001b1c1b723e */ /* 0x000fe400000000ff */
[----:B------:R-:W-:Y:S02]  /*17a30*/  F2FP.PACK_AB R26, R0, R26 ;  /* 0x0000001a001a723e */ /* 0x000fe400000000ff */
[----:B--2---:R-:W-:Y:S02]  /*17a40*/  F2FP.PACK_AB R25, R3, R25 ;  /* 0x000000190319723e */ /* 0x004fe400000000ff */
[----:B---3--:R-:W-:Y:S02]  /*17a50*/  F2FP.PACK_AB R24, R2, R24 ;  /* 0x000000180218723e */ /* 0x008fe400000000ff */
.L_x_1:
[----:B0-----:R-:W2:Y:S04]  /*17a60*/  LDL.LU R0, [R1+0x890] ;  /* 0x0008900001007983 */ /* 0x001ea80000300800 */
[----:B------:R-:W0:Y:S02]  /*17a70*/  S2R R29, SR_TID.X ;  /* 0x00000000001d7919 */ /* 0x000e240000002100 */
[----:B0-----:R-:W-:-:S02]  /*17a80*/  IMAD.SHL.U32 R2, R29, 0x8, RZ ;  /* 0x000000081d027824 */ /* 0x001fc400078e00ff */
[C---:B------:R-:W-:Y:S02]  /*17a90*/  IMAD.SHL.U32 R28, R29.reuse, 0x20, RZ ;  /* 0x000000201d1c7824 */ /* 0x040fe400078e00ff */
[C---:B------:R-:W-:Y:S01]  /*17aa0*/  IMAD.SHL.U32 R3, R29.reuse, 0x4, RZ ;  /* 0x000000041d037824 */ /* 0x040fe200078e00ff */
[----:B------:R-:W-:Y:S01]  /*17ab0*/  LOP3.LUT R2, R2, 0x700, RZ, 0xc0, !PT ;  /* 0x0000070002027812 */ /* 0x000fe200078ec0ff */
[----:B------:R-:W-:Y:S01]  /*17ac0*/  IMAD.SHL.U32 R29, R29, 0x800, RZ ;  /* 0x000008001d1d7824 */ /* 0x000fe200078e00ff */
[----:B------:R-:W-:Y:S01]  /*17ad0*/  BAR.SYNC.DEFER_BLOCKING 0x0 ;  /* 0x0000000000007b1d */ /* 0x000fe20000010000 */
[----:B--2---:R-:W-:-:S04]  /*17ae0*/  LOP3.LUT R0, R0, 0x3000, RZ, 0xc0, !PT ;  /* 0x0000300000007812 */ /* 0x004fc800078ec0ff */
[----:B------:R-:W-:Y:S02]  /*17af0*/  LOP3.LUT R28, R0, 0x60, R28, 0xf8, !PT ;  /* 0x00000060001c7812 */ /* 0x000fe400078ef81c */
[----:B------:R-:W-:Y:S02]  /*17b00*/  LOP3.LUT R0, R2, 0x70, R3, 0xf8, !PT ;  /* 0x0000007002007812 */ /* 0x000fe400078ef803 */
[----:B------:R-:W2:Y:S01]  /*17b10*/  LDL R3, [R1+0x3ec] ;  /* 0x0003ec0001037983 */ /* 0x000ea20000100800 */
[----:B------:R-:W-:Y:S02]  /*17b20*/  LOP3.LUT R29, R29, 0x3000, RZ, 0xc0, !PT ;  /* 0x000030001d1d7812 */ /* 0x000fe400078ec0ff */
[----:B------:R-:W-:Y:S02]  /*17b30*/  LOP3.LUT R0, R28, R0, RZ, 0x3c, !PT ;  /* 0x000000001c007212 */ /* 0x000fe400078e3cff */
[----:B------:R-:W0:Y:S04]  /*17b40*/  S2R R28, SR_TID.X ;  /* 0x00000000001c7919 */ /* 0x000e280000002100 */
[----:B------:R-:W-:Y:S04]  /*17b50*/  STS.128 [R0], R24 ;  /* 0x0000001800007388 */ /* 0x000fe80000000c00 */
[----:B------:R1:W-:Y:S04]  /*17b60*/  STS.128 [R0+0x80], R20 ;  /* 0x0000801400007388 */ /* 0x0003e80000000c00 */
[----:B------:R-:W-:Y:S04]  /*17b70*/  STS.128 [R0+0x800], R16 ;  /* 0x0008001000007388 */ /* 0x000fe80000000c00 */
[----:B------:R-:W-:Y:S01]  /*17b80*/  STS.128 [R0+0x880], R12 ;  /* 0x0008800c00007388 */ /* 0x000fe20000000c00 */
[----:B0-----:R-:W-:-:S03]  /*17b90*/  LOP3.LUT R28, R28, 0xff, RZ, 0xc0, !PT ;  /* 0x000000ff1c1c7812 */ /* 0x001fc600078ec0ff */
[----:B-1----:R-:W3:Y:S02]  /*17ba0*/  LDL.LU R20, [R1+0x10] ;  /* 0x0000100001147983 */ /* 0x002ee40000300800 */
[----:B------:R-:W-:Y:S02]  /*17bb0*/  IMAD R29, R28, 0x10, R29 ;  /* 0x000000101c1d7824 */ /* 0x000fe400078e021d */
[----:B------:R-:W-:Y:S06]  /*17bc0*/  BAR.SYNC.DEFER_BLOCKING 0x0 ;  /* 0x0000000000007b1d */ /* 0x000fec0000010000 */
[----:B------:R-:W3:Y:S01]  /*17bd0*/  LDL.LU R21, [R1+0x14] ;  /* 0x0000140001157983 */ /* 0x000ee20000300800 */
[----:B------:R-:W-:-:S03]  /*17be0*/  LOP3.LUT R27, R29, 0x20, RZ, 0x3c, !PT ;  /* 0x000000201d1b7812 */ /* 0x000fc600078e3cff */
[----:B------:R-:W3:Y:S04]  /*17bf0*/  LDL.LU R22, [R1+0x18] ;  /* 0x0000180001167983 */ /* 0x000ee80000300800 */
[----:B------:R-:W3:Y:S04]  /*17c00*/  LDL.LU R23, [R1+0x1c] ;  /* 0x00001c0001177983 */ /* 0x000ee80000300800 */
[----:B------:R-:W0:Y:S04]  /*17c10*/  LDS.128 R16, [R29] ;  /* 0x000000001d107984 */ /* 0x000e280000000c00 */
[----:B------:R-:W-:Y:S04]  /*17c20*/  LDS.128 R12, [R27] ;  /* 0x000000001b0c7984 */ /* 0x000fe80000000c00 */
[----:B0-----:R-:W-:Y:S04]  /*17c30*/  STL.64 [R1+0x30], R16 ;  /* 0x0000301001007387 */ /* 0x001fe80000100a00 */
[----:B------:R-:W-:Y:S01]  /*17c40*/  STL.64 [R1+0x38], R18 ;  /* 0x0000381201007387 */ /* 0x000fe20000100a00 */
[----:B--2---:R-:W-:-:S02]  /*17c50*/  IADD3 R2, R3, 0x1, RZ ;  /* 0x0000000103027810 */ /* 0x004fc40007ffe0ff */
[----:B------:R-:W-:Y:S02]  /*17c60*/  IADD3 R3, R3, 0x2, RZ ;  /* 0x0000000203037810 */ /* 0x000fe40007ffe0ff */
[----:B------:R-:W-:Y:S02]  /*17c70*/  ISETP.GE.AND P0, PT, R2, c[0x0][0x17c], PT ;  /* 0x00005f0002007a0c */ /* 0x000fe40003f06270 */
[----:B------:R-:W-:Y:S02]  /*17c80*/  ISETP.GE.AND P5, PT, R3, c[0x0][0x17c], PT ;  /* 0x00005f0003007a0c */ /* 0x000fe40003fa6270 */
[----:B------:R-:W-:-:S05]  /*17c90*/  LOP3.LUT R3, R29, 0x40, RZ, 0x3c, !PT ;  /* 0x000000401d037812 */ /* 0x000fca00078e3cff */
[----:B------:R-:W0:Y:S01]  /*17ca0*/  LDS.128 R16, [R3] ;  /* 0x0000000003107984 */ /* 0x000e220000000c00 */
[----:B------:R-:W-:-:S03]  /*17cb0*/  LOP3.LUT R2, R29, 0x60, RZ, 0x3c, !PT ;  /* 0x000000601d027812 */ /* 0x000fc600078e3cff */
[----:B0-----:R-:W-:Y:S04]  /*17cc0*/  STL.64 [R1+0x8c8], R16 ;  /* 0x0008c81001007387 */ /* 0x001fe80000100a00 */
[----:B------:R-:W-:Y:S04]  /*17cd0*/  STL.64 [R1+0x20], R12 ;  /* 0x0000200c01007387 */ /* 0x000fe80000100a00 */
[----:B------:R-:W-:Y:S04]  /*17ce0*/  STL.64 [R1+0x28], R14 ;  /* 0x0000280e01007387 */ /* 0x000fe80000100a00 */
[----:B------:R-:W0:Y:S04]  /*17cf0*/  LDS.128 R12, [R2] ;  /* 0x00000000020c7984 */ /* 0x000e280000000c00 */
[----:B------:R-:W-:Y:S06]  /*17d00*/  BAR.SYNC.DEFER_BLOCKING 0x0 ;  /* 0x0000000000007b1d */ /* 0x000fec0000010000 */
[----:B------:R1:W-:Y:S04]  /*17d10*/  STL [R1+0x8c0], R18 ;  /* 0x0008c01201007387 */ /* 0x0003e80000100800 */
[----:B-1----:R-:W2:Y:S04]  /*17d20*/  LDL R18, [R1+0x3ec] ;  /* 0x0003ec0001127983 */ /* 0x002ea80000100800 */
[----:B------:R-:W-:Y:S04]  /*17d30*/  STL [R1+0x89c], R19 ;  /* 0x00089c1301007387 */ /* 0x000fe80000100800 */
[----:B------:R-:W-:Y:S04]  /*17d40*/  STS.128 [R0], R8 ;  /* 0x0000000800007388 */ /* 0x000fe80000000c00 */
[----:B0-----:R-:W-:Y:S04]  /*17d50*/  STL.64 [R1+0x8d0], R12 ;  /* 0x0008d00c01007387 */ /* 0x001fe80000100a00 */
[----:B------:R0:W-:Y:S04]  /*17d60*/  STL [R1+0x898], R15 ;  /* 0x0008980f01007387 */ /* 0x0001e80000100800 */
[----:B0-----:R-:W4:Y:S04]  /*17d70*/  LDL R15, [R1+0x3f0] ;  /* 0x0003f000010f7983 */ /* 0x001f280000100800 */
[----:B------:R-:W5:Y:S04]  /*17d80*/  LDL.LU R8, [R1] ;  /* 0x0000000001087983 */ /* 0x000f680000300800 */
[----:B------:R-:W5:Y:S04]  /*17d90*/  LDL.LU R9, [R1+0x4] ;  /* 0x0000040001097983 */ /* 0x000f680000300800 */
[----:B------:R-:W5:Y:S04]  /*17da0*/  LDL.LU R10, [R1+0x8] ;  /* 0x00000800010a7983 */ /* 0x000f680000300800 */
[----:B------:R-:W5:Y:S04]  /*17db0*/  LDL.LU R11, [R1+0xc] ;  /* 0x00000c00010b7983 */ /* 0x000f680000300800 */
[----:B------:R-:W2:Y:S04]  /*17dc0*/  LDL.LU R16, [R1+0x30] ;  /* 0x0000300001107983 */ /* 0x000ea80000300800 */
[----:B------:R-:W2:Y:S04]  /*17dd0*/  LDL R19, [R1+0x3f4] ;  /* 0x0003f40001137983 */ /* 0x000ea80000100800 */
[----:B------:R-:W0:Y:S04]  /*17de0*/  S2R R28, SR_TID.X ;  /* 0x00000000001c7919 */ /* 0x000e280000002100 */
[----:B------:R-:W1:Y:S04]  /*17df0*/  S2R R2, SR_TID.X ;  /* 0x0000000000027919 */ /* 0x000e680000002100 */
[----:B------:R-:W-:Y:S04]  /*17e00*/  STS.128 [R0+0x80], R4 ;  /* 0x0000800400007388 */ /* 0x000fe80000000c00 */
[----:B---3--:R1:W-:Y:S01]  /*17e10*/  STS.128 [R0+0x880], R20 ;  /* 0x0008801400007388 */ /* 0x0083e20000000c00 */
[----:B0-----:R-:W-:Y:S01]  /*17e20*/  IMAD.SHL.U32 R17, R28, 0x800, RZ ;  /* 0x000008001c117824 */ /* 0x001fe200078e00ff */
[----:B-1----:R-:W-:-:S04]  /*17e30*/  LOP3.LUT R20, R2, 0xff, RZ, 0xc0, !PT ;  /* 0x000000ff02147812 */ /* 0x002fc800078ec0ff */
[----:B------:R-:W-:-:S05]  /*17e40*/  LOP3.LUT R17, R17, 0x3000, RZ, 0xc0, !PT ;  /* 0x0000300011117812 */ /* 0x000fca00078ec0ff */
[----:B------:R-:W-:Y:S01]  /*17e50*/  IMAD R17, R20, 0x10, R17 ;  /* 0x0000001014117824 */ /* 0x000fe200078e0211 */
[----:B-----5:R2:W-:Y:S04]  /*17e60*/  STS.128 [R0+0x800], R8 ;  /* 0x0008000800007388 */ /* 0x0205e80000000c00 */
[----:B------:R-:W-:Y:S01]  /*17e70*/  BAR.SYNC.DEFER_BLOCKING 0x0 ;  /* 0x0000000000007b1d */ /* 0x000fe20000010000 */
[C---:B--2---:R-:W-:Y:S02]  /*17e80*/  IADD3 R8, R18.reuse, 0x4, RZ ;  /* 0x0000000412087810 */ /* 0x044fe40007ffe0ff */
[----:B------:R-:W-:Y:S02]  /*17e90*/  IADD3 R9, R18, 0x5, RZ ;  /* 0x0000000512097810 */ /* 0x000fe40007ffe0ff */
[----:B------:R-:W-:-:S02]  /*17ea0*/  ISETP.GE.AND P1, PT, R8, c[0x0][0x17c], PT ;  /* 0x00005f0008007a0c */ /* 0x000fc40003f26270 */
[----:B------:R-:W-:Y:S01]  /*17eb0*/  ISETP.GE.AND P3, PT, R9, c[0x0][0x17c], PT ;  /* 0x00005f0009007a0c */ /* 0x000fe20003f66270 */
[----:B------:R-:W0:Y:S04]  /*17ec0*/  LDS.128 R4, [R17] ;  /* 0x0000000011047984 */ /* 0x000e280000000c00 */
[----:B------:R-:W1:Y:S04]  /*17ed0*/  LDS.128 R8, [R27] ;  /* 0x000000001b087984 */ /* 0x000e680000000c00 */
[----:B0-----:R-:W-:Y:S04]  /*17ee0*/  STL.64 [R1+0x8a0], R6 ;  /* 0x0008a00601007387 */ /* 0x001fe80000100a00 */
[----:B------:R-:W-:Y:S04]  /*17ef0*/  STL [R1+0x908], R7 ;  /* 0x0009080701007387 */ /* 0x000fe80000100800 */
[----:B------:R-:W-:Y:S04]  /*17f00*/  STL.64 [R1+0x900], R4 ;  /* 0x0009000401007387 */ /* 0x000fe80000100a00 */
[----:B------:R-:W-:Y:S04]  /*17f10*/  STL.64 [R1+0x948], R18 ;  /* 0x0009481201007387 */ /* 0x000fe80000100a00 */
[----:B------:R-:W-:Y:S04]  /*17f20*/  STL.64 [R1+0x940], R16 ;  /* 0x0009401001007387 */ /* 0x000fe80000100a00 */
[----:B-1----:R0:W-:Y:S04]  /*17f30*/  STL.64 [R1+0x8d8], R8 ;  /* 0x0008d80801007387 */ /* 0x0021e80000100a00 */
[----:B------:R-:W-:Y:S04]  /*17f40*/  STL.64 [R1+0x8a8], R10 ;  /* 0x0008a80a01007387 */ /* 0x000fe80000100a00 */
[----:B------:R1:W-:Y:S04]  /*17f50*/  STL.64 [R1+0x8f8], R10 ;  /* 0x0008f80a01007387 */ /* 0x0003e80000100a00 */
[----:B0-----:R-:W2:Y:S04]  /*17f60*/  LDL.LU R8, [R1+0x90] ;  /* 0x0000900001087983 */ /* 0x001ea80000300800 */
[----:B------:R-:W2:Y:S04]  /*17f70*/  LDL.LU R9, [R1+0x94] ;  /* 0x0000940001097983 */ /* 0x000ea80000300800 */
[----:B-1----:R-:W3:Y:S04]  /*17f80*/  LDL.LU R10, [R1+0x98] ;  /* 0x00009800010a7983 */ /* 0x002ee80000300800 */
[----:B------:R-:W3:Y:S01]  /*17f90*/  LDL.LU R11, [R1+0x9c] ;  /* 0x00009c00010b7983 */ /* 0x000ee20000300800 */
[----:B------:R-:W-:-:S03]  /*17fa0*/  IADD3 R2, R18, 0x3, RZ ;  /* 0x0000000312027810 */ /* 0x000fc60007ffe0ff */
[----:B---3--:R0:W-:Y:S04]  /*17fb0*/  STL.64 [R1+0x918], R10 ;  /* 0x0009180a01007387 */ /* 0x0081e80000100a00 */
[----:B--2---:R-:W-:Y:S04]  /*17fc0*/  STL.64 [R1+0x910], R8 ;  /* 0x0009100801007387 */ /* 0x004fe80000100a00 */
[----:B------:R-:W2:Y:S04]  /*17fd0*/  LDL.LU R4, [R1+0x80] ;  /* 0x0000800001047983 */ /* 0x000ea80000300800 */
[----:B------:R-:W2:Y:S04]  /*17fe0*/  LDL.LU R5, [R1+0x84] ;  /* 0x0000840001057983 */ /* 0x000ea80000300800 */
[----:B------:R-:W3:Y:S04]  /*17ff0*/  LDL.LU R6, [R1+0x88] ;  /* 0x0000880001067983 */ /* 0x000ee80000300800 */
[----:B------:R-:W3:Y:S04]  /*18000*/  LDL.LU R7, [R1+0x8c] ;  /* 0x00008c0001077983 */ /* 0x000ee80000300800 */
[----:B------:R-:W5:Y:S04]  /*18010*/  LDL.LU R16, [R1+0x50] ;  /* 0x0000500001107983 */ /* 0x000f680000300800 */
[----:B------:R-:W5:Y:S04]  /*18020*/  LDL.LU R17, [R1+0x54] ;  /* 0x0000540001117983 */ /* 0x000f680000300800 */
[----:B------:R-:W2:Y:S04]  /*18030*/  LDL.LU R18, [R1+0x58] ;  /* 0x0000580001127983 */ /* 0x000ea80000300800 */
[----:B------:R-:W2:Y:S04]  /*18040*/  LDL.LU R19, [R1+0x5c] ;  /* 0x00005c0001137983 */ /* 0x000ea80000300800 */
[----:B0-----:R-:W0:Y:S02]  /*18050*/  S2R R11, SR_TID.X ;  /* 0x00000000000b7919 */ /* 0x001e240000002100 */
[----:B0-----:R-:W-:-:S05]  /*18060*/  IMAD.SHL.U32 R12, R11, 0x800, RZ ;  /* 0x000008000b0c7824 */ /* 0x001fca00078e00ff */
[----:B------:R-:W-:Y:S01]  /*18070*/  LOP3.LUT R12, R12, 0x3000, RZ, 0xc0, !PT ;  /* 0x000030000c0c7812 */ /* 0x000fe200078ec0ff */
[----:B--2---:R-:W-:Y:S04]  /*18080*/  STL.64 [R1+0x958], R18 ;  /* 0x0009581201007387 */ /* 0x004fe80000100a00 */
[----:B-----5:R0:W-:Y:S04]  /*18090*/  STL.64 [R1+0x950], R16 ;  /* 0x0009501001007387 */ /* 0x0201e80000100a00 */
[----:B0-----:R-:W2:Y:S04]  /*180a0*/  LDL.LU R16, [R1+0x40] ;  /* 0x0000400001107983 */ /* 0x001ea80000300800 */
[----:B------:R-:W2:Y:S04]  /*180b0*/  LDL.LU R17, [R1+0x44] ;  /* 0x0000440001117983 */ /* 0x000ea80000300800 */
[----:B------:R-:W2:Y:S04]  /*180c0*/  LDL.LU R18, [R1+0x48] ;  /* 0x0000480001127983 */ /* 0x000ea80000300800 */
[----:B------:R-:W2:Y:S04]  /*180d0*/  LDL.LU R19, [R1+0x4c] ;  /* 0x00004c0001137983 */ /* 0x000ea80000300800 */
[----:B---3--:R-:W-:Y:S04]  /*180e0*/  STL.64 [R1+0x928], R6 ;  /* 0x0009280601007387 */ /* 0x008fe80000100a00 */
[----:B------:R0:W-:Y:S04]  /*180f0*/  STL.64 [R1+0x920], R4 ;  /* 0x0009200401007387 */ /* 0x0001e80000100a00 */
[----:B0-----:R-:W3:Y:S04]  /*18100*/  LDL.LU R4, [R1+0x70] ;  /* 0x0000700001047983 */ /* 0x001ee80000300800 */
[----:B------:R-:W3:Y:S04]  /*18110*/  LDL.LU R5, [R1+0x74] ;  /* 0x0000740001057983 */ /* 0x000ee80000300800 */
[----:B------:R-:W5:Y:S04]  /*18120*/  LDL.LU R6, [R1+0x78] ;  /* 0x0000780001067983 */ /* 0x000f680000300800 */
[----:B------:R-:W5:Y:S01]  /*18130*/  LDL.LU R7, [R1+0x7c] ;  /* 0x00007c0001077983 */ /* 0x000f620000300800 */
[----:B------:R-:W-:-:S05]  /*18140*/  IMAD R12, R20, 0x10, R12 ;  /* 0x00000010140c7824 */ /* 0x000fca00078e020c */
[----:B------:R-:W-:-:S05]  /*18150*/  LOP3.LUT R12, R12, 0x40, RZ, 0x3c, !PT ;  /* 0x000000400c0c7812 */ /* 0x000fca00078e3cff */
[----:B------:R-:W0:Y:S01]  /*18160*/  LDS.128 R20, [R12] ;  /* 0x000000000c147984 */ /* 0x000e220000000c00 */
[----:B------:R-:W-:Y:S01]  /*18170*/  IMAD.SHL.U32 R13, R11, 0x800, RZ ;  /* 0x000008000b0d7824 */ /* 0x000fe200078e00ff */
[----:B------:R-:W-:-:S04]  /*18180*/  LOP3.LUT R8, R28, 0xff, RZ, 0xc0, !PT ;  /* 0x000000ff1c087812 */ /* 0x000fc800078ec0ff */
[----:B------:R-:W-:-:S05]  /*18190*/  LOP3.LUT R13, R13, 0x3000, RZ, 0xc0, !PT ;  /* 0x000030000d0d7812 */ /* 0x000fca00078ec0ff */
[----:B------:R-:W-:-:S05]  /*181a0*/  IMAD R13, R8, 0x10, R13 ;  /* 0x00000010080d7824 */ /* 0x000fca00078e020d */
[----:B------:R-:W-:-:S05]  /*181b0*/  LOP3.LUT R13, R13, 0x60, RZ, 0x3c, !PT ;  /* 0x000000600d0d7812 */ /* 0x000fca00078e3cff */
[----:B------:R-:W1:Y:S04]  /*181c0*/  LDS.128 R24, [R13] ;  /* 0x000000000d187984 */ /* 0x000e680000000c00 */
[----:B------:R-:W-:Y:S06]  /*181d0*/  BAR.SYNC.DEFER_BLOCKING 0x0 ;  /* 0x0000000000007b1d */ /* 0x000fec0000010000 */
[----:B-----5:R-:W-:Y:S04]  /*181e0*/  STL.64 [R1+0x938], R6 ;  /* 0x0009380601007387 */ /* 0x020fe80000100a00 */
[----:B---3--:R3:W-:Y:S04]  /*181f0*/  STL.64 [R1+0x930], R4 ;  /* 0x0009300401007387 */ /* 0x0087e80000100a00 */
[----:B---3--:R-:W3:Y:S04]  /*18200*/  LDL.LU R4, [R1+0x60] ;  /* 0x0000600001047983 */ /* 0x008ee80000300800 */
[----:B------:R-:W3:Y:S04]  /*18210*/  LDL.LU R5, [R1+0x64] ;  /* 0x0000640001057983 */ /* 0x000ee80000300800 */
[----:B------:R-:W3:Y:S04]  /*18220*/  LDL.LU R6, [R1+0x68] ;  /* 0x0000680001067983 */ /* 0x000ee80000300800 */
[----:B------:R-:W3:Y:S04]  /*18230*/  LDL.LU R7, [R1+0x6c] ;  /* 0x00006c0001077983 */ /* 0x000ee80000300800 */
[----:B0-----:R0:W-:Y:S04]  /*18240*/  STL.64 [R1+0x8e0], R20 ;  /* 0x0008e01401007387 */ /* 0x0011e80000100a00 */
[----:B------:R5:W-:Y:S04]  /*18250*/  STL.64 [R1+0x8b0], R22 ;  /* 0x0008b01601007387 */ /* 0x000be80000100a00 */
[----:B0-----:R-:W3:Y:S04]  /*18260*/  LDL.LU R20, [R1+0xb0] ;  /* 0x0000b00001147983 */ /* 0x001ee80000300800 */
[----:B------:R-:W3:Y:S04]  /*18270*/  LDL.LU R21, [R1+0xb4] ;  /* 0x0000b40001157983 */ /* 0x000ee80000300800 */
[----:B-----5:R-:W5:Y:S04]  /*18280*/  LDL.LU R22, [R1+0xb8] ;  /* 0x0000b80001167983 */ /* 0x020f680000300800 */
[----:B------:R-:W5:Y:S04]  /*18290*/  LDL.LU R23, [R1+0xbc] ;  /* 0x0000bc0001177983 */ /* 0x000f680000300800 */
[----:B--2---:R-:W-:Y:S04]  /*182a0*/  STS.128 [R0], R16 ;  /* 0x0000001000007388 */ /* 0x004fe80000000c00 */
[----:B-----5:R-:W-:Y:S04]  /*182b0*/  STL.64 [R1+0x8f0], R22 ;  /* 0x0008f01601007387 */ /* 0x020fe80000100a00 */
[----:B---3--:R0:W-:Y:S04]  /*182c0*/  STL.64 [R1+0x8e8], R20 ;  /* 0x0008e81401007387 */ /* 0x0081e80000100a00 */
[----:B0-----:R-:W2:Y:S04]  /*182d0*/  LDL.LU R20, [R1+0xa0] ;  /* 0x0000a00001147983 */ /* 0x001ea80000300800 */
[----:B------:R-:W2:Y:S04]  /*182e0*/  LDL.LU R21, [R1+0xa4] ;  /* 0x0000a40001157983 */ /* 0x000ea80000300800 */
[----:B------:R-:W2:Y:S04]  /*182f0*/  LDL.LU R22, [R1+0xa8] ;  /* 0x0000a80001167983 */ /* 0x000ea80000300800 */
[----:B------:R-:W2:Y:S04]  /*18300*/  LDL.LU R23, [R1+0xac] ;  /* 0x0000ac0001177983 */ /* 0x000ea80000300800 */
[----:B-1----:R-:W-:Y:S04]  /*18310*/  STL.64 [R1+0x8b8], R26 ;  /* 0x0008b81a01007387 */ /* 0x002fe80000100a00 */
[----:B------:R-:W3:Y:S04]  /*18320*/  LDL.LU.64 R18, [R1+0x958] ;  /* 0x0009580001127983 */ /* 0x000ee80000300a00 */
[----:B------:R-:W3:Y:S04]  /*18330*/  LDL.LU.64 R16, [R1+0x950] ;  /* 0x0009500001107983 */ /* 0x000ee80000300a00 */
[----:B------:R-:W-:Y:S04]  /*18340*/  STS.128 [R0+0x800], R4 ;  /* 0x0008000400007388 */ /* 0x000fe80000000c00 */
[----:B---3--:R0:W-:Y:S04]  /*18350*/  STS.128 [R0+0x80], R16 ;  /* 0x0000801000007388 */ /* 0x0081e80000000c00 */
[----:B0-----:R-:W3:Y:S04]  /*18360*/  LDL.LU.64 R18, [R1+0x948] ;  /* 0x0009480001127983 */ /* 0x001ee80000300a00 */
[----:B------:R-:W5:Y:S04]  /*18370*/  LDL.LU.64 R16, [R1+0x940] ;  /* 0x0009400001107983 */ /* 0x000f680000300a00 */
[----:B------:R-:W2:Y:S04]  /*18380*/  LDL.LU.64 R6, [R1+0x938] ;  /* 0x0009380001067983 */ /* 0x000ea80000300a00 */
[----:B------:R-:W2:Y:S04]  /*18390*/  LDL.LU.64 R4, [R1+0x930] ;  /* 0x0009300001047983 */ /* 0x000ea80000300a00 */
[----:B--2---:R0:W-:Y:S02]  /*183a0*/  STS.128 [R0+0x880], R4 ;  /* 0x0008800400007388 */ /* 0x0041e40000000c00 */
[C---:B0-----:R-:W-:Y:S01]  /*183b0*/  LOP3.LUT R4, R11.reuse, 0xff, RZ, 0xc0, !PT ;  /* 0x000000ff0b047812 */ /* 0x041fe200078ec0ff */
[----:B------:R-:W-:-:S05]  /*183c0*/  IMAD.SHL.U32 R11, R11, 0x800, RZ ;  /* 0x000008000b0b7824 */ /* 0x000fca00078e00ff */
[----:B------:R-:W-:-:S05]  /*183d0*/  LOP3.LUT R11, R11, 0x3000, RZ, 0xc0, !PT ;  /* 0x000030000b0b7812 */ /* 0x000fca00078ec0ff */
[----:B------:R-:W-:Y:S01]  /*183e0*/  IMAD R11, R4, 0x10, R11 ;  /* 0x00000010040b7824 */ /* 0x000fe200078e020b */
[----:B------:R-:W-:Y:S04]  /*183f0*/  BAR.SYNC.DEFER_BLOCKING 0x0 ;  /* 0x0000000000007b1d */ /* 0x000fe80000010000 */
[----:B------:R-:W-:Y:S02]  /*18400*/  LOP3.LUT R11, R11, 0x20, RZ, 0x3c, !PT ;  /* 0x000000200b0b7812 */ /* 0x000fe400078e3cff */
[----:B-----5:R-:W0:Y:S04]  /*18410*/  LDS.128 R4, [R17] ;  /* 0x0000000011047984 */ /* 0x020e280000000c00 */
[----:B------:R-:W1:Y:S04]  /*18420*/  LDS.128 R8, [R11] ;  /* 0x000000000b087984 */ /* 0x000e680000000c00 */
[----:B0-----:R-:W-:Y:S04]  /*18430*/  STL.64 [R1+0xd0], R4 ;  /* 0x0000d00401007387 */ /* 0x001fe80000100a00 */
[----:B------:R0:W-:Y:S04]  /*18440*/  STL.64 [R1+0xd8], R6 ;  /* 0x0000d80601007387 */ /* 0x0001e80000100a00 */
[----:B0-----:R-:W2:Y:S04]  /*18450*/  LDL.LU.64 R6, [R1+0x928] ;  /* 0x0009280001067983 */ /* 0x001ea80000300a00 */
[----:B------:R-:W2:Y:S04]  /*18460*/  LDL.LU.64 R4, [R1+0x920] ;  /* 0x0009200001047983 */ /* 0x000ea80000300a00 */
[----:B------:R-:W5:Y:S04]  /*18470*/  LDL.LU R17, [R1+0x20] ;  /* 0x0000200001117983 */ /* 0x000f680000300800 */
[----:B-1----:R-:W-:Y:S04]  /*18480*/  STL.64 [R1+0x70], R8 ;  /* 0x0000700801007387 */ /* 0x002fe80000100a00 */
[----:B------:R-:W-:Y:S04]  /*18490*/  STL.64 [R1+0x78], R10 ;  /* 0x0000780a01007387 */ /* 0x000fe80000100a00 */
[----:B------:R-:W0:Y:S04]  /*184a0*/  LDS.128 R8, [R12] ;  /* 0x000000000c087984 */ /* 0x000e280000000c00 */
[----:B0-----:R-:W-:Y:S04]  /*184b0*/  STL.64 [R1+0x60], R8 ;  /* 0x0000600801007387 */ /* 0x001fe80000100a00 */
[----:B------:R-:W-:Y:S04]  /*184c0*/  STL.64 [R1+0x68], R10 ;  /* 0x0000680a01007387 */ /* 0x000fe80000100a00 */
[----:B------:R-:W0:Y:S04]  /*184d0*/  LDS.128 R8, [R13] ;  /* 0x000000000d087984 */ /* 0x000e280000000c00 */
[----:B------:R-:W-:Y:S06]  /*184e0*/  BAR.SYNC.DEFER_BLOCKING 0x0 ;  /* 0x0000000000007b1d */ /* 0x000fec0000010000 */
[----:B0-----:R-:W-:Y:S04]  /*184f0*/  STL.64 [R1+0x40], R8 ;  /* 0x0000400801007387 */ /* 0x001fe80000100a00 */
[----:B------:R0:W-:Y:S04]  /*18500*/  STL.64 [R1+0x48], R10 ;  /* 0x0000480a01007387 */ /* 0x0001e80000100a00 */
[----:B0-----:R-:W3:Y:S04]  /*18510*/  LDL.LU.64 R10, [R1+0x918] ;  /* 0x00091800010a7983 */ /* 0x001ee80000300a00 */
[----:B------:R-:W3:Y:S04]  /*18520*/  LDL.LU.64 R8, [R1+0x910] ;  /* 0x0009100001087983 */ /* 0x000ee80000300a00 */
[----:B------:R-:W-:Y:S04]  /*18530*/  STS.128 [R0+0x800], R20 ;  /* 0x0008001400007388 */ /* 0x000fe80000000c00 */
[----:B--2---:R0:W-:Y:S04]  /*18540*/  STS.128 [R0], R4 ;  /* 0x0000000400007388 */ /* 0x0041e80000000c00 */
[----:B0-----:R-:W2:Y:S04]  /*18550*/  LDL.LU R7, [R1+0x908] ;  /* 0x0009080001077983 */ /* 0x001ea80000300800 */
[----:B------:R-:W2:Y:S04]  /*18560*/  LDL.LU.64 R4, [R1+0x900] ;  /* 0x0009000001047983 */ /* 0x000ea80000300a00 */
[----:B---3--:R0:W-:Y:S04]  /*18570*/  STS.128 [R0+0x80], R8 ;  /* 0x0000800800007388 */ /* 0x0081e80000000c00 */
[----:B0-----:R-:W3:Y:S04]  /*18580*/  LDL.LU.64 R10, [R1+0x8f8] ;  /* 0x0008f800010a7983 */ /* 0x001ee80000300a00 */
[----:B------:R-:W3:Y:S04]  /*18590*/  LDL.LU.64 R22, [R1+0x8f0] ;  /* 0x0008f00001167983 */ /* 0x000ee80000300a00 */
[----:B------:R-:W3:Y:S01]  /*185a0*/  LDL.LU.64 R20, [R1+0x8e8] ;  /* 0x0008e80001147983 */ /* 0x000ee20000300a00 */
[----:B----4-:R-:W-:-:S02]  /*185b0*/  IMAD R3, R15, c[0x0][0x194], RZ ;  /* 0x000065000f037a24 */ /* 0x010fc400078e02ff */
[----:B------:R-:W-:Y:S01]  /*185c0*/  IMAD.MOV.U32 R29, RZ, RZ, c[0x0][0x194] ;  /* 0x00006500ff1d7624 */ /* 0x000fe200078e00ff */
[----:B------:R-:W-:-:S03]  /*185d0*/  ISETP.GE.AND P4, PT, R2, c[0x0][0x17c], PT ;  /* 0x00005f0002007a0c */ /* 0x000fc60003f86270 */
[----:B------:R-:W-:Y:S01]  /*185e0*/  IMAD R29, R29, 0x100, R3 ;  /* 0x000001001d1d7824 */ /* 0x000fe200078e0203 */
[----:B------:R-:W-:-:S04]  /*185f0*/  LEA R2, P6, R3, c[0x0][0x170], 0x1 ;  /* 0x00005c0003027a11 */ /* 0x000fc800078c08ff */
[----:B------:R-:W-:Y:S02]  /*18600*/  LEA R28, P2, R29, c[0x0][0x170], 0x1 ;  /* 0x00005c001d1c7a11 */ /* 0x000fe400078408ff */
[----:B------:R-:W-:Y:S02]  /*18610*/  LEA.HI.X.SX32 R3, R3, c[0x0][0x174], 0x1, P6 ;  /* 0x00005d0003037a11 */ /* 0x000fe400030f0eff */
[----:B------:R-:W-:Y:S02]  /*18620*/  ISETP.GE.AND P6, PT, R15, c[0x0][0x178], PT ;  /* 0x00005e000f007a0c */ /* 0x000fe40003fc6270 */
[----:B------:R-:W-:Y:S02]  /*18630*/  LEA.HI.X.SX32 R29, R29, c[0x0][0x174], 0x1, P2 ;  /* 0x00005d001d1d7a11 */ /* 0x000fe400010f0eff */
[C---:B------:R-:W-:Y:S02]  /*18640*/  ISETP.GE.AND P2, PT, R18.reuse, c[0x0][0x17c], PT ;  /* 0x00005f0012007a0c */ /* 0x040fe40003f46270 */
[----:B------:R-:W-:-:S02]  /*18650*/  ISETP.LT.AND P6, PT, R18, c[0x0][0x17c], !P6 ;  /* 0x00005f0012007a0c */ /* 0x000fc400077c1270 */
[----:B------:R-:W-:Y:S01]  /*18660*/  ISETP.LT.AND P2, PT, R19, c[0x0][0x178], !P2 ;  /* 0x00005e0013007a0c */ /* 0x000fe20005741270 */
[----:B------:R-:W-:-:S04]  /*18670*/  IMAD R6, R18, c[0x0][0x198], RZ ;  /* 0x0000660012067a24 */ /* 0x000fc800078e02ff */
[----:B------:R-:W-:-:S04]  /*18680*/  IMAD.WIDE R12, R6, 0x2, R2 ;  /* 0x00000002060c7825 */ /* 0x000fc800078e0202 */
[----:B------:R-:W-:Y:S01]  /*18690*/  IMAD.WIDE R8, R6, 0x2, R28 ;  /* 0x0000000206087825 */ /* 0x000fe200078e021c */
[----:B--2---:R-:W-:Y:S01]  /*186a0*/  PRMT R7, R4, 0x7632, R7 ;  /* 0x0000763204077816 */ /* 0x004fe20000000007 */
[----:B---3--:R0:W-:Y:S04]  /*186b0*/  STS.128 [R0+0x880], R20 ;  /* 0x0008801400007388 */ /* 0x0081e80000000c00 */
[----:B------:R-:W-:Y:S01]  /*186c0*/  BAR.SYNC.DEFER_BLOCKING 0x0 ;  /* 0x0000000000007b1d */ /* 0x000fe20000010000 */
[----:B------:R-:W-:Y:S02]  /*186d0*/  PRMT R11, R16, 0x7632, R11 ;  /* 0x00007632100b7816 */ /* 0x000fe4000000000b */
[----:B0-----:R-:W-:-:S03]  /*186e0*/  IADD3 R0, R6, c[0x0][0x198], RZ ;  /* 0x0000660006007a10 */ /* 0x001fc60007ffe0ff */
[----:B------:R-:W-:Y:S04]  /*186f0*/  @P6 STG.E.U16 [R12.64], R16 ;  /* 0x000000100c006986 */ /* 0x000fe8000c101506 */
[----:B------:R0:W-:Y:S01]  /*18700*/  @P2 STG.E.U16 [R8.64], R4 ;  /* 0x0000000408002986 */ /* 0x0001e2000c101506 */
[----:B------:R-:W-:Y:S02]  /*18710*/  ISETP.LT.AND P2, PT, R15, c[0x0][0x178], !P0 ;  /* 0x00005e000f007a0c */ /* 0x000fe40004741270 */
[----:B------:R-:W-:Y:S01]  /*18720*/  ISETP.LT.AND P0, PT, R19, c[0x0][0x178], !P0 ;  /* 0x00005e0013007a0c */ /* 0x000fe20004701270 */
[----:B------:R-:W-:-:S04]  /*18730*/  IMAD.WIDE R20, R0, 0x2, R2 ;  /* 0x0000000200147825 */ /* 0x000fc800078e0202 */
[----:B0-----:R-:W-:-:S06]  /*18740*/  IMAD.WIDE R8, R0, 0x2, R28 ;  /* 0x0000000200087825 */ /* 0x001fcc00078e021c */
[----:B------:R0:W-:Y:S04]  /*18750*/  @P2 STG.E.U16 [R20.64], R11 ;  /* 0x0000000b14002986 */ /* 0x0001e8000c101506 */
[----:B------:R1:W-:Y:S04]  /*18760*/  @P0 STG.E.U16 [R8.64], R7 ;  /* 0x0000000708000986 */ /* 0x0003e8000c101506 */
[----:B0-----:R-:W2:Y:S04]  /*18770*/  LDL.LU.64 R20, [R1+0x8e0] ;  /* 0x0008e00001147983 */ /* 0x001ea80000300a00 */
[----:B-1----:R-:W3:Y:S01]  /*18780*/  LDL.LU.64 R8, [R1+0x8d8] ;  /* 0x0008d80001087983 */ /* 0x002ee20000300a00 */
[----:B------:R-:W-:-:S02]  /*18790*/  ISETP.LT.AND P6, PT, R15, c[0x0][0x178], !P5 ;  /* 0x00005e000f007a0c */ /* 0x000fc40006fc1270 */
[----:B------:R-:W-:-:S05]  /*187a0*/  IADD3 R6, R0, c[0x0][0x198], RZ ;  /* 0x0000660000067a10 */ /* 0x000fca0007ffe0ff */
[----:B------:R-:W-:Y:S01]  /*187b0*/  IMAD.WIDE R12, R6, 0x2, R2 ;  /* 0x00000002060c7825 */ /* 0x000fe200078e0202 */
[----:B------:R-:W-:-:S05]  /*187c0*/  ISETP.LT.AND P5, PT, R19, c[0x0][0x178], !P5 ;  /* 0x00005e0013007a0c */ /* 0x000fca0006fa1270 */
[----:B-----5:R0:W-:Y:S01]  /*187d0*/  @P6 STG.E.U16 [R12.64], R17 ;  /* 0x000000110c006986 */ /* 0x0201e2000c101506 */
[----:B------:R-:W-:Y:S02]  /*187e0*/  ISETP.LT.AND P6, PT, R15, c[0x0][0x178], !P4 ;  /* 0x00005e000f007a0c */ /* 0x000fe400067c1270 */
[C---:B------:R-:W-:Y:S01]  /*187f0*/  IADD3 R0, R6.reuse, c[0x0][0x198], RZ ;  /* 0x0000660006007a10 */ /* 0x040fe20007ffe0ff */
[----:B------:R-:W-:Y:S01]  /*18800*/  IMAD.WIDE R22, R6, 0x2, R28 ;  /* 0x0000000206167825 */ /* 0x000fe200078e021c */
[----:B------:R-:W-:-:S03]  /*18810*/  PRMT R26, R17, 0x7632, R26 ;  /* 0x00007632111a7816 */ /* 0x000fc6000000001a */
[----:B0-----:R-:W-:Y:S01]  /*18820*/  IMAD.WIDE R16, R0, 0x2, R2 ;  /* 0x0000000200107825 */ /* 0x001fe200078e0202 */
[----:B------:R-:W4:Y:S04]  /*18830*/  LDL.LU.64 R12, [R1+0x8d0] ;  /* 0x0008d000010c7983 */ /* 0x000f280000300a00 */
[----:B---3--:R-:W-:Y:S04]  /*18840*/  @P5 STG.E.U16 [R22.64], R8 ;  /* 0x0000000816005986 */ /* 0x008fe8000c101506 */
[----:B------:R0:W-:Y:S04]  /*18850*/  @P6 STG.E.U16 [R16.64], R26 ;  /* 0x0000001a10006986 */ /* 0x0001e8000c101506 */
[----:B0-----:R-:W3:Y:S01]  /*18860*/  LDL.LU.64 R16, [R1+0x8c8] ;  /* 0x0008c80001107983 */ /* 0x001ee20000300a00 */
[----:B------:R-:W-:-:S02]  /*18870*/  IADD3 R4, R18, 0x6, RZ ;  /* 0x0000000612047810 */ /* 0x000fc40007ffe0ff */
[----:B------:R-:W-:Y:S02]  /*18880*/  ISETP.LT.AND P4, PT, R19, c[0x0][0x178], !P4 ;  /* 0x00005e0013007a0c */ /* 0x000fe40006781270 */
[----:B------:R-:W-:Y:S02]  /*18890*/  ISETP.LT.AND P5, PT, R15, c[0x0][0x178], !P1 ;  /* 0x00005e000f007a0c */ /* 0x000fe40004fa1270 */
[----:B------:R-:W-:Y:S02]  /*188a0*/  ISETP.GE.AND P2, PT, R4, c[0x0][0x17c], PT ;  /* 0x00005f0004007a0c */ /* 0x000fe40003f46270 */
[C---:B------:R-:W-:Y:S01]  /*188b0*/  IADD3 R4, R0.reuse, c[0x0][0x198], RZ ;  /* 0x0000660000047a10 */ /* 0x040fe20007ffe0ff */
[----:B------:R-:W-:Y:S01]  /*188c0*/  IMAD.WIDE R22, R0, 0x2, R28 ;  /* 0x0000000200167825 */ /* 0x000fe200078e021c */
[----:B------:R-:W-:Y:S02]  /*188d0*/  ISETP.LT.AND P1, PT, R19, c[0x0][0x178], !P1 ;  /* 0x00005e0013007a0c */ /* 0x000fe40004f21270 */
[----:B------:R-:W-:Y:S01]  /*188e0*/  PRMT R10, R8, 0x7632, R10 ;  /* 0x00007632080a7816 */ /* 0x000fe2000000000a */
[----:B------:R-:W-:Y:S01]  /*188f0*/  IMAD.WIDE R6, R4, 0x2, R2 ;  /* 0x0000000204067825 */ /* 0x000fe200078e0202 */
[----:B------:R-:W-:-:S03]  /*18900*/  IADD3 R0, R18, 0x9, RZ ;  /* 0x0000000912007810 */ /* 0x000fc60007ffe0ff */
[----:B------:R0:W-:Y:S01]  /*18910*/  @P4 STG.E.U16 [R22.64], R10 ;  /* 0x0000000a16004986 */ /* 0x0001e2000c101506 */
[----:B------:R-:W-:Y:S02]  /*18920*/  ISETP.GE.AND P4, PT, R0, c[0x0][0x17c], PT ;  /* 0x00005f0000007a0c */ /* 0x000fe40003f86270 */
[----:B------:R-:W-:Y:S02]  /*18930*/  IADD3 R11, R18, 0x8, RZ ;  /* 0x00000008120b7810 */ /* 0x000fe40007ffe0ff */
[----:B------:R-:W-:Y:S02]  /*18940*/  IADD3 R0, R4, c[0x0][0x198], RZ ;  /* 0x0000660004007a10 */ /* 0x000fe40007ffe0ff */
[----:B------:R-:W-:Y:S02]  /*18950*/  IADD3 R8, R18, 0x7, RZ ;  /* 0x0000000712087810 */ /* 0x000fe40007ffe0ff */
[----:B------:R-:W-:Y:S02]  /*18960*/  ISETP.GE.AND P6, PT, R11, c[0x0][0x17c], PT ;  /* 0x00005f000b007a0c */ /* 0x000fe40003fc6270 */
[----:B------:R-:W-:Y:S01]  /*18970*/  ISETP.GE.AND P0, PT, R8, c[0x0][0x17c], PT ;  /* 0x00005f0008007a0c */ /* 0x000fe20003f06270 */
[----:B0-----:R-:W-:Y:S01]  /*18980*/  IMAD.WIDE R22, R0, 0x2, R2 ;  /* 0x0000000200167825 */ /* 0x001fe200078e0202 */
[----:B--2---:R-:W-:-:S03]  /*18990*/  PRMT R8, R20, 0x7632, R8 ;  /* 0x0000763214087816 */ /* 0x004fc60000000008 */
[C-C-:B------:R-:W-:Y:S01]  /*189a0*/  IMAD.WIDE R10, R0.reuse, 0x2, R28.reuse ;  /* 0x00000002000a7825 */ /* 0x140fe200078e021c */
[----:B------:R-:W-:Y:S01]  /*189b0*/  IADD3 R0, R0, c[0x0][0x198], RZ ;  /* 0x0000660000007a10 */ /* 0x000fe20007ffe0ff */
[----:B---3--:R0:W-:Y:S01]  /*189c0*/  @P5 STG.E.U16 [R6.64], R16 ;  /* 0x0000001006005986 */ /* 0x0081e2000c101506 */
[----:B------:R-:W-:Y:S02]  /*189d0*/  ISETP.LT.AND P5, PT, R15, c[0x0][0x178], !P3 ;  /* 0x00005e000f007a0c */ /* 0x000fe40005fa1270 */
[----:B------:R-:W-:Y:S01]  /*189e0*/  ISETP.LT.AND P3, PT, R19, c[0x0][0x178], !P3 ;  /* 0x00005e0013007a0c */ /* 0x000fe20005f61270 */
[----:B0-----:R-:W-:Y:S01]  /*189f0*/  IMAD.WIDE R6, R4, 0x2, R28 ;  /* 0x0000000204067825 */ /* 0x001fe200078e021c */
[----:B------:R-:W-:-:S04]  /*18a00*/  PRMT R16, R16, 0x7632, R16 ;  /* 0x0000763210107816 */ /* 0x000fc80000000010 */
[----:B------:R0:W-:Y:S01]  /*18a10*/  @P1 STG.E.U16 [R6.64], R20 ;  /* 0x0000001406001986 */ /* 0x0001e2000c101506 */
[----:B------:R-:W-:Y:S02]  /*18a20*/  ISETP.LT.AND P1, PT, R15, c[0x0][0x178], !P2 ;  /* 0x00005e000f007a0c */ /* 0x000fe40005721270 */
[----:B------:R-:W-:Y:S02]  /*18a30*/  ISETP.LT.AND P2, PT, R19, c[0x0][0x178], !P2 ;  /* 0x00005e0013007a0c */ /* 0x000fe40005741270 */
[----:B------:R1:W-:Y:S01]  /*18a40*/  @P5 STG.E.U16 [R22.64], R16 ;  /* 0x0000001016005986 */ /* 0x0003e2000c101506 */
[----:B------:R-:W-:-:S03]  /*18a50*/  IADD3 R4, R18, 0xa, RZ ;  /* 0x0000000a12047810 */ /* 0x000fc60007ffe0ff */
[----:B------:R2:W-:Y:S01]  /*18a60*/  @P3 STG.E.U16 [R10.64], R8 ;  /* 0x000000080a003986 */ /* 0x0005e2000c101506 */
[----:B------:R-:W-:Y:S02]  /*18a70*/  ISETP.GE.AND P5, PT, R4, c[0x0][0x17c], PT ;  /* 0x00005f0004007a0c */ /* 0x000fe40003fa6270 */
[----:B------:R-:W-:Y:S01]  /*18a80*/  IADD3 R4, R18, 0xb, RZ ;  /* 0x0000000b12047810 */ /* 0x000fe20007ffe0ff */
[----:B0-----:R-:W3:Y:S01]  /*18a90*/  LDL.LU R6, [R1+0x34] ;  /* 0x0000340001067983 */ /* 0x001ee20000300800 */
[----:B-1----:R-:W-:-:S03]  /*18aa0*/  IMAD.WIDE R22, R0, 0x2, R2 ;  /* 0x0000000200167825 */ /* 0x002fc600078e0202 */
[----:B------:R-:W5:Y:S01]  /*18ab0*/  LDL.LU R18, [R1+0x8c0] ;  /* 0x0008c00001127983 */ /* 0x000f620000300800 */
[----:B--2---:R-:W-:-:S03]  /*18ac0*/  IMAD.WIDE R10, R0, 0x2, R28 ;  /* 0x00000002000a7825 */ /* 0x004fc600078e021c */
[----:B----4-:R0:W-:Y:S01]  /*18ad0*/  @P1 STG.E.U16 [R22.64], R12 ;  /* 0x0000000c16001986 */ /* 0x0101e2000c101506 */
[----:B------:R-:W-:-:S03]  /*18ae0*/  PRMT R8, R12, 0x7632, R8 ;  /* 0x000076320c087816 */ /* 0x000fc60000000008 */
[----:B------:R-:W2:Y:S04]  /*18af0*/  LDL.LU R7, [R1+0x24] ;  /* 0x0000240001077983 */ /* 0x000ea80000300800 */
[----:B------:R-:W-:Y:S01]  /*18b00*/  @P2 STG.E.U16 [R10.64], R24 ;  /* 0x000000180a002986 */ /* 0x000fe2000c101506 */
[----:B0-----:R-:W-:-:S03]  /*18b10*/  PRMT R12, R24, 0x7632, R12 ;  /* 0x00007632180c7816 */ /* 0x001fc6000000000c */
[----:B------:R0:W-:Y:S04]  /*18b20*/  STL [R1+0x894], R24 ;  /* 0x0008941801007387 */ /* 0x0001e80000100800 */
[----:B0-----:R-:W4:Y:S01]  /*18b30*/  LDL R24, [R1+0x3ec] ;  /* 0x0003ec0001187983 */ /* 0x001f220000100800 */
[----:B------:R-:W-:Y:S02]  /*18b40*/  ISETP.LT.AND P3, PT, R15, c[0x0][0x178], !P0 ;  /* 0x00005e000f007a0c */ /* 0x000fe40004761270 */
[----:B------:R-:W-:Y:S02]  /*18b50*/  ISETP.LT.AND P0, PT, R19, c[0x0][0x178], !P0 ;  /* 0x00005e0013007a0c */ /* 0x000fe40004701270 */
[----:B------:R-:W-:Y:S02]  /*18b60*/  IADD3 R0, R0, c[0x0][0x198], RZ ;  /* 0x0000660000007a10 */ /* 0x000fe40007ffe0ff */
[----:B------:R-:W-:-:S03]  /*18b70*/  ISETP.LT.AND P2, PT, R15, c[0x0][0x178], !P6 ;  /* 0x00005e000f007a0c */ /* 0x000fc60007741270 */
[----:B------:R-:W-:Y:S01]  /*18b80*/  IMAD.WIDE R22, R0, 0x2, R2 ;  /* 0x0000000200167825 */ /* 0x000fe200078e0202 */
[----:B------:R-:W-:-:S03]  /*18b90*/  ISETP.GE.AND P1, PT, R4, c[0x0][0x17c], PT ;  /* 0x00005f0004007a0c */ /* 0x000fc60003f26270 */
[C---:B------:R-:W-:Y:S01]  /*18ba0*/  IMAD.WIDE R10, R0.reuse, 0x2, R28 ;  /* 0x00000002000a7825 */ /* 0x040fe200078e021c */
[----:B------:R-:W-:Y:S01]  /*18bb0*/  IADD3 R4, R0, c[0x0][0x198], RZ ;  /* 0x0000660000047a10 */ /* 0x000fe20007ffe0ff */
[----:B------:R0:W-:Y:S01]  /*18bc0*/  @P3 STG.E.U16 [R22.64], R8 ;  /* 0x0000000816003986 */ /* 0x0001e2000c101506 */
[----:B------:R-:W-:-:S03]  /*18bd0*/  ISETP.LT.AND P6, PT, R19, c[0x0][0x178], !P6 ;  /* 0x00005e0013007a0c */ /* 0x000fc600077c1270 */
[----:B------:R1:W-:Y:S01]  /*18be0*/  @P0 STG.E.U16 [R10.64], R12 ;  /* 0x0000000c0a000986 */ /* 0x0003e2000c101506 */
[----:B------:R-:W-:Y:S02]  /*18bf0*/  ISETP.LT.AND P0, PT, R15, c[0x0][0x178], !P4 ;  /* 0x00005e000f007a0c */ /* 0x000fe40006701270 */
[----:B------:R-:W-:Y:S01]  /*18c00*/  ISETP.LT.AND P4, PT, R19, c[0x0][0x178], !P4 ;  /* 0x00005e0013007a0c */ /* 0x000fe20006781270 */
[----:B0-----:R-:W-:-:S04]  /*18c10*/  IMAD.WIDE R22, R4, 0x2, R28 ;  /* 0x0000000204167825 */ /* 0x001fc800078e021c */
[----:B-1----:R-:W-:Y:S01]  /*18c20*/  IMAD.WIDE R10, R4, 0x2, R2 ;  /* 0x00000002040a7825 */ /* 0x002fe200078e0202 */
[----:B------:R-:W-:-:S04]  /*18c30*/  PRMT R16, R9, 0x7632, R16 ;  /* 0x0000763209107816 */ /* 0x000fc80000000010 */
[----:B---3--:R0:W-:Y:S04]  /*18c40*/  @P2 STG.E.U16 [R10.64], R6 ;  /* 0x000000060a002986 */ /* 0x0081e8000c101506 */
[----:B------:R-:W-:Y:S01]  /*18c50*/  @P6 STG.E.U16 [R22.64], R5 ;  /* 0x0000000516006986 */ /* 0x000fe2000c101506 */
[----:B------:R-:W-:Y:S02]  /*18c60*/  ISETP.LT.AND P6, PT, R15, c[0x0][0x178], !P5 ;  /* 0x00005e000f007a0c */ /* 0x000fe40006fc1270 */
[----:B------:R-:W-:Y:S02]  /*18c70*/  ISETP.LT.AND P5, PT, R19, c[0x0][0x178], !P5 ;  /* 0x00005e0013007a0c */ /* 0x000fe40006fa1270 */
[----:B----4-:R-:W-:-:S04]  /*18c80*/  IADD3 R0, R24, 0xc, RZ ;  /* 0x0000000c18007810 */ /* 0x010fc80007ffe0ff */
[----:B------:R-:W-:Y:S02]  /*18c90*/  ISETP.GE.AND P3, PT, R0, c[0x0][0x17c], PT ;  /* 0x00005f0000007a0c */ /* 0x000fe40003f66270 */
[----:B------:R-:W-:Y:S02]  /*18ca0*/  IADD3 R0, R4, c[0x0][0x198], RZ ;  /* 0x0000660004007a10 */ /* 0x000fe40007ffe0ff */
[----:B------:R-:W-:-:S03]  /*18cb0*/  PRMT R4, R6, 0x7632, R4 ;  /* 0x0000763206047816 */ /* 0x000fc60000000004 */
[----:B0-----:R-:W-:Y:S01]  /*18cc0*/  IMAD.WIDE R10, R0, 0x2, R2 ;  /* 0x00000002000a7825 */ /* 0x001fe200078e0202 */
[----:B------:R-:W-:-:S04]  /*18cd0*/  IADD3 R8, R24, 0xd, RZ ;  /* 0x0000000d18087810 */ /* 0x000fc80007ffe0ff */
[----:B------:R0:W-:Y:S01]  /*18ce0*/  @P0 STG.E.U16 [R10.64], R4 ;  /* 0x000000040a000986 */ /* 0x0001e2000c101506 */
[----:B------:R-:W-:Y:S01]  /*18cf0*/  ISETP.GE.AND P2, PT, R8, c[0x0][0x17c], PT ;  /* 0x00005f0008007a0c */ /* 0x000fe20003f46270 */
[C---:B------:R-:W-:Y:S01]  /*18d00*/  IMAD.WIDE R26, R0.reuse, 0x2, R28 ;  /* 0x00000002001a7825 */ /* 0x040fe200078e021c */
[----:B------:R-:W-:Y:S02]  /*18d10*/  PRMT R8, R5, 0x7632, R8 ;  /* 0x0000763205087816 */ /* 0x000fe40000000008 */
[----:B0-----:R-:W-:-:S03]  /*18d20*/  IADD3 R4, R0, c[0x0][0x198], RZ ;  /* 0x0000660000047a10 */ /* 0x001fc60007ffe0ff */
[----:B------:R0:W-:Y:S02]  /*18d30*/  @P4 STG.E.U16 [R26.64], R8 ;  /* 0x000000081a004986 */ /* 0x0001e4000c101506 */
[----:B------:R-:W-:-:S04]  /*18d40*/  IMAD.WIDE R22, R4, 0x2, R2 ;  /* 0x0000000204167825 */ /* 0x000fc800078e0202 */
[----:B------:R-:W-:Y:S01]  /*18d50*/  IMAD.WIDE R10, R4, 0x2, R28 ;  /* 0x00000002040a7825 */ /* 0x000fe200078e021c */
[----:B--2---:R1:W-:Y:S01]  /*18d60*/  @P6 STG.E.U16 [R22.64], R7 ;  /* 0x0000000716006986 */ /* 0x0043e2000c101506 */
[----:B------:R-:W-:Y:S02]  /*18d70*/  IADD3 R0, R24, 0xf, RZ ;  /* 0x0000000f18007810 */ /* 0x000fe40007ffe0ff */
[----:B------:R-:W-:Y:S01]  /*18d80*/  ISETP.LT.AND P6, PT, R15, c[0x0][0x178], !P1 ;  /* 0x00005e000f007a0c */ /* 0x000fe20004fc1270 */
[----:B------:R2:W-:Y:S01]  /*18d90*/  @P5 STG.E.U16 [R10.64], R9 ;  /* 0x000000090a005986 */ /* 0x0005e2000c101506 */
[----:B------:R-:W-:Y:S02]  /*18da0*/  ISETP.LT.AND P1, PT, R19, c[0x0][0x178], !P1 ;  /* 0x00005e0013007a0c */ /* 0x000fe40004f21270 */
[----:B------:R-:W-:Y:S01]  /*18db0*/  IADD3 R4, R4, c[0x0][0x198], RZ ;  /* 0x0000660004047a10 */ /* 0x000fe20007ffe0ff */
[----:B0-----:R-:W3:Y:S01]  /*18dc0*/  LDL.LU.64 R26, [R1+0x8b8] ;  /* 0x0008b800011a7983 */ /* 0x001ee20000300a00 */
[----:B------:R-:W-:-:S02]  /*18dd0*/  ISETP.LT.AND P5, PT, R15, c[0x0][0x178], !P3 ;  /* 0x00005e000f007a0c */ /* 0x000fc40005fa1270 */
[----:B------:R-:W-:Y:S01]  /*18de0*/  ISETP.LT.AND P3, PT, R19, c[0x0][0x178], !P3 ;  /* 0x00005e0013007a0c */ /* 0x000fe20005f61270 */
[----:B-1----:R-:W4:Y:S01]  /*18df0*/  LDL.LU.64 R22, [R1+0x8b0] ;  /* 0x0008b00001167983 */ /* 0x002f220000300a00 */
[----:B------:R-:W-:Y:S02]  /*18e00*/  ISETP.GE.AND P4, PT, R0, c[0x0][0x17c], PT ;  /* 0x00005f0000007a0c */ /* 0x000fe40003f86270 */
[----:B------:R-:W-:Y:S02]  /*18e10*/  IADD3 R0, R4, c[0x0][0x198], RZ ;  /* 0x0000660004007a10 */ /* 0x000fe40007ffe0ff */
[----:B------:R-:W-:Y:S01]  /*18e20*/  IADD3 R5, R24, 0xe, RZ ;  /* 0x0000000e18057810 */ /* 0x000fe20007ffe0ff */
[C---:B--2---:R-:W-:Y:S01]  /*18e30*/  IMAD.WIDE R10, R4.reuse, 0x2, R2 ;  /* 0x00000002040a7825 */ /* 0x044fe200078e0202 */
[----:B------:R-:W-:Y:S02]  /*18e40*/  PRMT R20, R7, 0x7632, R20 ;  /* 0x0000763207147816 */ /* 0x000fe40000000014 */
[----:B------:R-:W-:Y:S01]  /*18e50*/  ISETP.GE.AND P0, PT, R5, c[0x0][0x17c], PT ;  /* 0x00005f0005007a0c */ /* 0x000fe20003f06270 */
[----:B------:R-:W-:-:S04]  /*18e60*/  IMAD.WIDE R6, R4, 0x2, R28 ;  /* 0x0000000204067825 */ /* 0x000fc800078e021c */
[C---:B------:R-:W-:Y:S01]  /*18e70*/  IMAD.WIDE R8, R0.reuse, 0x2, R2 ;  /* 0x0000000200087825 */ /* 0x040fe200078e0202 */
[----:B------:R0:W-:Y:S03]  /*18e80*/  @P6 STG.E.U16 [R10.64], R20 ;  /* 0x000000140a006986 */ /* 0x0001e6000c101506 */
[----:B------:R-:W-:Y:S01]  /*18e90*/  IMAD.WIDE R4, R0, 0x2, R28 ;  /* 0x0000000200047825 */ /* 0x000fe200078e021c */
[----:B------:R1:W-:Y:S04]  /*18ea0*/  @P1 STG.E.U16 [R6.64], R16 ;  /* 0x0000001006001986 */ /* 0x0003e8000c101506 */
[----:B------:R-:W-:Y:S04]  /*18eb0*/  @P5 STG.E.U16 [R8.64], R17 ;  /* 0x0000001108005986 */ /* 0x000fe8000c101506 */
[----:B------:R2:W-:Y:S01]  /*18ec0*/  @P3 STG.E.U16 [R4.64], R21 ;  /* 0x0000001504003986 */ /* 0x0005e2000c101506 */
[----:B------:R-:W-:-:S02]  /*18ed0*/  ISETP.LT.AND P3, PT, R15, c[0x0][0x178], !P2 ;  /* 0x00005e000f007a0c */ /* 0x000fc40005761270 */
[----:B0-----:R-:W-:Y:S01]  /*18ee0*/  PRMT R20, R17, 0x7632, R20 ;  /* 0x0000763211147816 */ /* 0x001fe20000000014 */
[----:B------:R-:W3:Y:S04]  /*18ef0*/  LDL.LU.64 R10, [R1+0x8a8] ;  /* 0x0008a800010a7983 */ /* 0x000ee80000300a00 */
[----:B-1----:R-:W3:Y:S01]  /*18f00*/  LDL.LU.64 R6, [R1+0x8a0] ;  /* 0x0008a00001067983 */ /* 0x002ee20000300a00 */
[----:B--2---:R-:W-:-:S05]  /*18f10*/  IADD3 R4, R0, c[0x0][0x198], RZ ;  /* 0x0000660000047a10 */ /* 0x004fca0007ffe0ff */
[----:B------:R-:W-:-:S05]  /*18f20*/  IMAD.WIDE R16, R4, 0x2, R2 ;  /* 0x0000000204107825 */ /* 0x000fca00078e0202 */
[----:B------:R0:W-:Y:S04]  /*18f30*/  @P3 STG.E.U16 [R16.64], R20 ;  /* 0x0000001410003986 */ /* 0x0001e8000c101506 */
[----:B0-----:R-:W2:Y:S01]  /*18f40*/  LDL.LU R20, [R1+0x38] ;  /* 0x0000380001147983 */ /* 0x001ea20000300800 */
[----:B------:R-:W-:Y:S02]  /*18f50*/  ISETP.LT.AND P2, PT, R19, c[0x0][0x178], !P2 ;  /* 0x00005e0013007a0c */ /* 0x000fe40005741270 */
[----:B------:R-:W-:Y:S02]  /*18f60*/  ISETP.LT.AND P5, PT, R15, c[0x0][0x178], !P0 ;  /* 0x00005e000f007a0c */ /* 0x000fe400047a1270 */
[----:B------:R-:W-:Y:S02]  /*18f70*/  ISETP.LT.AND P0, PT, R19, c[0x0][0x178], !P0 ;  /* 0x00005e0013007a0c */ /* 0x000fe40004701270 */
[C---:B------:R-:W-:Y:S01]  /*18f80*/  IADD3 R0, R4.reuse, c[0x0][0x198], RZ ;  /* 0x0000660004007a10 */ /* 0x040fe20007ffe0ff */
[----:B------:R-:W-:Y:S01]  /*18f90*/  IMAD.WIDE R4, R4, 0x2, R28 ;  /* 0x0000000204047825 */ /* 0x000fe200078e021c */
[----:B------:R-:W-:-:S02]  /*18fa0*/  PRMT R21, R21, 0x7632, R21 ;  /* 0x0000763215157816 */ /* 0x000fc40000000015 */
[----:B------:R-:W-:-:S03]  /*18fb0*/  IADD3 R8, R24, 0x11, RZ ;  /* 0x0000001118087810 */ /* 0x000fc60007ffe0ff */
[----:B------:R0:W-:Y:S01]  /*18fc0*/  @P2 STG.E.U16 [R4.64], R21 ;  /* 0x0000001504002986 */ /* 0x0001e2000c101506 */
[----:B------:R-:W-:Y:S01]  /*18fd0*/  ISETP.GE.AND P1, PT, R8, c[0x0][0x17c], PT ;  /* 0x00005f0008007a0c */ /* 0x000fe20003f26270 */
[----:B------:R-:W-:Y:S01]  /*18fe0*/  IMAD.WIDE R8, R0, 0x2, R2 ;  /* 0x0000000200087825 */ /* 0x000fe200078e0202 */
[----:B------:R-:W-:Y:S02]  /*18ff0*/  ISETP.LT.AND P2, PT, R15, c[0x0][0x178], !P4 ;  /* 0x00005e000f007a0c */ /* 0x000fe40006741270 */
[----:B------:R-:W-:Y:S02]  /*19000*/  ISETP.LT.AND P4, PT, R19, c[0x0][0x178], !P4 ;  /* 0x00005e0013007a0c */ /* 0x000fe40006781270 */
[----:B------:R1:W-:Y:S01]  /*19010*/  @P5 STG.E.U16 [R8.64], R13 ;  /* 0x0000000d08005986 */ /* 0x0003e2000c101506 */
[----:B------:R-:W-:-:S03]  /*19020*/  PRMT R16, R13, 0x7632, R16 ;  /* 0x000076320d107816 */ /* 0x000fc60000000010 */
[----:B------:R-:W4:Y:S01]  /*19030*/  LDL.LU R19, [R1+0x89c] ;  /* 0x00089c0001137983 */ /* 0x000f220000300800 */
[----:B0-----:R-:W-:-:S03]  /*19040*/  IMAD.WIDE R4, R0, 0x2, R28 ;  /* 0x0000000200047825 */ /* 0x001fc600078e021c */
[----:B------:R-:W4:Y:S04]  /*19050*/  LDL.LU R17, [R1+0x28] ;  /* 0x0000280001117983 */ /* 0x000f280000300800 */
[----:B------:R0:W-:Y:S01]  /*19060*/  @P0 STG.E.U16 [R4.64], R25 ;  /* 0x0000001904000986 */ /* 0x0001e2000c101506 */
[----:B-1----:R-:W-:-:S03]  /*19070*/  PRMT R13, R25, 0x7632, R13 ;  /* 0x00007632190d7816 */ /* 0x002fc6000000000d */
[----:B0-----:R-:W4:Y:S01]  /*19080*/  LDL R25, [R1+0x3f4] ;  /* 0x0003f40001197983 */ /* 0x001f220000100800 */
[----:B------:R-:W-:Y:S02]  /*19090*/  IADD3 R12, R24, 0x10, RZ ;  /* 0x00000010180c7810 */ /* 0x000fe40007ffe0ff */
[----:B------:R-:W-:Y:S01]  /*190a0*/  IADD3 R0, R0, c[0x0][0x198], RZ ;  /* 0x0000660000007a10 */ /* 0x000fe20007ffe0ff */
[----:B------:R-:W5:Y:S01]  /*190b0*/  LDL.LU R21, [R1+0x3c] ;  /* 0x00003c0001157983 */ /* 0x000f620000300800 */
[----:B------:R-:W-:Y:S02]  /*190c0*/  ISETP.GE.AND P6, PT, R12, c[0x0][0x17c], PT ;  /* 0x00005f000c007a0c */ /* 0x000fe40003fc6270 */
[----:B------:R-:W-:Y:S02]  /*190d0*/  IADD3 R12, R24, 0x12, RZ ;  /* 0x00000012180c7810 */ /* 0x000fe40007ffe0ff */
[----:B------:R-:W-:Y:S02]  /*190e0*/  ISETP.LT.AND P0, PT, R15, c[0x0][0x178], !P6 ;  /* 0x00005e000f007a0c */ /* 0x000fe40007701270 */
[----:B------:R-:W-:-:S02]  /*190f0*/  ISETP.GE.AND P3, PT, R12, c[0x0][0x17c], PT ;  /* 0x00005f000c007a0c */ /* 0x000fc40003f66270 */
[----:B------:R-:W-:Y:S01]  /*19100*/  IADD3 R12, R24, 0x13, RZ ;  /* 0x00000013180c7810 */ /* 0x000fe20007ffe0ff */
[----:B------:R-:W-:-:S04]  /*19110*/  IMAD.WIDE R8, R0, 0x2, R2 ;  /* 0x0000000200087825 */ /* 0x000fc800078e0202 */
[C---:B------:R-:W-:Y:S01]  /*19120*/  IMAD.WIDE R4, R0.reuse, 0x2, R28 ;  /* 0x0000000200047825 */ /* 0x040fe200078e021c */
[----:B------:R-:W-:Y:S02]  /*19130*/  IADD3 R0, R0, c[0x0][0x198], RZ ;  /* 0x0000660000007a10 */ /* 0x000fe40007ffe0ff */
[----:B------:R-:W-:Y:S02]  /*19140*/  ISETP.GE.AND P5, PT, R12, c[0x0][0x17c], PT ;  /* 0x00005f000c007a0c */ /* 0x000fe40003fa6270 */
[----:B------:R-:W-:Y:S01]  /*19150*/  IADD3 R12, R24, 0x14, RZ ;  /* 0x00000014180c7810 */ /* 0x000fe20007ffe0ff */
[----:B------:R0:W-:Y:S03]  /*19160*/  @P2 STG.E.U16 [R8.64], R16 ;  /* 0x0000001008002986 */ /* 0x0001e6000c101506 */
[----:B------:R-:W-:Y:S02]  /*19170*/  ISETP.GE.AND P2, PT, R12, c[0x0][0x17c], PT ;  /* 0x00005f000c007a0c */ /* 0x000fe40003f46270 */
[----:B------:R-:W-:Y:S01]  /*19180*/  IADD3 R12, R24, 0x15, RZ ;  /* 0x00000015180c7810 */ /* 0x000fe20007ffe0ff */
[----:B------:R1:W-:Y:S01]  /*19190*/  @P4 STG.E.U16 [R4.64], R13 ;  /* 0x0000000d04004986 */ /* 0x0003e2000c101506 */
[----:B0-----:R-:W-:Y:S01]  /*191a0*/  IMAD.WIDE R8, R0, 0x2, R2 ;  /* 0x0000000200087825 */ /* 0x001fe200078e0202 */
[----:B------:R-:W-:-:S03]  /*191b0*/  ISETP.LT.AND P4, PT, R15, c[0x0][0x178], !P1 ;  /* 0x00005e000f007a0c */ /* 0x000fc60004f81270 */
[C---:B-1----:R-:W-:Y:S01]  /*191c0*/  IMAD.WIDE R4, R0.reuse, 0x2, R28 ;  /* 0x0000000200047825 */ /* 0x042fe200078e021c */
[----:B------:R-:W-:Y:S01]  /*191d0*/  IADD3 R0, R0, c[0x0][0x198], RZ ;  /* 0x0000660000007a10 */ /* 0x000fe20007ffe0ff */
[----:B--2---:R0:W-:Y:S01]  /*191e0*/  @P0 STG.E.U16 [R8.64], R20 ;  /* 0x0000001408000986 */ /* 0x0041e2000c101506 */
[----:B------:R-:W-:Y:S02]  /*191f0*/  ISETP.GE.AND P0, PT, R12, c[0x0][0x17c], PT ;  /* 0x00005f000c007a0c */ /* 0x000fe40003f06270 */
[----:B------:R-:W-:Y:S02]  /*19200*/  PRMT R12, R20, 0x7632, R12 ;  /* 0x00007632140c7816 */ /* 0x000fe4000000000c */
[----:B0-----:R-:W2:Y:S01]  /*19210*/  LDL.LU R20, [R1+0x2c] ;  /* 0x00002c0001147983 */ /* 0x001ea20000300800 */
[----:B---3--:R-:W-:Y:S01]  /*19220*/  PRMT R13, R6, 0x7632, R13 ;  /* 0x00007632060d7816 */ /* 0x008fe2000000000d */
[----:B------:R-:W-:Y:S01]  /*19230*/  IMAD.WIDE R8, R0, 0x2, R28 ;  /* 0x0000000200087825 */ /* 0x000fe200078e021c */
[----:B----4-:R-:W-:-:S02]  /*19240*/  ISETP.LT.AND P6, PT, R25, c[0x0][0x178], !P6 ;  /* 0x00005e0019007a0c */ /* 0x010fc400077c1270 */
[----:B------:R-:W-:-:S11]  /*19250*/  ISETP.LT.AND P1, PT, R25, c[0x0][0x178], !P1 ;  /* 0x00005e0019007a0c */ /* 0x000fd60004f21270 */
[----:B------:R0:W-:Y:S01]  /*19260*/  @P6 STG.E.U16 [R4.64], R6 ;  /* 0x0000000604006986 */ /* 0x0001e2000c101506 */
[----:B------:R-:W-:Y:S02]  /*19270*/  ISETP.LT.AND P6, PT, R15, c[0x0][0x178], !P3 ;  /* 0x00005e000f007a0c */ /* 0x000fe40005fc1270 */
[----:B------:R-:W-:Y:S01]  /*19280*/  ISETP.LT.AND P3, PT, R25, c[0x0][0x178], !P3 ;  /* 0x00005e0019007a0c */ /* 0x000fe20005f61270 */
[C---:B0-----:R-:W-:Y:S01]  /*19290*/  IMAD.WIDE R4, R0.reuse, 0x2, R2 ;  /* 0x0000000200047825 */ /* 0x041fe200078e0202 */
[----:B------:R-:W-:Y:S02]  /*192a0*/  IADD3 R6, R0, c[0x0][0x198], RZ ;  /* 0x0000660000067a10 */ /* 0x000fe40007ffe0ff */
[----:B------:R-:W-:Y:S02]  /*192b0*/  IADD3 R0, R24, 0x16, RZ ;  /* 0x0000001618007810 */ /* 0x000fe40007ffe0ff */
[----:B------:R0:W-:Y:S01]  /*192c0*/  @P4 STG.E.U16 [R4.64], R12 ;  /* 0x0000000c04004986 */ /* 0x0001e2000c101506 */
[----:B------:R-:W-:-:S03]  /*192d0*/  ISETP.LT.AND P4, PT, R15, c[0x0][0x178], !P5 ;  /* 0x00005e000f007a0c */ /* 0x000fc60006f81270 */
[----:B------:R1:W-:Y:S01]  /*192e0*/  @P1 STG.E.U16 [R8.64], R13 ;  /* 0x0000000d08001986 */ /* 0x0003e2000c101506 */
[----:B------:R-:W-:Y:S02]  /*192f0*/  ISETP.GE.AND P1, PT, R0, c[0x0][0x17c], PT ;  /* 0x00005f0000007a0c */ /* 0x000fe40003f26270 */
[C---:B------:R-:W-:Y:S01]  /*19300*/  IADD3 R0, R6.reuse, c[0x0][0x198], RZ ;  /* 0x0000660006007a10 */ /* 0x040fe20007ffe0ff */
[----:B0-----:R-:W-:Y:S01]  /*19310*/  IMAD.WIDE R4, R6, 0x2, R2 ;  /* 0x0000000206047825 */ /* 0x001fe200078e0202 */
[----:B-1----:R-:W-:-:S04]  /*19320*/  IADD3 R8, R24, 0x17, RZ ;  /* 0x0000001718087810 */ /* 0x002fc80007ffe0ff */
[----:B------:R0:W-:Y:S01]  /*19330*/  @P6 STG.E.U16 [R4.64], R17 ;  /* 0x0000001104006986 */ /* 0x0001e2000c101506 */
[----:B------:R-:W-:Y:S01]  /*19340*/  ISETP.GE.AND P6, PT, R8, c[0x0][0x17c], PT ;  /* 0x00005f0008007a0c */ /* 0x000fe20003fc6270 */
[----:B------:R-:W-:Y:S01]  /*19350*/  IMAD.WIDE R8, R0, 0x2, R2 ;  /* 0x0000000200087825 */ /* 0x000fe200078e0202 */
[----:B------:R-:W-:-:S03]  /*19360*/  ISETP.LT.AND P5, PT, R25, c[0x0][0x178], !P5 ;  /* 0x00005e0019007a0c */ /* 0x000fc60006fa1270 */
[----:B0-----:R-:W-:Y:S01]  /*19370*/  IMAD.WIDE R4, R6, 0x2, R28 ;  /* 0x0000000206047825 */ /* 0x001fe200078e021c */
[----:B------:R-:W-:-:S04]  /*19380*/  PRMT R6, R17, 0x7632, R6 ;  /* 0x0000763211067816 */ /* 0x000fc80000000006 */
[----:B------:R0:W-:Y:S01]  /*19390*/  @P3 STG.E.U16 [R4.64], R10 ;  /* 0x0000000a04003986 */ /* 0x0001e2000c101506 */
[----:B------:R-:W-:Y:S02]  /*193a0*/  ISETP.LT.AND P3, PT, R15, c[0x0][0x178], !P2 ;  /* 0x00005e000f007a0c */ /* 0x000fe40005761270 */
[----:B------:R-:W-:Y:S01]  /*193b0*/  ISETP.LT.AND P2, PT, R25, c[0x0][0x178], !P2 ;  /* 0x00005e0019007a0c */ /* 0x000fe20005741270 */
[----:B------:R1:W-:Y:S01]  /*193c0*/  @P4 STG.E.U16 [R8.64], R6 ;  /* 0x0000000608004986 */ /* 0x0003e2000c101506 */
[----:B------:R-:W-:Y:S01]  /*193d0*/  PRMT R16, R10, 0x7632, R16 ;  /* 0x000076320a107816 */ /* 0x000fe20000000010 */
[C---:B0-----:R-:W-:Y:S01]  /*193e0*/  IMAD.WIDE R4, R0.reuse, 0x2, R28 ;  /* 0x0000000200047825 */ /* 0x041fe200078e021c */
[----:B-1----:R-:W-:-:S04]  /*193f0*/  IADD3 R6, R0, c[0x0][0x198], RZ ;  /* 0x0000660000067a10 */ /* 0x002fc80007ffe0ff */
[----:B------:R-:W-:Y:S01]  /*19400*/  @P5 STG.E.U16 [R4.64], R16 ;  /* 0x0000001004005986 */ /* 0x000fe2000c101506 */
[----:B------:R-:W-:-:S04]  /*19410*/  IMAD.WIDE R8, R6, 0x2, R2 ;  /* 0x0000000206087825 */ /* 0x000fc800078e0202 */
[----:B------:R-:W-:Y:S01]  /*19420*/  IMAD.WIDE R12, R6, 0x2, R28 ;  /* 0x00000002060c7825 */ /* 0x000fe200078e021c */
[----:B-----5:R0:W-:Y:S01]  /*19430*/  @P3 STG.E.U16 [R8.64], R18 ;  /* 0x0000001208003986 */ /* 0x0201e2000c101506 */
[----:B------:R-:W-:-:S03]  /*19440*/  IADD3 R0, R24, 0x19, RZ ;  /* 0x0000001918007810 */ /* 0x000fc60007ffe0ff */
[----:B------:R1:W-:Y:S01]  /*19450*/  @P2 STG.E.U16 [R12.64], R22 ;  /* 0x000000160c002986 */ /* 0x0003e2000c101506 */
[----:B------:R-:W-:Y:S02]  /*19460*/  ISETP.LT.AND P2, PT, R15, c[0x0][0x178], !P0 ;  /* 0x00005e000f007a0c */ /* 0x000fe40004741270 */
[----:B------:R-:W-:Y:S02]  /*19470*/  ISETP.LT.AND P0, PT, R25, c[0x0][0x178], !P0 ;  /* 0x00005e0019007a0c */ /* 0x000fe40004701270 */
[----:B------:R-:W-:Y:S02]  /*19480*/  ISETP.LT.AND P3, PT, R15, c[0x0][0x178], !P1 ;  /* 0x00005e000f007a0c */ /* 0x000fe40004f61270 */
[----:B0-----:R-:W-:Y:S02]  /*19490*/  IADD3 R8, R6, c[0x0][0x198], RZ ;  /* 0x0000660006087a10 */ /* 0x001fe40007ffe0ff */
[----:B------:R-:W-:Y:S02]  /*194a0*/  IADD3 R10, R24, 0x18, RZ ;  /* 0x00000018180a7810 */ /* 0x000fe40007ffe0ff */
[----:B------:R-:W-:-:S02]  /*194b0*/  ISETP.GE.AND P5, PT, R0, c[0x0][0x17c], PT ;  /* 0x00005f0000007a0c */ /* 0x000fc40003fa6270 */
[C---:B------:R-:W-:Y:S01]  /*194c0*/  IADD3 R0, R8.reuse, c[0x0][0x198], RZ ;  /* 0x0000660008007a10 */ /* 0x040fe20007ffe0ff */
[----:B------:R-:W-:Y:S01]  /*194d0*/  IMAD.WIDE R4, R8, 0x2, R2 ;  /* 0x0000000208047825 */ /* 0x000fe200078e0202 */
[----:B------:R-:W-:Y:S02]  /*194e0*/  ISETP.GE.AND P4, PT, R10, c[0x0][0x17c], PT ;  /* 0x00005f000a007a0c */ /* 0x000fe40003f86270 */
[----:B------:R-:W-:Y:S01]  /*194f0*/  PRMT R6, R18, 0x7632, R6 ;  /* 0x0000763212067816 */ /* 0x000fe20000000006 */
[----:B------:R-:W-:Y:S01]  /*19500*/  IMAD.WIDE R8, R8, 0x2, R28 ;  /* 0x0000000208087825 */ /* 0x000fe200078e021c */
[----:B------:R-:W-:-:S03]  /*19510*/  PRMT R10, R22, 0x7632, R10 ;  /* 0x00007632160a7816 */ /* 0x000fc6000000000a */
[----:B-1----:R-:W-:Y:S01]  /*19520*/  IMAD.WIDE R12, R0, 0x2, R2 ;  /* 0x00000002000c7825 */ /* 0x002fe200078e0202 */
[----:B------:R0:W-:Y:S01]  /*19530*/  @P2 STG.E.U16 [R4.64], R6 ;  /* 0x0000000604002986 */ /* 0x0001e2000c101506 */
[----:B------:R-:W-:-:S03]  /*19540*/  ISETP.LT.AND P1, PT, R25, c[0x0][0x178], !P1 ;  /* 0x00005e0019007a0c */ /* 0x000fc60004f21270 */
[----:B------:R1:W-:Y:S04]  /*19550*/  @P0 STG.E.U16 [R8.64], R10 ;  /* 0x0000000a08000986 */ /* 0x0003e8000c101506 */
[----:B------:R-:W-:Y:S01]  /*19560*/  @P3 STG.E.U16 [R12.64], R14 ;  /* 0x0000000e0c003986 */ /* 0x000fe2000c101506 */
[----:B------:R-:W-:Y:S02]  /*19570*/  ISETP.LT.AND P3, PT, R15, c[0x0][0x178], !P6 ;  /* 0x00005e000f007a0c */ /* 0x000fe40007761270 */
[----:B------:R-:W-:Y:S02]  /*19580*/  ISETP.LT.AND P6, PT, R25, c[0x0][0x178], !P6 ;  /* 0x00005e0019007a0c */ /* 0x000fe400077c1270 */
[C---:B0-----:R-:W-:Y:S01]  /*19590*/  IADD3 R4, R0.reuse, c[0x0][0x198], RZ ;  /* 0x0000660000047a10 */ /* 0x041fe20007ffe0ff */
[----:B------:R-:W-:Y:S01]  /*195a0*/  IMAD.WIDE R16, R0, 0x2, R28 ;  /* 0x0000000200107825 */ /* 0x000fe200078e021c */
[----:B------:R-:W-:-:S02]  /*195b0*/  ISETP.LT.AND P0, PT, R15, c[0x0][0x178], !P4 ;  /* 0x00005e000f007a0c */ /* 0x000fc40006701270 */
[----:B-1----:R-:W-:Y:S01]  /*195c0*/  PRMT R10, R14, 0x7632, R10 ;  /* 0x000076320e0a7816 */ /* 0x002fe2000000000a */
[C---:B------:R-:W-:Y:S01]  /*195d0*/  IMAD.WIDE R8, R4.reuse, 0x2, R2 ;  /* 0x0000000204087825 */ /* 0x040fe200078e0202 */
[----:B------:R-:W-:Y:S02]  /*195e0*/  IADD3 R0, R4, c[0x0][0x198], RZ ;  /* 0x0000660004007a10 */ /* 0x000fe40007ffe0ff */
[----:B------:R-:W-:Y:S01]  /*195f0*/  PRMT R6, R26, 0x7632, R6 ;  /* 0x000076321a067816 */ /* 0x000fe20000000006 */
[----:B------:R-:W-:Y:S01]  /*19600*/  IMAD.WIDE R4, R4, 0x2, R28 ;  /* 0x0000000204047825 */ /* 0x000fe200078e021c */
[----:B------:R-:W-:Y:S01]  /*19610*/  ISETP.LT.AND P4, PT, R25, c[0x0][0x178], !P4 ;  /* 0x00005e0019007a0c */ /* 0x000fe20006781270 */
[----:B------:R-:W-:Y:S01]  /*19620*/  @P1 STG.E.U16 [R16.64], R26 ;  /* 0x0000001a10001986 */ /* 0x000fe2000c101506 */
[----:B------:R-:W-:-:S03]  /*19630*/  IADD3 R18, R24, 0x1a, RZ ;  /* 0x0000001a18127810 */ /* 0x000fc60007ffe0ff */
[----:B------:R0:W-:Y:S04]  /*19640*/  @P3 STG.E.U16 [R8.64], R10 ;  /* 0x0000000a08003986 */ /* 0x0001e8000c101506 */
[----:B------:R1:W-:Y:S01]  /*19650*/  @P6 STG.E.U16 [R4.64], R6 ;  /* 0x0000000604006986 */ /* 0x0003e2000c101506 */
[----:B------:R-:W-:Y:S02]  /*19660*/  ISETP.LT.AND P6, PT, R15, c[0x0][0x178], !P5 ;  /* 0x00005e000f007a0c */ /* 0x000fe40006fc1270 */
[----:B------:R-:W-:Y:S01]  /*19670*/  ISETP.GE.AND P2, PT, R18, c[0x0][0x17c], PT ;  /* 0x00005f0012007a0c */ /* 0x000fe20003f46270 */
[----:B0-----:R-:W-:-:S04]  /*19680*/  IMAD.WIDE R8, R0, 0x2, R2 ;  /* 0x0000000200087825 */ /* 0x001fc800078e0202 */
[C---:B-1----:R-:W-:Y:S01]  /*19690*/  IMAD.WIDE R4, R0.reuse, 0x2, R28 ;  /* 0x0000000200047825 */ /* 0x042fe200078e021c */
[----:B------:R-:W-:Y:S01]  /*196a0*/  IADD3 R6, R0, c[0x0][0x198], RZ ;  /* 0x0000660000067a10 */ /* 0x000fe20007ffe0ff */
[----:B------:R0:W-:Y:S01]  /*196b0*/  @P0 STG.E.U16 [R8.64], R21 ;  /* 0x0000001508000986 */ /* 0x0001e2000c101506 */
[----:B------:R-:W-:-:S03]  /*196c0*/  ISETP.LT.AND P5, PT, R25, c[0x0][0x178], !P5 ;  /* 0x00005e0019007a0c */ /* 0x000fc60006fa1270 */
[----:B------:R1:W-:Y:S01]  /*196d0*/  @P4 STG.E.U16 [R4.64], R7 ;  /* 0x0000000704004986 */ /* 0x0003e2000c101506 */
[----:B------:R-:W-:Y:S02]  /*196e0*/  ISETP.LT.AND P4, PT, R15, c[0x0][0x178], !P2 ;  /* 0x00005e000f007a0c */ /* 0x000fe40005781270 */
[----:B------:R-:W-:Y:S02]  /*196f0*/  IADD3 R10, R24, 0x1d, RZ ;  /* 0x0000001d180a7810 */ /* 0x000fe40007ffe0ff */
[----:B------:R-:W-:Y:S02]  /*19700*/  ISETP.LT.AND P2, PT, R25, c[0x0][0x178], !P2 ;  /* 0x00005e0019007a0c */ /* 0x000fe40005741270 */
[----:B0-----:R-:W-:Y:S01]  /*19710*/  PRMT R8, R21, 0x7632, R8 ;  /* 0x0000763215087816 */ /* 0x001fe20000000008 */
[C---:B-1----:R-:W-:Y:S01]  /*19720*/  IMAD.WIDE R4, R6.reuse, 0x2, R2 ;  /* 0x0000000206047825 */ /* 0x042fe200078e0202 */
[----:B------:R-:W-:Y:S02]  /*19730*/  IADD3 R0, R6, c[0x0][0x198], RZ ;  /* 0x0000660006007a10 */ /* 0x000fe40007ffe0ff */
[----:B------:R-:W-:-:S02]  /*19740*/  IADD3 R12, R24, 0x1b, RZ ;  /* 0x0000001b180c7810 */ /* 0x000fc40007ffe0ff */
[----:B------:R0:W-:Y:S01]  /*19750*/  @P6 STG.E.U16 [R4.64], R8 ;  /* 0x0000000804006986 */ /* 0x0001e2000c101506 */
[----:B------:R-:W-:Y:S02]  /*19760*/  ISETP.GE.AND P0, PT, R10, c[0x0][0x17c], PT ;  /* 0x00005f000a007a0c */ /* 0x000fe40003f06270 */
[----:B------:R-:W-:Y:S02]  /*19770*/  PRMT R10, R7, 0x7632, R10 ;  /* 0x00007632070a7816 */ /* 0x000fe4000000000a */
[----:B------:R-:W-:Y:S02]  /*19780*/  IADD3 R13, R24, 0x1c, RZ ;  /* 0x0000001c180d7810 */ /* 0x000fe40007ffe0ff */
[----:B------:R-:W-:Y:S02]  /*19790*/  ISETP.GE.AND P1, PT, R12, c[0x0][0x17c], PT ;  /* 0x00005f000c007a0c */ /* 0x000fe40003f26270 */
[----:B0-----:R-:W-:Y:S01]  /*197a0*/  IADD3 R8, R24, 0x1e, RZ ;  /* 0x0000001e18087810 */ /* 0x001fe20007ffe0ff */
[----:B------:R-:W-:-:S03]  /*197b0*/  IMAD.WIDE R4, R6, 0x2, R28 ;  /* 0x0000000206047825 */ /* 0x000fc600078e021c */
[----:B------:R-:W-:Y:S01]  /*197c0*/  ISETP.GE.AND P6, PT, R8, c[0x0][0x17c], PT ;  /* 0x00005f0008007a0c */ /* 0x000fe20003fc6270 */
[C---:B------:R-:W-:Y:S01]  /*197d0*/  IMAD.WIDE R6, R0.reuse, 0x2, R2 ;  /* 0x0000000200067825 */ /* 0x040fe200078e0202 */
[----:B------:R-:W-:Y:S01]  /*197e0*/  ISETP.GE.AND P3, PT, R13, c[0x0][0x17c], PT ;  /* 0x00005f000d007a0c */ /* 0x000fe20003f66270 */
[----:B------:R0:W-:Y:S02]  /*197f0*/  @P5 STG.E.U16 [R4.64], R10 ;  /* 0x0000000a04005986 */ /* 0x0001e4000c101506 */
[C---:B------:R-:W-:Y:S01]  /*19800*/  IMAD.WIDE R8, R0.reuse, 0x2, R28 ;  /* 0x0000000200087825 */ /* 0x040fe200078e021c */
[----:B0-----:R-:W-:-:S04]  /*19810*/  IADD3 R4, R0, c[0x0][0x198], RZ ;  /* 0x0000660000047a10 */ /* 0x001fc80007ffe0ff */
[----:B------:R-:W-:Y:S01]  /*19820*/  IADD3 R0, R4, c[0x0][0x198], RZ ;  /* 0x0000660004007a10 */ /* 0x000fe20007ffe0ff */
[----:B--2---:R0:W-:Y:S01]  /*19830*/  @P4 STG.E.U16 [R6.64], R20 ;  /* 0x0000001406004986 */ /* 0x0041e2000c101506 */
[----:B------:R-:W-:Y:S02]  /*19840*/  ISETP.LT.AND P4, PT, R15, c[0x0][0x178], !P1 ;  /* 0x00005e000f007a0c */ /* 0x000fe40004f81270 */
[----:B------:R-:W-:Y:S01]  /*19850*/  ISETP.LT.AND P1, PT, R25, c[0x0][0x178], !P1 ;  /* 0x00005e0019007a0c */ /* 0x000fe20004f21270 */
[----:B------:R1:W-:Y:S01]  /*19860*/  @P2 STG.E.U16 [R8.64], R11 ;  /* 0x0000000b08002986 */ /* 0x0003e2000c101506 */
[----:B------:R-:W-:Y:S02]  /*19870*/  ISETP.LT.AND P2, PT, R15, c[0x0][0x178], !P3 ;  /* 0x00005e000f007a0c */ /* 0x000fe40005f41270 */
[----:B------:R-:W-:Y:S01]  /*19880*/  PRMT R10, R20, 0x7632, R10 ;  /* 0x00007632140a7816 */ /* 0x000fe2000000000a */
[----:B0-----:R-:W-:Y:S01]  /*19890*/  IMAD.WIDE R6, R4, 0x2, R2 ;  /* 0x0000000204067825 */ /* 0x001fe200078e0202 */
[----:B-1----:R-:W-:-:S03]  /*198a0*/  PRMT R11, R11, 0x7632, R11 ;  /* 0x000076320b0b7816 */ /* 0x002fc6000000000b */
[----:B------:R-:W-:Y:S02]  /*198b0*/  IMAD.WIDE R8, R4, 0x2, R28 ;  /* 0x0000000204087825 */ /* 0x000fe400078e021c */
[----:B------:R-:W-:Y:S02]  /*198c0*/  @P4 STG.E.U16 [R6.64], R10 ;  /* 0x0000000a06004986 */ /* 0x000fe4000c101506 */
[----:B------:R-:W-:Y:S02]  /*198d0*/  IMAD.WIDE R4, R0, 0x2, R2 ;  /* 0x0000000200047825 */ /* 0x000fe400078e0202 */
[----:B------:R0:W-:Y:S01]  /*198e0*/  @P1 STG.E.U16 [R8.64], R11 ;  /* 0x0000000b08001986 */ /* 0x0001e2000c101506 */
[----:B------:R-:W-:-:S03]  /*198f0*/  ISETP.LT.AND P1, PT, R15, c[0x0][0x178], !P6 ;  /* 0x00005e000f007a0c */ /* 0x000fc60007721270 */
[----:B------:R-:W-:Y:S01]  /*19900*/  @P2 STG.E.U16 [R4.64], R19 ;  /* 0x0000001304002986 */ /* 0x000fe2000c101506 */
[----:B------:R-:W-:-:S03]  /*19910*/  ISETP.LT.AND P2, PT, R15, c[0x0][0x178], !P0 ;  /* 0x00005e000f007a0c */ /* 0x000fc60004741270 */
[----:B------:R-:W2:Y:S04]  /*19920*/  LDL.LU R15, [R1+0x898] ;  /* 0x00089800010f7983 */ /* 0x000ea80000300800 */
[----:B------:R-:W1:Y:S01]  /*19930*/  S2R R20, SR_TID.X ;  /* 0x0000000000147919 */ /* 0x000e620000002100 */
[C---:B------:R-:W-:Y:S02]  /*19940*/  ISETP.LT.AND P3, PT, R25.reuse, c[0x0][0x178], !P3 ;  /* 0x00005e0019007a0c */ /* 0x040fe40005f61270 */
[----:B------:R-:W-:Y:S01]  /*19950*/  IADD3 R12, R24, 0x1f, RZ ;  /* 0x0000001f180c7810 */ /* 0x000fe20007ffe0ff */
[----:B0-----:R-:W-:Y:S01]  /*19960*/  IMAD.WIDE R10, R0, 0x2, R28 ;  /* 0x00000002000a7825 */ /* 0x001fe200078e021c */
[----:B------:R-:W-:Y:S01]  /*19970*/  ISETP.LT.AND P0, PT, R25, c[0x0][0x178], !P0 ;  /* 0x00005e0019007a0c */ /* 0x000fe20004701270 */
[----:B------:R-:W3:Y:S01]  /*19980*/  LDL.LU R21, [R1+0xd0] ;  /* 0x0000d00001157983 */ /* 0x000ee20000300800 */
[----:B------:R-:W-:-:S02]  /*19990*/  ISETP.GE.AND P5, PT, R12, c[0x0][0x17c], PT ;  /* 0x00005f000c007a0c */ /* 0x000fc40003fa6270 */
[----:B------:R-:W-:-:S04]  /*199a0*/  IADD3 R12, R24, 0x20, RZ ;  /* 0x00000020180c7810 */ /* 0x000fc80007ffe0ff */
[----:B------:R-:W-:Y:S02]  /*199b0*/  ISETP.GE.AND P4, PT, R12, c[0x0][0x17c], PT ;  /* 0x00005f000c007a0c */ /* 0x000fe40003f86270 */
[----:B------:R-:W-:Y:S01]  /*199c0*/  IADD3 R12, R0, c[0x0][0x198], RZ ;  /* 0x00006600000c7a10 */ /* 0x000fe20007ffe0ff */
[----:B------:R0:W-:Y:S01]  /*199d0*/  @P3 STG.E.U16 [R10.64], R23 ;  /* 0x000000170a003986 */ /* 0x0001e2000c101506 */
[C---:B-1----:R-:W-:Y:S01]  /*199e0*/  LOP3.LUT R13, R20.reuse, 0xff, RZ, 0xc0, !PT ;  /* 0x000000ff140d7812 */ /* 0x042fe200078ec0ff */
[----:B------:R-:W-:Y:S01]  /*199f0*/  IMAD.SHL.U32 R20, R20, 0x800, RZ ;  /* 0x0000080014147824 */ /* 0x000fe200078e00ff */
[----:B------:R-:W-:Y:S02]  /*19a00*/  PRMT R9, R23, 0x7632, R9 ;  /* 0x0000763217097816 */ /* 0x000fe40000000009 */
[----:B0-----:R-:W4:Y:S02]  /*19a10*/  LDL R23, [R1+0x3f0] ;  /* 0x0003f00001177983 */ /* 0x001f240000100800 */
[----:B------:R-:W-:Y:S01]  /*19a20*/  LOP3.LUT R20, R20, 0x3000, RZ, 0xc0, !PT ;  /* 0x0000300014147812 */ /* 0x000fe200078ec0ff */
[----:B------:R-:W-:Y:S01]  /*19a30*/  IMAD.WIDE R10, R12, 0x2, R2 ;  /* 0x000000020c0a7825 */ /* 0x000fe200078e0202 */
[----:B------:R-:W-:-:S02]  /*19a40*/  ISETP.LT.AND P6, PT, R25, c[0x0][0x178], !P6 ;  /* 0x00005e0019007a0c */ /* 0x000fc400077c1270 */
[----:B------:R-:W-:Y:S01]  /*19a50*/  PRMT R8, R19, 0x7632, R8 ;  /* 0x0000763213087816 */ /* 0x000fe20000000008 */
[----:B------:R-:W-:Y:S01]  /*19a60*/  IMAD R20, R13, 0x10, R20 ;  /* 0x000000100d147824 */ /* 0x000fe200078e0214 */
[C---:B------:R-:W-:Y:S01]  /*19a70*/  IADD3 R0, R12.reuse, c[0x0][0x198], RZ ;  /* 0x000066000c007a10 */ /* 0x040fe20007ffe0ff */
[----:B------:R-:W-:Y:S02]  /*19a80*/  IMAD.WIDE R12, R12, 0x2, R28 ;  /* 0x000000020c0c7825 */ /* 0x000fe400078e021c */
[----:B------:R-:W-:Y:S02]  /*19a90*/  @P2 STG.E.U16 [R10.64], R8 ;  /* 0x000000080a002986 */ /* 0x000fe4000c101506 */
[----:B------:R-:W-:Y:S01]  /*19aa0*/  IMAD.WIDE R16, R0, 0x2, R2 ;  /* 0x0000000200107825 */ /* 0x000fe200078e0202 */
[C---:B------:R-:W-:Y:S01]  /*19ab0*/  IADD3 R18, R24.reuse, 0x22, RZ ;  /* 0x0000002218127810 */ /* 0x040fe20007ffe0ff */
[----:B------:R0:W-:Y:S01]  /*19ac0*/  @P0 STG.E.U16 [R12.64], R9 ;  /* 0x000000090c000986 */ /* 0x0001e2000c101506 */
[----:B------:R-:W-:-:S02]  /*19ad0*/  IADD3 R14, R24, 0x21, RZ ;  /* 0x00000021180e7810 */ /* 0x000fc40007ffe0ff */
[----:B------:R-:W-:Y:S01]  /*19ae0*/  ISETP.GE.AND P2, PT, R18, c[0x0][0x17c], PT ;  /* 0x00005f0012007a0c */ /* 0x000fe20003f46270 */
[----:B------:R-:W1:Y:S01]  /*19af0*/  LDS.128 R4, [R20] ;  /* 0x0000000014047984 */ /* 0x000e620000000c00 */
[----:B------:R-:W-:Y:S01]  /*19b00*/  PRMT R18, R27, 0x7632, R18 ;  /* 0x000076321b127816 */ /* 0x000fe20000000012 */
[----:B0-----:R-:W-:Y:S02]  /*19b10*/  IMAD.WIDE R12, R0, 0x2, R28 ;  /* 0x00000002000c7825 */ /* 0x001fe400078e021c */
[----:B--2---:R0:W-:Y:S04]  /*19b20*/  @P1 STG.E.U16 [R16.64], R15 ;  /* 0x0000000f10001986 */ /* 0x0041e8000c101506 */
[----:B------:R2:W-:Y:S01]  /*19b30*/  @P6 STG.E.U16 [R12.64], R27 ;  /* 0x0000001b0c006986 */ /* 0x0005e2000c101506 */
[----:B0-----:R-:W-:-:S03]  /*19b40*/  IADD3 R16, R24, 0x23, RZ ;  /* 0x0000002318107810 */ /* 0x001fc60007ffe0ff */
[----:B------:R-:W5:Y:S04]  /*19b50*/  LDL.LU R24, [R1+0x894] ;  /* 0x0008940001187983 */ /* 0x000f680000300800 */
[----:B--2---:R-:W2:Y:S04]  /*19b60*/  LDL.LU R27, [R1+0x3ec] ;  /* 0x0003ec00011b7983 */ /* 0x004ea80000300800 */
[----:B------:R-:W0:Y:S04]  /*19b70*/  S2R R20, SR_TID.X ;  /* 0x0000000000147919 */ /* 0x000e280000002100 */
[----:B------:R-:W1:Y:S01]  /*19b80*/  S2R R22, SR_TID.X ;  /* 0x0000000000167919 */ /* 0x000e620000002100 */
[----:B------:R-:W-:-:S02]  /*19b90*/  ISETP.GE.AND P3, PT, R14, c[0x0][0x17c], PT ;  /* 0x00005f000e007a0c */ /* 0x000fc40003f66270 */
[----:B------:R-:W-:Y:S02]  /*19ba0*/  IADD3 R14, R0, c[0x0][0x198], RZ ;  /* 0x00006600000e7a10 */ /* 0x000fe40007ffe0ff */
[----:B----4-:R-:W-:Y:S02]  /*19bb0*/  ISETP.LT.AND P1, PT, R23, c[0x0][0x178], !P5 ;  /* 0x00005e0017007a0c */ /* 0x010fe40006f21270 */
[----:B------:R-:W-:Y:S01]  /*19bc0*/  ISETP.LT.AND P5, PT, R25, c[0x0][0x178], !P5 ;  /* 0x00005e0019007a0c */ /* 0x000fe20006fa1270 */
[----:B------:R-:W-:Y:S01]  /*19bd0*/  IMAD.WIDE R12, R14, 0x2, R2 ;  /* 0x000000020e0c7825 */ /* 0x000fe200078e0202 */
[----:B------:R-:W-:Y:S02]  /*19be0*/  ISETP.LT.AND P6, PT, R23, c[0x0][0x178], !P4 ;  /* 0x00005e0017007a0c */ /* 0x000fe400067c1270 */
[----:B------:R-:W-:Y:S02]  /*19bf0*/  PRMT R15, R15, 0x7632, R15 ;  /* 0x000076320f0f7816 */ /* 0x000fe4000000000f */
[----:B------:R-:W-:-:S02]  /*19c00*/  ISETP.LT.AND P4, PT, R25, c[0x0][0x178], !P4 ;  /* 0x00005e0019007a0c */ /* 0x000fc40006781270 */
[C---:B0-----:R-:W-:Y:S01]  /*19c10*/  LOP3.LUT R19, R20.reuse, 0xff, RZ, 0xc0, !PT ;  /* 0x000000ff14137812 */ /* 0x041fe200078ec0ff */
[----:B------:R-:W-:Y:S01]  /*19c20*/  IMAD.SHL.U32 R20, R20, 0x800, RZ ;  /* 0x0000080014147824 */ /* 0x000fe200078e00ff */
[----:B------:R-:W-:-:S04]  /*19c30*/  IADD3 R0, R14, c[0x0][0x198], RZ ;  /* 0x000066000e007a10 */ /* 0x000fc80007ffe0ff */
[----:B------:R-:W-:Y:S01]  /*19c40*/  LOP3.LUT R20, R20, 0x3000, RZ, 0xc0, !PT ;  /* 0x0000300014147812 */ /* 0x000fe200078ec0ff */
[----:B------:R0:W-:Y:S01]  /*19c50*/  @P1 STG.E.U16 [R12.64], R15 ;  /* 0x0000000f0c001986 */ /* 0x0001e2000c101506 */
[----:B------:R-:W-:Y:S01]  /*19c60*/  ISETP.GE.AND P0, PT, R16, c[0x0][0x17c], PT ;  /* 0x00005f0010007a0c */ /* 0x000fe20003f06270 */
[----:B------:R-:W-:-:S04]  /*19c70*/  IMAD.WIDE R16, R0, 0x2, R28 ;  /* 0x0000000200107825 */ /* 0x000fc800078e021c */
[----:B------:R-:W-:Y:S02]  /*19c80*/  IMAD R20, R19, 0x10, R20 ;  /* 0x0000001013147824 */ /* 0x000fe400078e0214 */
[----:B0-----:R-:W-:-:S04]  /*19c90*/  IMAD.WIDE R12, R14, 0x2, R28 ;  /* 0x000000020e0c7825 */ /* 0x001fc800078e021c */
[----:B------:R-:W-:Y:S01]  /*19ca0*/  IMAD.WIDE R14, R0, 0x2, R2 ;  /* 0x00000002000e7825 */ /* 0x000fe200078e0202 */
[----:B------:R0:W-:Y:S04]  /*19cb0*/  @P5 STG.E.U16 [R12.64], R18 ;  /* 0x000000120c005986 */ /* 0x0001e8000c101506 */
[----:B---3--:R-:W-:Y:S04]  /*19cc0*/  @P6 STG.E.U16 [R14.64], R21 ;  /* 0x000000150e006986 */ /* 0x008fe8000c101506 */
[----:B-1----:R1:W-:Y:S01]  /*19cd0*/  @P4 STG.E.U16 [R16.64], R4 ;  /* 0x0000000410004986 */ /* 0x0023e2000c101506 */
[----:B------:R-:W-:-:S02]  /*19ce0*/  ISETP.LT.AND P4, PT, R23, c[0x0][0x178], !P3 ;  /* 0x00005e0017007a0c */ /* 0x000fc40005f81270 */
[----:B------:R-:W-:Y:S02]  /*19cf0*/  ISETP.LT.AND P3, PT, R25, c[0x0][0x178], !P3 ;  /* 0x00005e0019007a0c */ /* 0x000fe40005f61270 */
[----:B0-----:R-:W-:Y:S02]  /*19d00*/  IADD3 R18, R0, c[0x0][0x198], RZ ;  /* 0x0000660000127a10 */ /* 0x001fe40007ffe0ff */
[----:B------:R-:W-:Y:S02]  /*19d10*/  ISETP.LT.AND P6, PT, R23, c[0x0][0x178], !P2 ;  /* 0x00005e0017007a0c */ /* 0x000fe400057c1270 */
[----:B------:R-:W-:Y:S02]  /*19d20*/  ISETP.LT.AND P2, PT, R25, c[0x0][0x178], !P2 ;  /* 0x00005e0019007a0c */ /* 0x000fe40005741270 */
[----:B-1----:R-:W-:Y:S01]  /*19d30*/  PRMT R4, R21, 0x7632, R4 ;  /* 0x0000763215047816 */ /* 0x002fe20000000004 */
[C---:B------:R-:W-:Y:S01]  /*19d40*/  IMAD.WIDE R16, R18.reuse, 0x2, R2 ;  /* 0x0000000212107825 */ /* 0x040fe200078e0202 */
[----:B------:R-:W-:-:S04]  /*19d50*/  IADD3 R0, R18, c[0x0][0x198], RZ ;  /* 0x0000660012007a10 */ /* 0x000fc80007ffe0ff */
[----:B------:R-:W-:Y:S01]  /*19d60*/  @P4 STG.E.U16 [R16.64], R4 ;  /* 0x0000000410004986 */ /* 0x000fe2000c101506 */
[----:B--2---:R-:W-:-:S04]  /*19d70*/  IADD3 R19, R27, 0x24, RZ ;  /* 0x000000241b137810 */ /* 0x004fc80007ffe0ff */
[----:B------:R-:W-:Y:S02]  /*19d80*/  ISETP.GE.AND P1, PT, R19, c[0x0][0x17c], PT ;  /* 0x00005f0013007a0c */ /* 0x000fe40003f26270 */
[C---:B------:R-:W-:Y:S01]  /*19d90*/  LOP3.LUT R19, R22.reuse, 0xff, RZ, 0xc0, !PT ;  /* 0x000000ff16137812 */ /* 0x040fe200078ec0ff */
[----:B------:R-:W-:-:S05]  /*19da0*/  IMAD.SHL.U32 R22, R22, 0x800, RZ ;  /* 0x0000080016167824 */ /* 0x000fca00078e00ff */
[----:B------:R-:W-:Y:S02]  /*19db0*/  LOP3.LUT R22, R22, 0x3000, RZ, 0xc0, !PT ;  /* 0x0000300016167812 */ /* 0x000fe400078ec0ff */
[----:B------:R-:W-:Y:S02]  /*19dc0*/  IADD3 R25, R27, 0x26, RZ ;  /* 0x000000261b197810 */ /* 0x000fe40007ffe0ff */
[----:B-----5:R-:W-:Y:S01]  /*19dd0*/  PRMT R24, R4, 0x7632, R24 ;  /* 0x0000763204187816 */ /* 0x020fe20000000018 */
[----:B------:R-:W-:Y:S02]  /*19de0*/  IMAD R22, R19, 0x10, R22 ;  /* 0x0000001013167824 */ /* 0x000fe400078e0216 */
[----:B------:R-:W-:Y:S01]  /*19df0*/  IMAD.WIDE R18, R18, 0x2, R28 ;  /* 0x0000000212127825 */ /* 0x000fe200078e021c */
[----:B------:R-:W-:Y:S02]  /*19e00*/  ISETP.GE.AND P4, PT, R25, c[0x0][0x17c], PT ;  /* 0x00005f0019007a0c */ /* 0x000fe40003f86270 */
[----:B------:R-:W2:Y:S04]  /*19e10*/  LDL R25, [R1+0x3f4] ;  /* 0x0003f40001197983 */ /* 0x000ea80000100800 */
[----:B------:R0:W-:Y:S04]  /*19e20*/  @P3 STG.E.U16 [R18.64], R24 ;  /* 0x0000001812003986 */ /* 0x0001e8000c101506 */
[----:B0-----:R-:W3:Y:S04]  /*19e30*/  LDL.LU R19, [R1+0x70] ;  /* 0x0000700001137983 */ /* 0x001ee80000300800 */
[----:B------:R-:W4:Y:S01]  /*19e40*/  LDL R24, [R1+0x3f0] ;  /* 0x0003f00001187983 */ /* 0x000f220000100800 */
[----:B------:R-:W-:-:S05]  /*19e50*/  LOP3.LUT R20, R20, 0x20, RZ, 0x3c, !PT ;  /* 0x0000002014147812 */ /* 0x000fca00078e3cff */
[----:B------:R0:W1:Y:S01]  /*19e60*/  LDS.128 R8, [R20] ;  /* 0x0000000014087984 */ /* 0x0000620000000c00 */
[----:B------:R-:W-:-:S05]  /*19e70*/  LOP3.LUT R22, R22, 0x40, RZ, 0x3c, !PT ;  /* 0x0000004016167812 */ /* 0x000fca00078e3cff */
[----:B------:R5:W2:Y:S01]  /*19e80*/  LDS.128 R12, [R22] ;  /* 0x00000000160c7984 */ /* 0x000aa20000000c00 */
[----:B0-----:R-:W-:-:S04]  /*19e90*/  IADD3 R20, R27, 0x25, RZ ;  /* 0x000000251b147810 */ /* 0x001fc80007ffe0ff */
[----:B------:R-:W-:Y:S01]  /*19ea0*/  ISETP.GE.AND P5, PT, R20, c[0x0][0x17c], PT ;  /* 0x00005f0014007a0c */ /* 0x000fe20003fa6270 */
[----:B------:R-:W-:-:S04]  /*19eb0*/  IMAD.WIDE R20, R0, 0x2, R2 ;  /* 0x0000000200147825 */ /* 0x000fc800078e0202 */
[----:B-----5:R-:W-:Y:S01]  /*19ec0*/  IMAD.WIDE R22, R0, 0x2, R28 ;  /* 0x0000000200167825 */ /* 0x020fe200078e021c */
[----:B-1----:R-:W-:Y:S01]  /*19ed0*/  PRMT R4, R8, 0x7632, R4 ;  /* 0x0000763208047816 */ /* 0x002fe20000000004 */
[----:B---3--:R-:W-:Y:S04]  /*19ee0*/  @P6 STG.E.U16 [R20.64], R19 ;  /* 0x0000001314006986 */ /* 0x008fe8000c101506 */
[----:B------:R0:W-:Y:S01]  /*19ef0*/  @P2 STG.E.U16 [R22.64], R8 ;  /* 0x0000000816002986 */ /* 0x0001e2000c101506 */
[----:B----4-:R-:W-:Y:S02]  /*19f00*/  ISETP.LT.AND P2, PT, R24, c[0x0][0x178], !P0 ;  /* 0x00005e0018007a0c */ /* 0x010fe40004741270 */
[----:B--2---:R-:W-:Y:S02]  /*19f10*/  ISETP.LT.AND P0, PT, R25, c[0x0][0x178], !P0 ;  /* 0x00005e0019007a0c */ /* 0x004fe40004701270 */
[----:B------:R-:W-:-:S02]  /*19f20*/  PRMT R26, R19, 0x7632, R26 ;  /* 0x00007632131a7816 */ /* 0x000fc4000000001a */
[----:B0-----:R-:W-:-:S04]  /*19f30*/  IADD3 R22, R0, c[0x0][0x198], RZ ;  /* 0x0000660000167a10 */ /* 0x001fc80007ffe0ff */
[C---:B------:R-:W-:Y:S01]  /*19f40*/  IADD3 R0, R22.reuse, c[0x0][0x198], RZ ;  /* 0x0000660016007a10 */ /* 0x040fe20007ffe0ff */
[----:B------:R-:W-:-:S04]  /*19f50*/  IMAD.WIDE R20, R22, 0x2, R2 ;  /* 0x0000000216147825 */ /* 0x000fc800078e0202 */
[----:B------:R-:W-:Y:S01]  /*19f60*/  IMAD.WIDE R22, R22, 0x2, R28 ;  /* 0x0000000216167825 */ /* 0x000fe200078e021c */
[----:B------:R0:W-:Y:S04]  /*19f70*/  @P2 STG.E.U16 [R20.64], R26 ;  /* 0x0000001a14002986 */ /* 0x0001e8000c101506 */
[----:B------:R1:W-:Y:S04]  /*19f80*/  @P0 STG.E.U16 [R22.64], R4 ;  /* 0x0000000416000986 */ /* 0x0003e8000c101506 */
[----:B0-----:R-:W2:Y:S04]  /*19f90*/  LDL R26, [R1+0x3f0] ;  /* 0x0003f000011a7983 */ /* 0x001ea80000100800 */
[----:B-1----:R-:W3:Y:S01]  /*19fa0*/  LDL.LU R23, [R1+0x60] ;  /* 0x0000600001177983 */ /* 0x002ee20000300800 */
[----:B------:R-:W-:-:S02]  /*19fb0*/  ISETP.LT.AND P3, PT, R24, c[0x0][0x178], !P1 ;  /* 0x00005e0018007a0c */ /* 0x000fc40004f61270 */
[----:B------:R-:W-:Y:S02]  /*19fc0*/  IADD3 R24, R27, 0x27, RZ ;  /* 0x000000271b187810 */ /* 0x000fe40007ffe0ff */
[----:B------:R-:W-:Y:S02]  /*19fd0*/  ISETP.LT.AND P6, PT, R25, c[0x0][0x178], !P1 ;  /* 0x00005e0019007a0c */ /* 0x000fe40004fc1270 */
[----:B------:R-:W-:Y:S01]  /*19fe0*/  ISETP.GE.AND P1, PT, R24, c[0x0][0x17c], PT ;  /* 0x00005f0018007a0c */ /* 0x000fe20003f26270 */
[C---:B------:R-:W-:Y:S01]  /*19ff0*/  IMAD.WIDE R24, R0.reuse, 0x2, R2 ;  /* 0x0000000200187825 */ /* 0x040fe200078e0202 */
[C---:B------:R-:W-:Y:S02]  /*1a000*/  IADD3 R8, R27.reuse, 0x28, RZ ;  /* 0x000000281b087810 */ /* 0x040fe40007ffe0ff */
[----:B------:R-:W-:Y:S01]  /*1a010*/  IADD3 R4, R27, 0x29, RZ ;  /* 0x000000291b047810 */ /* 0x000fe20007ffe0ff */
[C---:B------:R-:W-:Y:S01]  /*1a020*/  IMAD.WIDE R20, R0.reuse, 0x2, R28 ;  /* 0x0000000200147825 */ /* 0x040fe200078e021c */
[----:B------:R-:W-:-:S02]  /*1a030*/  IADD3 R0, R0, c[0x0][0x198], RZ ;  /* 0x0000660000007a10 */ /* 0x000fc40007ffe0ff */
[----:B------:R-:W-:Y:S02]  /*1a040*/  ISETP.GE.AND P2, PT, R8, c[0x0][0x17c], PT ;  /* 0x00005f0008007a0c */ /* 0x000fe40003f46270 */
[----:B------:R-:W-:Y:S02]  /*1a050*/  ISETP.GE.AND P0, PT, R4, c[0x0][0x17c], PT ;  /* 0x00005f0004007a0c */ /* 0x000fe40003f06270 */
[----:B------:R-:W-:Y:S01]  /*1a060*/  PRMT R8, R12, 0x7632, R8 ;  /* 0x000076320c087816 */ /* 0x000fe20000000008 */
[----:B------:R-:W0:Y:S04]  /*1a070*/  S2R R17, SR_TID.X ;  /* 0x0000000000117919 */ /* 0x000e280000002100 */
[----:B---3--:R1:W-:Y:S01]  /*1a080*/  @P3 STG.E.U16 [R24.64], R23 ;  /* 0x0000001718003986 */ /* 0x0083e2000c101506 */
[----:B--2---:R-:W-:-:S02]  /*1a090*/  ISETP.LT.AND P3, PT, R26, c[0x0][0x178], !P5 ;  /* 0x00005e001a007a0c */ /* 0x004fc40006f61270 */
[----:B------:R-:W-:Y:S01]  /*1a0a0*/  PRMT R4, R23, 0x7632, R4 ;  /* 0x0000763217047816 */ /* 0x000fe20000000004 */
[----:B------:R2:W-:Y:S04]  /*1a0b0*/  @P6 STG.E.U16 [R20.64], R12 ;  /* 0x0000000c14006986 */ /* 0x0005e8000c101506 */
[----:B-1----:R-:W3:Y:S04]  /*1a0c0*/  LDL.LU R24, [R1+0x40] ;  /* 0x0000400001187983 */ /* 0x002ee80000300800 */
[----:B------:R-:W4:Y:S01]  /*1a0d0*/  LDL.LU R25, [R1+0x3f4] ;  /* 0x0003f40001197983 */ /* 0x000f220000300800 */
[----:B--2---:R-:W-:Y:S01]  /*1a0e0*/  IMAD.WIDE R20, R0, 0x2, R2 ;  /* 0x0000000200147825 */ /* 0x004fe200078e0202 */
[----:B------:R-:W-:-:S02]  /*1a0f0*/  IADD3 R12, R27, 0x2a, RZ ;  /* 0x0000002a1b0c7810 */ /* 0x000fc40007ffe0ff */
[----:B------:R-:W-:Y:S02]  /*1a100*/  ISETP.LT.AND P6, PT, R26, c[0x0][0x178], !P4 ;  /* 0x00005e001a007a0c */ /* 0x000fe400067c1270 */
[----:B------:R1:W-:Y:S01]  /*1a110*/  @P3 STG.E.U16 [R20.64], R4 ;  /* 0x0000000414003986 */ /* 0x0003e2000c101506 */
[----:B------:R-:W-:-:S03]  /*1a120*/  ISETP.GE.AND P3, PT, R12, c[0x0][0x17c], PT ;  /* 0x00005f000c007a0c */ /* 0x000fc60003f66270 */
[----:B------:R-:W2:Y:S04]  /*1a130*/  LDL.LU R26, [R1+0xd4] ;  /* 0x0000d400011a7983 */ /* 0x000ea80000300800 */
[----:B------:R-:W5:Y:S01]  /*1a140*/  LDL R12, [R1+0x3f0] ;  /* 0x0003f000010c7983 */ /* 0x000f620000100800 */
[C---:B0-----:R-:W-:Y:S01]  /*1a150*/  LOP3.LUT R16, R17.reuse, 0xff, RZ, 0xc0, !PT ;  /* 0x000000ff11107812 */ /* 0x041fe200078ec0ff */
[----:B------:R-:W-:-:S05]  /*1a160*/  IMAD.SHL.U32 R17, R17, 0x800, RZ ;  /* 0x0000080011117824 */ /* 0x000fca00078e00ff */
[----:B------:R-:W-:-:S05]  /*1a170*/  LOP3.LUT R17, R17, 0x3000, RZ, 0xc0, !PT ;  /* 0x0000300011117812 */ /* 0x000fca00078ec0ff */
[----:B------:R-:W-:-:S05]  /*1a180*/  IMAD R17, R16, 0x10, R17 ;  /* 0x0000001010117824 */ /* 0x000fca00078e0211 */
[----:B------:R-:W-:-:S06]  /*1a190*/  LOP3.LUT R17, R17, 0x60, RZ, 0x3c, !PT ;  /* 0x0000006011117812 */ /* 0x000fcc00078e3cff */
[----:B------:R-:W0:Y:S01]  /*1a1a0*/  LDS.128 R16, [R17] ;  /* 0x0000000011107984 */ /* 0x000e220000000c00 */
[C---:B------:R-:W-:Y:S01]  /*1a1b0*/  IMAD.WIDE R22, R0.reuse, 0x2, R28 ;  /* 0x0000000200167825 */ /* 0x040fe200078e021c */
[----:B------:R-:W-:Y:S02]  /*1a1c0*/  IADD3 R0, R0, c[0x0][0x198], RZ ;  /* 0x0000660000007a10 */ /* 0x000fe40007ffe0ff */
[----:B-1----:R-:W-:-:S03]  /*1a1d0*/  IADD3 R4, R27, 0x2b, RZ ;  /* 0x0000002b1b047810 */ /* 0x002fc60007ffe0ff */
[----:B------:R-:W-:Y:S01]  /*1a1e0*/  IMAD.WIDE R20, R0, 0x2, R2 ;  /* 0x0000000200147825 */ /* 0x000fe200078e0202 */
[C---:B----4-:R-:W-:Y:S02]  /*1a1f0*/  ISETP.LT.AND P5, PT, R25.reuse, c[0x0][0x178], !P5 ;  /* 0x00005e0019007a0c */ /* 0x050fe40006fa1270 */
[----:B------:R-:W-:-:S11]  /*1a200*/  ISETP.LT.AND P4, PT, R25, c[0x0][0x178], !P4 ;  /* 0x00005e0019007a0c */ /* 0x000fd60006781270 */
[----:B------:R1:W-:Y:S01]  /*1a210*/  @P5 STG.E.U16 [R22.64], R8 ;  /* 0x0000000816005986 */ /* 0x0003e2000c101506 */
[----:B-----5:R-:W-:Y:S02]  /*1a220*/  ISETP.LT.AND P5, PT, R12, c[0x0][0x178], !P1 ;  /* 0x00005e000c007a0c */ /* 0x020fe40004fa1270 */
[----:B------:R-:W-:Y:S01]  /*1a230*/  ISETP.LT.AND P1, PT, R25, c[0x0][0x178], !P1 ;  /* 0x00005e0019007a0c */ /* 0x000fe20004f21270 */
[----:B---3--:R3:W-:Y:S01]  /*1a240*/  @P6 STG.E.U16 [R20.64], R24 ;  /* 0x0000001814006986 */ /* 0x0087e2000c101506 */
[----:B------:R-:W-:Y:S01]  /*1a250*/  ISETP.GE.AND P6, PT, R4, c[0x0][0x17c], PT ;  /* 0x00005f0004007a0c */ /* 0x000fe20003fc6270 */
[C---:B-1----:R-:W-:Y:S01]  /*1a260*/  IMAD.WIDE R22, R0.reuse, 0x2, R28 ;  /* 0x0000000200167825 */ /* 0x042fe200078e021c */
[----:B------:R-:W-:Y:S02]  /*1a270*/  IADD3 R0, R0, c[0x0][0x198], RZ ;  /* 0x0000660000007a10 */ /* 0x000fe40007ffe0ff */
[----:B------:R-:W-:Y:S02]  /*1a280*/  PRMT R4, R24, 0x7632, R4 ;  /* 0x0000763218047816 */ /* 0x000fe40000000004 */
[----:B0-----:R0:W-:Y:S01]  /*1a290*/  @P4 STG.E.U16 [R22.64], R16 ;  /* 0x0000001016004986 */ /* 0x0011e2000c101506 */
[----:B---3--:R-:W-:Y:S01]  /*1a2a0*/  IMAD.WIDE R20, R0, 0x2, R2 ;  /* 0x0000000200147825 */ /* 0x008fe200078e0202 */
[----:B------:R-:W-:-:S02]  /*1a2b0*/  ISETP.LT.AND P4, PT, R12, c[0x0][0x178], !P2 ;  /* 0x00005e000c007a0c */ /* 0x000fc40005781270 */
[----:B------:R-:W-:Y:S01]  /*1a2c0*/  ISETP.LT.AND P2, PT, R25, c[0x0][0x178], !P2 ;  /* 0x00005e0019007a0c */ /* 0x000fe20005741270 */
[----:B------:R-:W3:Y:S04]  /*1a2d0*/  LDL.LU R24, [R1+0x74] ;  /* 0x0000740001187983 */ /* 0x000ee80000300800 */
[----:B------:R1:W-:Y:S01]  /*1a2e0*/  @P5 STG.E.U16 [R20.64], R4 ;  /* 0x0000000414005986 */ /* 0x0003e2000c101506 */
[----:B0-----:R-:W-:Y:S01]  /*1a2f0*/  IMAD.WIDE R22, R0, 0x2, R28 ;  /* 0x0000000200167825 */ /* 0x001fe200078e021c */
[----:B------:R-:W-:Y:S02]  /*1a300*/  PRMT R16, R16, 0x7632, R16 ;  /* 0x0000763210107816 */ /* 0x000fe40000000010 */
[----:B------:R-:W-:Y:S02]  /*1a310*/  IADD3 R0, R0, c[0x0][0x198], RZ ;  /* 0x0000660000007a10 */ /* 0x000fe40007ffe0ff */
[----:B------:R-:W-:Y:S01]  /*1a320*/  ISETP.LT.AND P5, PT, R12, c[0x0][0x178], !P0 ;  /* 0x00005e000c007a0c */ /* 0x000fe200047a1270 */
[----:B------:R0:W-:Y:S01]  /*1a330*/  @P1 STG.E.U16 [R22.64], R16 ;  /* 0x0000001016001986 */ /* 0x0001e2000c101506 */
[----:B-1----:R-:W-:Y:S01]  /*1a340*/  IADD3 R4, R27, 0x2c, RZ ;  /* 0x0000002c1b047810 */ /* 0x002fe20007ffe0ff */
[----:B------:R-:W-:-:S03]  /*1a350*/  IMAD.WIDE R20, R0, 0x2, R2 ;  /* 0x0000000200147825 */ /* 0x000fc600078e0202 */
[----:B------:R-:W-:Y:S02]  /*1a360*/  ISETP.GE.AND P1, PT, R4, c[0x0][0x17c], PT ;  /* 0x00005f0004007a0c */ /* 0x000fe40003f26270 */
[----:B------:R-:W-:Y:S01]  /*1a370*/  IADD3 R4, R0, c[0x0][0x198], RZ ;  /* 0x0000660000047a10 */ /* 0x000fe20007ffe0ff */
[----:B--2---:R1:W-:Y:S01]  /*1a380*/  @P4 STG.E.U16 [R20.64], R26 ;  /* 0x0000001a14004986 */ /* 0x0043e2000c101506 */
[----:B------:R-:W-:Y:S02]  /*1a390*/  ISETP.LT.AND P0, PT, R25, c[0x0][0x178], !P0 ;  /* 0x00005e0019007a0c */ /* 0x000fe40004701270 */
[----:B------:R-:W-:Y:S01]  /*1a3a0*/  IADD3 R8, R27, 0x2d, RZ ;  /* 0x0000002d1b087810 */ /* 0x000fe20007ffe0ff */
[----:B0-----:R-:W-:-:S04]  /*1a3b0*/  IMAD.WIDE R22, R4, 0x2, R2 ;  /* 0x0000000204167825 */ /* 0x001fc800078e0202 */
[----:B-1----:R-:W-:Y:S01]  /*1a3c0*/  IMAD.WIDE R20, R0, 0x2, R28 ;  /* 0x0000000200147825 */ /* 0x002fe200078e021c */
[----:B------:R-:W-:Y:S02]  /*1a3d0*/  PRMT R0, R26, 0x7632, R0 ;  /* 0x000076321a007816 */ /* 0x000fe40000000000 */
[----:B------:R-:W-:Y:S01]  /*1a3e0*/  ISETP.GE.AND P4, PT, R8, c[0x0][0x17c], PT ;  /* 0x00005f0008007a0c */ /* 0x000fe20003f86270 */
[----:B------:R-:W2:Y:S01]  /*1a3f0*/  LDL.LU R26, [R1+0x64] ;  /* 0x00006400011a7983 */ /* 0x000ea20000300800 */
[----:B------:R-:W-:-:S03]  /*1a400*/  PRMT R8, R5, 0x7632, R8 ;  /* 0x0000763205087816 */ /* 0x000fc60000000008 */
[----:B------:R-:W-:Y:S04]  /*1a410*/  @P2 STG.E.U16 [R20.64], R5 ;  /* 0x0000000514002986 */ /* 0x000fe8000c101506 */
[----:B------:R0:W-:Y:S02]  /*1a420*/  @P5 STG.E.U16 [R22.64], R0 ;  /* 0x0000000016005986 */ /* 0x0001e4000c101506 */
[C---:B0-----:R-:W-:Y:S01]  /*1a430*/  IADD3 R0, R4.reuse, c[0x0][0x198], RZ ;  /* 0x0000660004007a10 */ /* 0x041fe20007ffe0ff */
[----:B------:R-:W-:-:S05]  /*1a440*/  IMAD.WIDE R4, R4, 0x2, R28 ;  /* 0x0000000204047825 */ /* 0x000fca00078e021c */
[----:B------:R0:W-:Y:S04]  /*1a450*/  @P0 STG.E.U16 [R4.64], R8 ;  /* 0x0000000804000986 */ /* 0x0001e8000c101506 */
[----:B0-----:R-:W4:Y:S01]  /*1a460*/  LDL R5, [R1+0x3f0] ;  /* 0x0003f00001057983 */ /* 0x001f220000100800 */
[----:B------:R-:W-:Y:S01]  /*1a470*/  ISETP.LT.AND P2, PT, R12, c[0x0][0x178], !P3 ;  /* 0x00005e000c007a0c */ /* 0x000fe20005f41270 */
[----:B------:R-:W-:Y:S01]  /*1a480*/  IMAD.WIDE R20, R0, 0x2, R2 ;  /* 0x0000000200147825 */ /* 0x000fe200078e0202 */
[----:B------:R-:W-:-:S03]  /*1a490*/  ISETP.LT.AND P3, PT, R25, c[0x0][0x178], !P3 ;  /* 0x00005e0019007a0c */ /* 0x000fc60005f61270 */
[C---:B------:R-:W-:Y:S01]  /*1a4a0*/  IMAD.WIDE R22, R0.reuse, 0x2, R28 ;  /* 0x0000000200167825 */ /* 0x040fe200078e021c */
[C---:B------:R-:W-:Y:S02]  /*1a4b0*/  IADD3 R12, R27.reuse, 0x2e, RZ ;  /* 0x0000002e1b0c7810 */ /* 0x040fe40007ffe0ff */
[----:B------:R-:W-:Y:S02]  /*1a4c0*/  IADD3 R8, R0, c[0x0][0x198], RZ ;  /* 0x0000660000087a10 */ /* 0x000fe40007ffe0ff */
[----:B------:R-:W-:Y:S02]  /*1a4d0*/  ISETP.GE.AND P5, PT, R12, c[0x0][0x17c], PT ;  /* 0x00005f000c007a0c */ /* 0x000fe40003fa6270 */
[----:B------:R-:W-:Y:S02]  /*1a4e0*/  IADD3 R16, R27, 0x2f, RZ ;  /* 0x0000002f1b107810 */ /* 0x000fe40007ffe0ff */
[----:B------:R-:W-:Y:S02]  /*1a4f0*/  IADD3 R0, R8, c[0x0][0x198], RZ ;  /* 0x0000660008007a10 */ /* 0x000fe40007ffe0ff */
[----:B------:R-:W-:-:S02]  /*1a500*/  ISETP.GE.AND P0, PT, R16, c[0x0][0x17c], PT ;  /* 0x00005f0010007a0c */ /* 0x000fc40003f06270 */
[----:B------:R-:W-:Y:S01]  /*1a510*/  PRMT R16, R9, 0x7632, R16 ;  /* 0x0000763209107816 */ /* 0x000fe20000000010 */
[----:B---3--:R0:W-:Y:S01]  /*1a520*/  @P2 STG.E.U16 [R20.64], R24 ;  /* 0x0000001814002986 */ /* 0x0081e2000c101506 */
[----:B------:R-:W-:-:S03]  /*1a530*/  PRMT R12, R24, 0x7632, R12 ;  /* 0x00007632180c7816 */ /* 0x000fc6000000000c */
[----:B------:R1:W-:Y:S01]  /*1a540*/  @P3 STG.E.U16 [R22.64], R9 ;  /* 0x0000000916003986 */ /* 0x0003e2000c101506 */
[----:B0-----:R-:W-:Y:S01]  /*1a550*/  IADD3 R24, R27, 0x30, RZ ;  /* 0x000000301b187810 */ /* 0x001fe20007ffe0ff */
[--C-:B------:R-:W-:Y:S01]  /*1a560*/  IMAD.WIDE R20, R0, 0x2, R2.reuse ;  /* 0x0000000200147825 */ /* 0x100fe200078e0202 */
[C---:B----4-:R-:W-:Y:S02]  /*1a570*/  ISETP.LT.AND P2, PT, R5.reuse, c[0x0][0x178], !P6 ;  /* 0x00005e0005007a0c */ /* 0x050fe40007741270 */
[----:B------:R-:W-:Y:S01]  /*1a580*/  ISETP.LT.AND P3, PT, R5, c[0x0][0x178], !P1 ;  /* 0x00005e0005007a0c */ /* 0x000fe20004f61270 */
[----:B------:R-:W-:Y:S01]  /*1a590*/  IMAD.WIDE R4, R8, 0x2, R2 ;  /* 0x0000000208047825 */ /* 0x000fe200078e0202 */
[----:B------:R-:W-:-:S09]  /*1a5a0*/  ISETP.LT.AND P6, PT, R25, c[0x0][0x178], !P6 ;  /* 0x00005e0019007a0c */ /* 0x000fd200077c1270 */
[----:B------:R-:W-:Y:S01]  /*1a5b0*/  @P2 STG.E.U16 [R4.64], R12 ;  /* 0x0000000c04002986 */ /* 0x000fe2000c101506 */
[----:B------:R-:W-:-:S03]  /*1a5c0*/  ISETP.GE.AND P2, PT, R24, c[0x0][0x17c], PT ;  /* 0x00005f0018007a0c */ /* 0x000fc60003f46270 */
[----:B------:R-:W3:Y:S01]  /*1a5d0*/  LDL.LU R24, [R1+0x3f0] ;  /* 0x0003f00001187983 */ /* 0x000ee20000300800 */
[----:B-1----:R-:W-:-:S05]  /*1a5e0*/  IMAD.WIDE R8, R8, 0x2, R28 ;  /* 0x0000000208087825 */ /* 0x002fca00078e021c */
[----:B------:R-:W-:Y:S04]  /*1a5f0*/  @P6 STG.E.U16 [R8.64], R16 ;  /* 0x0000001008006986 */ /* 0x000fe8000c101506 */
[----:B--2---:R0:W-:Y:S04]  /*1a600*/  @P3 STG.E.U16 [R20.64], R26 ;  /* 0x0000001a14003986 */ /* 0x0041e8000c101506 */
[----:B0-----:R-:W2:Y:S01]  /*1a610*/  LDL.LU R21, [R1+0x44] ;  /* 0x0000440001157983 */ /* 0x001ea20000300800 */
[----:B------:R-:W-:-:S03]  /*1a620*/  PRMT R12, R26, 0x7632, R12 ;  /* 0x000076321a0c7816 */ /* 0x000fc6000000000c */
[----:B------:R-:W4:Y:S01]  /*1a630*/  LDL.LU R26, [R1+0xd8] ;  /* 0x0000d800011a7983 */ /* 0x000f220000300800 */
[----:B------:R-:W-:Y:S01]  /*1a640*/  ISETP.LT.AND P1, PT, R25, c[0x0][0x178], !P1 ;  /* 0x00005e0019007a0c */ /* 0x000fe20004f21270 */
[C---:B------:R-:W-:Y:S01]  /*1a650*/  IMAD.WIDE R22, R0.reuse, 0x2, R28 ;  /* 0x0000000200167825 */ /* 0x040fe200078e021c */
[----:B------:R-:W-:-:S04]  /*1a660*/  IADD3 R4, R0, c[0x0][0x198], RZ ;  /* 0x0000660000047a10 */ /* 0x000fc80007ffe0ff */
[C---:B------:R-:W-:Y:S01]  /*1a670*/  IADD3 R0, R4.reuse, c[0x0][0x198], RZ ;  /* 0x0000660004007a10 */ /* 0x040fe20007ffe0ff */
[----:B------:R-:W-:-:S04]  /*1a680*/  IMAD.WIDE R8, R4, 0x2, R2 ;  /* 0x0000000204087825 */ /* 0x000fc800078e0202 */
[----:B------:R-:W-:Y:S02]  /*1a690*/  IMAD.WIDE R4, R4, 0x2, R28 ;  /* 0x0000000204047825 */ /* 0x000fe400078e021c */
[----:B------:R0:W-:Y:S02]  /*1a6a0*/  @P1 STG.E.U16 [R22.64], R13 ;  /* 0x0000000d16001986 */ /* 0x0001e4000c101506 */
[----:B0-----:R-:W-:Y:S02]  /*1a6b0*/  PRMT R13, R13, 0x7632, R13 ;  /* 0x000076320d0d7816 */ /* 0x001fe4000000000d */
[C---:B---3--:R-:W-:Y:S02]  /*1a6c0*/  ISETP.LT.AND P3, PT, R24.reuse, c[0x0][0x178], !P4 ;  /* 0x00005e0018007a0c */ /* 0x048fe40006761270 */
[----:B------:R-:W-:Y:S02]  /*1a6d0*/  ISETP.LT.AND P4, PT, R25, c[0x0][0x178], !P4 ;  /* 0x00005e0019007a0c */ /* 0x000fe40006781270 */
[----:B------:R-:W-:-:S02]  /*1a6e0*/  ISETP.LT.AND P6, PT, R24, c[0x0][0x178], !P5 ;  /* 0x00005e0018007a0c */ /* 0x000fc40006fc1270 */
[----:B------:R-:W-:-:S07]  /*1a6f0*/  ISETP.LT.AND P5, PT, R25, c[0x0][0x178], !P5 ;  /* 0x00005e0019007a0c */ /* 0x000fce0006fa1270 */
[----:B------:R0:W-:Y:S04]  /*1a700*/  @P3 STG.E.U16 [R8.64], R12 ;  /* 0x0000000c08003986 */ /* 0x0001e8000c101506 */
[----:B------:R1:W-:Y:S01]  /*1a710*/  @P4 STG.E.U16 [R4.64], R13 ;  /* 0x0000000d04004986 */ /* 0x0003e2000c101506 */
[----:B------:R-:W-:Y:S02]  /*1a720*/  ISETP.LT.AND P4, PT, R24, c[0x0][0x178], !P0 ;  /* 0x00005e0018007a0c */ /* 0x000fe40004781270 */
[----:B------:R-:W-:Y:S01]  /*1a730*/  ISETP.LT.AND P0, PT, R25, c[0x0][0x178], !P0 ;  /* 0x00005e0019007a0c */ /* 0x000fe20004701270 */
[----:B0-----:R-:W-:-:S04]  /*1a740*/  IMAD.WIDE R8, R0, 0x2, R2 ;  /* 0x0000000200087825 */ /* 0x001fc800078e0202 */
[C---:B-1----:R-:W-:Y:S01]  /*1a750*/  IMAD.WIDE R4, R0.reuse, 0x2, R28 ;  /* 0x0000000200047825 */ /* 0x042fe200078e021c */
[----:B------:R-:W-:Y:S01]  /*1a760*/  IADD3 R0, R0, c[0x0][0x198], RZ ;  /* 0x0000660000007a10 */ /* 0x000fe20007ffe0ff */
[----:B--2---:R0:W-:Y:S01]  /*1a770*/  @P6 STG.E.U16 [R8.64], R21 ;  /* 0x0000001508006986 */ /* 0x0041e2000c101506 */
[----:B------:R-:W-:-:S03]  /*1a780*/  PRMT R13, R21, 0x7632, R13 ;  /* 0x00007632150d7816 */ /* 0x000fc6000000000d */
[----:B------:R1:W-:Y:S01]  /*1a790*/  @P5 STG.E.U16 [R4.64], R17 ;  /* 0x0000001104005986 */ /* 0x0003e2000c101506 */
[----:B------:R-:W-:-:S03]  /*1a7a0*/  ISETP.LT.AND P5, PT, R24, c[0x0][0x178], !P2 ;  /* 0x00005e0018007a0c */ /* 0x000fc600057a1270 */
[----:B0-----:R-:W2:Y:S01]  /*1a7b0*/  LDL.LU R21, [R1+0x78] ;  /* 0x0000780001157983 */ /* 0x001ea20000300800 */
[----:B-1----:R-:W-:Y:S01]  /*1a7c0*/  IMAD.WIDE R4, R0, 0x2, R2 ;  /* 0x0000000200047825 */ /* 0x002fe200078e0202 */
[----:B------:R-:W-:-:S03]  /*1a7d0*/  PRMT R17, R17, 0x7632, R17 ;  /* 0x0000763211117816 */ /* 0x000fc60000000011 */
[C---:B------:R-:W-:Y:S01]  /*1a7e0*/  IMAD.WIDE R8, R0.reuse, 0x2, R28 ;  /* 0x0000000200087825 */ /* 0x040fe200078e021c */
[----:B------:R0:W-:Y:S04]  /*1a7f0*/  @P4 STG.E.U16 [R4.64], R13 ;  /* 0x0000000d04004986 */ /* 0x0001e8000c101506 */
[----:B------:R1:W-:Y:S01]  /*1a800*/  @P0 STG.E.U16 [R8.64], R17 ;  /* 0x0000001108000986 */ /* 0x0003e2000c101506 */
[----:B0-----:R-:W-:-:S05]  /*1a810*/  IADD3 R4, R0, c[0x0][0x198], RZ ;  /* 0x0000660000047a10 */ /* 0x001fca0007ffe0ff */
[----:B-1----:R-:W-:Y:S01]  /*1a820*/  IMAD.WIDE R8, R4, 0x2, R2 ;  /* 0x0000000204087825 */ /* 0x002fe200078e0202 */
[----:B----4-:R-:W-:-:S04]  /*1a830*/  PRMT R13, R26, 0x7632, R13 ;  /* 0x000076321a0d7816 */ /* 0x010fc8000000000d */
[----:B------:R0:W-:Y:S04]  /*1a840*/  @P5 STG.E.U16 [R8.64], R26 ;  /* 0x0000001a08005986 */ /* 0x0001e8000c101506 */
[----:B0-----:R-:W3:Y:S01]  /*1a850*/  LDL.LU R26, [R1+0x68] ;  /* 0x00006800011a7983 */ /* 0x001ee20000300800 */
[----:B------:R-:W-:Y:S02]  /*1a860*/  IADD3 R16, R27, 0x31, RZ ;  /* 0x000000311b107810 */ /* 0x000fe40007ffe0ff */
[----:B------:R-:W-:Y:S01]  /*1a870*/  ISETP.LT.AND P2, PT, R25, c[0x0][0x178], !P2 ;  /* 0x00005e0019007a0c */ /* 0x000fe20005741270 */
[----:B------:R-:W4:Y:S01]  /*1a880*/  LDL.LU R23, [R1+0x48] ;  /* 0x0000480001177983 */ /* 0x000f220000300800 */
[----:B------:R-:W-:-:S04]  /*1a890*/  ISETP.GE.AND P1, PT, R16, c[0x0][0x17c], PT ;  /* 0x00005f0010007a0c */ /* 0x000fc80003f26270 */
[----:B------:R-:W-:Y:S02]  /*1a8a0*/  ISETP.LT.AND P0, PT, R24, c[0x0][0x178], !P1 ;  /* 0x00005e0018007a0c */ /* 0x000fe40004f01270 */
[C---:B------:R-:W-:Y:S01]  /*1a8b0*/  IADD3 R0, R4.reuse, c[0x0][0x198], RZ ;  /* 0x0000660004007a10 */ /* 0x040fe20007ffe0ff */
[----:B------:R-:W-:Y:S01]  /*1a8c0*/  IMAD.WIDE R4, R4, 0x2, R28 ;  /* 0x0000000204047825 */ /* 0x000fe200078e021c */
[----:B------:R-:W-:Y:S02]  /*1a8d0*/  IADD3 R20, R27, 0x32, RZ ;  /* 0x000000321b147810 */ /* 0x000fe40007ffe0ff */
[----:B------:R-:W-:Y:S01]  /*1a8e0*/  ISETP.LT.AND P1, PT, R25, c[0x0][0x178], !P1 ;  /* 0x00005e0019007a0c */ /* 0x000fe20004f21270 */
[----:B------:R-:W-:Y:S01]  /*1a8f0*/  IMAD.WIDE R8, R0, 0x2, R2 ;  /* 0x0000000200087825 */ /* 0x000fe200078e0202 */
[----:B------:R-:W-:Y:S02]  /*1a900*/  ISETP.GE.AND P3, PT, R20, c[0x0][0x17c], PT ;  /* 0x00005f0014007a0c */ /* 0x000fe40003f66270 */
[----:B------:R-:W-:Y:S01]  /*1a910*/  IADD3 R12, R27, 0x33, RZ ;  /* 0x000000331b0c7810 */ /* 0x000fe20007ffe0ff */
[----:B------:R0:W-:Y:S01]  /*1a920*/  @P2 STG.E.U16 [R4.64], R6 ;  /* 0x0000000604002986 */ /* 0x0001e2000c101506 */
[----:B------:R-:W-:-:S02]  /*1a930*/  PRMT R20, R6, 0x7632, R20 ;  /* 0x0000763206147816 */ /* 0x000fc40000000014 */
[----:B------:R-:W-:Y:S01]  /*1a940*/  ISETP.GE.AND P6, PT, R12, c[0x0][0x17c], PT ;  /* 0x00005f000c007a0c */ /* 0x000fe20003fc6270 */
[----:B------:R1:W-:Y:S01]  /*1a950*/  @P0 STG.E.U16 [R8.64], R13 ;  /* 0x0000000d08000986 */ /* 0x0003e2000c101506 */
[----:B------:R-:W-:Y:S02]  /*1a960*/  ISETP.LT.AND P0, PT, R24, c[0x0][0x178], !P3 ;  /* 0x00005e0018007a0c */ /* 0x000fe40005f01270 */
[----:B------:R-:W-:Y:S02]  /*1a970*/  IADD3 R12, R27, 0x34, RZ ;  /* 0x000000341b0c7810 */ /* 0x000fe40007ffe0ff */
[----:B------:R-:W-:Y:S02]  /*1a980*/  ISETP.LT.AND P3, PT, R25, c[0x0][0x178], !P3 ;  /* 0x00005e0019007a0c */ /* 0x000fe40005f61270 */
[C---:B------:R-:W-:Y:S01]  /*1a990*/  IADD3 R17, R0.reuse, c[0x0][0x198], RZ ;  /* 0x0000660000117a10 */ /* 0x040fe20007ffe0ff */
[----:B0-----:R-:W-:Y:S01]  /*1a9a0*/  IMAD.WIDE R4, R0, 0x2, R28 ;  /* 0x0000000200047825 */ /* 0x001fe200078e021c */
[----:B------:R-:W-:-:S02]  /*1a9b0*/  ISETP.GE.AND P4, PT, R12, c[0x0][0x17c], PT ;  /* 0x00005f000c007a0c */ /* 0x000fc40003f86270 */
[----:B------:R-:W-:Y:S02]  /*1a9c0*/  IADD3 R12, R27, 0x35, RZ ;  /* 0x000000351b0c7810 */ /* 0x000fe40007ffe0ff */
[----:B------:R0:W-:Y:S01]  /*1a9d0*/  @P1 STG.E.U16 [R4.64], R20 ;  /* 0x0000001404001986 */ /* 0x0001e2000c101506 */
[----:B------:R-:W-:Y:S01]  /*1a9e0*/  ISETP.LT.AND P2, PT, R24, c[0x0][0x178], !P6 ;  /* 0x00005e0018007a0c */ /* 0x000fe20007741270 */
[----:B-1----:R-:W-:Y:S01]  /*1a9f0*/  IMAD.WIDE R8, R17, 0x2, R28 ;  /* 0x0000000211087825 */ /* 0x002fe200078e021c */
[----:B------:R-:W-:Y:S02]  /*1aa00*/  ISETP.GE.AND P5, PT, R12, c[0x0][0x17c], PT ;  /* 0x00005f000c007a0c */ /* 0x000fe40003fa6270 */
[----:B------:R-:W-:Y:S02]  /*1aa10*/  IADD3 R12, R27, 0x36, RZ ;  /* 0x000000361b0c7810 */ /* 0x000fe40007ffe0ff */
[C---:B------:R-:W-:Y:S01]  /*1aa20*/  IADD3 R6, R17.reuse, c[0x0][0x198], RZ ;  /* 0x0000660011067a10 */ /* 0x040fe20007ffe0ff */
[----:B0-----:R-:W-:Y:S01]  /*1aa30*/  IMAD.WIDE R4, R17, 0x2, R2 ;  /* 0x0000000211047825 */ /* 0x001fe200078e0202 */
[----:B------:R-:W-:-:S02]  /*1aa40*/  ISETP.LT.AND P6, PT, R25, c[0x0][0x178], !P6 ;  /* 0x00005e0019007a0c */ /* 0x000fc400077c1270 */
[----:B------:R-:W-:Y:S01]  /*1aa50*/  ISETP.GE.AND P1, PT, R12, c[0x0][0x17c], PT ;  /* 0x00005f000c007a0c */ /* 0x000fe20003f26270 */
[----:B------:R-:W-:Y:S01]  /*1aa60*/  IMAD.WIDE R12, R6, 0x2, R2 ;  /* 0x00000002060c7825 */ /* 0x000fe200078e0202 */
[----:B--2---:R0:W-:Y:S01]  /*1aa70*/  @P0 STG.E.U16 [R4.64], R21 ;  /* 0x0000001504000986 */ /* 0x0041e2000c101506 */
[----:B------:R-:W-:-:S03]  /*1aa80*/  PRMT R16, R21, 0x7632, R16 ;  /* 0x0000763215107816 */ /* 0x000fc60000000010 */
[----:B------:R1:W-:Y:S01]  /*1aa90*/  @P3 STG.E.U16 [R8.64], R10 ;  /* 0x0000000a08003986 */ /* 0x0003e2000c101506 */
[----:B------:R-:W-:-:S03]  /*1aaa0*/  ISETP.LT.AND P3, PT, R24, c[0x0][0x178], !P4 ;  /* 0x00005e0018007a0c */ /* 0x000fc60006761270 */
[----:B------:R2:W-:Y:S01]  /*1aab0*/  @P2 STG.E.U16 [R12.64], R16 ;  /* 0x000000100c002986 */ /* 0x0005e2000c101506 */
[C---:B0-----:R-:W-:Y:S01]  /*1aac0*/  IADD3 R21, R6.reuse, c[0x0][0x198], RZ ;  /* 0x0000660006157a10 */ /* 0x041fe20007ffe0ff */
[----:B------:R-:W-:-:S04]  /*1aad0*/  IMAD.WIDE R4, R6, 0x2, R28 ;  /* 0x0000000206047825 */ /* 0x000fc800078e021c */
[----:B-1----:R-:W-:Y:S01]  /*1aae0*/  IMAD.WIDE R8, R21, 0x2, R2 ;  /* 0x0000000215087825 */ /* 0x002fe200078e0202 */
[----:B--2---:R-:W-:-:S05]  /*1aaf0*/  PRMT R13, R10, 0x7632, R13 ;  /* 0x000076320a0d7816 */ /* 0x004fca000000000d */
[----:B------:R-:W-:Y:S04]  /*1ab00*/  @P6 STG.E.U16 [R4.64], R13 ;  /* 0x0000000d04006986 */ /* 0x000fe8000c101506 */
[----:B---3--:R0:W-:Y:S01]  /*1ab10*/  @P3 STG.E.U16 [R8.64], R26 ;  /* 0x0000001a08003986 */ /* 0x0081e2000c101506 */
[----:B------:R-:W-:-:S03]  /*1ab20*/  PRMT R10, R26, 0x7632, R10 ;  /* 0x000076321a0a7816 */ /* 0x000fc6000000000a */
[----:B0-----:R-:W2:Y:S01]  /*1ab30*/  LDL.LU R26, [R1+0xdc] ;  /* 0x0000dc00011a7983 */ /* 0x001ea20000300800 */
[----:B------:R-:W-:Y:S01]  /*1ab40*/  ISETP.LT.AND P4, PT, R25, c[0x0][0x178], !P4 ;  /* 0x00005e0019007a0c */ /* 0x000fe20006781270 */
[C---:B------:R-:W-:Y:S01]  /*1ab50*/  IMAD.WIDE R4, R21.reuse, 0x2, R28 ;  /* 0x0000000215047825 */ /* 0x040fe200078e021c */
[----:B------:R-:W-:Y:S01]  /*1ab60*/  ISETP.LT.AND P2, PT, R24, c[0x0][0x178], !P5 ;  /* 0x00005e0018007a0c */ /* 0x000fe20006f41270 */
[----:B------:R-:W3:Y:S01]  /*1ab70*/  LDL.LU R22, [R1+0x7c] ;  /* 0x00007c0001167983 */ /* 0x000ee20000300800 */
[----:B------:R-:W-:Y:S02]  /*1ab80*/  IADD3 R17, R21, c[0x0][0x198], RZ ;  /* 0x0000660015117a10 */ /* 0x000fe40007ffe0ff */
[----:B------:R-:W-:Y:S02]  /*1ab90*/  ISETP.LT.AND P5, PT, R25, c[0x0][0x178], !P5 ;  /* 0x00005e0019007a0c */ /* 0x000fe40006fa1270 */
[----:B------:R-:W-:Y:S01]  /*1aba0*/  IADD3 R0, R27, 0x37, RZ ;  /* 0x000000371b007810 */ /* 0x000fe20007ffe0ff */
[----:B------:R-:W-:-:S04]  /*1abb0*/  IMAD.WIDE R8, R17, 0x2, R2 ;  /* 0x0000000211087825 */ /* 0x000fc800078e0202 */
[----:B------:R0:W-:Y:S01]  /*1abc0*/  @P4 STG.E.U16 [R4.64], R14 ;  /* 0x0000000e04004986 */ /* 0x0001e2000c101506 */
[----:B------:R-:W-:Y:S02]  /*1abd0*/  ISETP.LT.AND P4, PT, R24, c[0x0][0x178], !P1 ;  /* 0x00005e0018007a0c */ /* 0x000fe40004f81270 */
[----:B------:R-:W-:Y:S02]  /*1abe0*/  ISETP.LT.AND P1, PT, R25, c[0x0][0x178], !P1 ;  /* 0x00005e0019007a0c */ /* 0x000fe40004f21270 */
[----:B------:R-:W-:Y:S01]  /*1abf0*/  IADD3 R21, R17, c[0x0][0x198], RZ ;  /* 0x0000660011157a10 */ /* 0x000fe20007ffe0ff */
[----:B------:R1:W-:Y:S01]  /*1ac00*/  @P2 STG.E.U16 [R8.64], R10 ;  /* 0x0000000a08002986 */ /* 0x0003e2000c101506 */
[----:B------:R-:W-:Y:S02]  /*1ac10*/  ISETP.GE.AND P0, PT, R0, c[0x0][0x17c], PT ;  /* 0x00005f0000007a0c */ /* 0x000fe40003f06270 */
[----:B------:R-:W-:Y:S02]  /*1ac20*/  PRMT R16, R14, 0x7632, R16 ;  /* 0x000076320e107816 */ /* 0x000fe40000000010 */
[----:B------:R-:W-:Y:S01]  /*1ac30*/  IADD3 R0, R27, 0x38, RZ ;  /* 0x000000381b007810 */ /* 0x000fe20007ffe0ff */
[----:B0-----:R-:W-:Y:S01]  /*1ac40*/  IMAD.WIDE R4, R17, 0x2, R28 ;  /* 0x0000000211047825 */ /* 0x001fe200078e021c */
[----:B------:R-:W-:-:S03]  /*1ac50*/  IADD3 R6, R27, 0x3a, RZ ;  /* 0x0000003a1b067810 */ /* 0x000fc60007ffe0ff */
[----:B------:R-:W-:-:S04]  /*1ac60*/  IMAD.WIDE R12, R21, 0x2, R28 ;  /* 0x00000002150c7825 */ /* 0x000fc800078e021c */
[----:B-1----:R-:W-:Y:S01]  /*1ac70*/  IMAD.WIDE R8, R21, 0x2, R2 ;  /* 0x0000000215087825 */ /* 0x002fe200078e0202 */
[----:B------:R-:W-:Y:S01]  /*1ac80*/  ISETP.GE.AND P6, PT, R0, c[0x0][0x17c], PT ;  /* 0x00005f0000007a0c */ /* 0x000fe20003fc6270 */
[----:B------:R-:W-:Y:S01]  /*1ac90*/  @P5 STG.E.U16 [R4.64], R16 ;  /* 0x0000001004005986 */ /* 0x000fe2000c101506 */
[----:B------:R-:W-:-:S03]  /*1aca0*/  IADD3 R0, R27, 0x39, RZ ;  /* 0x000000391b007810 */ /* 0x000fc60007ffe0ff */
[----:B----4-:R0:W-:Y:S01]  /*1acb0*/  @P4 STG.E.U16 [R8.64], R23 ;  /* 0x0000001708004986 */ /* 0x0101e2000c101506 */
[C---:B------:R-:W-:Y:S02]  /*1acc0*/  ISETP.LT.AND P4, PT, R24.reuse, c[0x0][0x178], !P0 ;  /* 0x00005e0018007a0c */ /* 0x040fe40004781270 */
[----:B------:R-:W-:Y:S01]  /*1acd0*/  ISETP.LT.AND P0, PT, R25, c[0x0][0x178], !P0 ;  /* 0x00005e0019007a0c */ /* 0x000fe20004701270 */
[----:B------:R1:W-:Y:S01]  /*1ace0*/  @P1 STG.E.U16 [R12.64], R18 ;  /* 0x000000120c001986 */ /* 0x0003e2000c101506 */
[----:B------:R-:W-:Y:S02]  /*1acf0*/  IADD3 R21, R21, c[0x0][0x198], RZ ;  /* 0x0000660015157a10 */ /* 0x000fe40007ffe0ff */
[----:B------:R-:W-:Y:S02]  /*1ad00*/  ISETP.LT.AND P1, PT, R24, c[0x0][0x178], !P6 ;  /* 0x00005e0018007a0c */ /* 0x000fe40007721270 */
[----:B------:R-:W-:Y:S02]  /*1ad10*/  ISETP.GE.AND P2, PT, R6, c[0x0][0x17c], PT ;  /* 0x00005f0006007a0c */ /* 0x000fe40003f46270 */
[----:B------:R-:W-:-:S02]  /*1ad20*/  ISETP.GE.AND P3, PT, R0, c[0x0][0x17c], PT ;  /* 0x00005f0000007a0c */ /* 0x000fc40003f66270 */
[----:B------:R-:W-:Y:S02]  /*1ad30*/  PRMT R6, R23, 0x7632, R6 ;  /* 0x0000763217067816 */ /* 0x000fe40000000006 */
[----:B------:R-:W-:Y:S02]  /*1ad40*/  IADD3 R0, R27, 0x3b, RZ ;  /* 0x0000003b1b007810 */ /* 0x000fe40007ffe0ff */
[C---:B0-----:R-:W-:Y:S01]  /*1ad50*/  IADD3 R23, R21.reuse, c[0x0][0x198], RZ ;  /* 0x0000660015177a10 */ /* 0x041fe20007ffe0ff */
[C---:B------:R-:W-:Y:S01]  /*1ad60*/  IMAD.WIDE R4, R21.reuse, 0x2, R2 ;  /* 0x0000000215047825 */ /* 0x040fe200078e0202 */
[----:B------:R-:W-:Y:S02]  /*1ad70*/  ISETP.GE.AND P5, PT, R0, c[0x0][0x17c], PT ;  /* 0x00005f0000007a0c */ /* 0x000fe40003fa6270 */
[----:B------:R-:W-:Y:S01]  /*1ad80*/  PRMT R10, R18, 0x7632, R10 ;  /* 0x00007632120a7816 */ /* 0x000fe2000000000a */
[----:B------:R-:W-:Y:S01]  /*1ad90*/  IMAD.WIDE R8, R21, 0x2, R28 ;  /* 0x0000000215087825 */ /* 0x000fe200078e021c */
[----:B------:R-:W-:-:S02]  /*1ada0*/  IADD3 R0, R27, 0x3c, RZ ;  /* 0x0000003c1b007810 */ /* 0x000fc40007ffe0ff */
[----:B------:R-:W-:Y:S01]  /*1adb0*/  ISETP.LT.AND P6, PT, R25, c[0x0][0x178], !P6 ;  /* 0x00005e0019007a0c */ /* 0x000fe200077c1270 */
[----:B-1----:R-:W-:Y:S01]  /*1adc0*/  IMAD.WIDE R12, R23, 0x2, R2 ;  /* 0x00000002170c7825 */ /* 0x002fe200078e0202 */
[----:B------:R-:W-:Y:S01]  /*1add0*/  @P4 STG.E.U16 [R4.64], R6 ;  /* 0x0000000604004986 */ /* 0x000fe2000c101506 */
[----:B------:R-:W-:-:S03]  /*1ade0*/  ISETP.GE.AND P4, PT, R0, c[0x0][0x17c], PT ;  /* 0x00005f0000007a0c */ /* 0x000fc60003f86270 */
[----:B------:R0:W-:Y:S01]  /*1adf0*/  @P0 STG.E.U16 [R8.64], R10 ;  /* 0x0000000a08000986 */ /* 0x0001e2000c101506 */
[----:B------:R-:W-:Y:S01]  /*1ae00*/  IMAD.WIDE R16, R23, 0x2, R28 ;  /* 0x0000000217107825 */ /* 0x000fe200078e021c */
[C---:B0-----:R-:W-:Y:S02]  /*1ae10*/  IADD3 R10, R27.reuse, 0x3d, RZ ;  /* 0x0000003d1b0a7810 */ /* 0x041fe40007ffe0ff */
[----:B------:R-:W-:Y:S02]  /*1ae20*/  IADD3 R6, R27, 0x3e, RZ ;  /* 0x0000003e1b067810 */ /* 0x000fe40007ffe0ff */
[----:B--2---:R-:W-:Y:S01]  /*1ae30*/  PRMT R0, R26, 0x7632, R0 ;  /* 0x000076321a007816 */ /* 0x004fe20000000000 */
[----:B------:R0:W-:Y:S04]  /*1ae40*/  @P1 STG.E.U16 [R12.64], R26 ;  /* 0x0000001a0c001986 */ /* 0x0001e8000c101506 */
[----:B------:R1:W-:Y:S04]  /*1ae50*/  @P6 STG.E.U16 [R16.64], R7 ;  /* 0x0000000710006986 */ /* 0x0003e8000c101506 */
[----:B0-----:R-:W2:Y:S01]  /*1ae60*/  LDL.LU R26, [R1+0x6c] ;  /* 0x00006c00011a7983 */ /* 0x001ea20000300800 */
[----:B------:R-:W-:-:S02]  /*1ae70*/  ISETP.GE.AND P6, PT, R10, c[0x0][0x17c], PT ;  /* 0x00005f000a007a0c */ /* 0x000fc40003fc6270 */
[----:B------:R-:W-:Y:S02]  /*1ae80*/  IADD3 R10, R27, 0x3f, RZ ;  /* 0x0000003f1b0a7810 */ /* 0x000fe40007ffe0ff */
[----:B------:R-:W4:Y:S01]  /*1ae90*/  LDL.LU R27, [R1+0x4c] ;  /* 0x00004c00011b7983 */ /* 0x000f220000300800 */
[C---:B------:R-:W-:Y:S02]  /*1aea0*/  ISETP.LT.AND P0, PT, R24.reuse, c[0x0][0x178], !P3 ;  /* 0x00005e0018007a0c */ /* 0x040fe40005f01270 */
[----:B------:R-:W-:Y:S02]  /*1aeb0*/  ISETP.LT.AND P3, PT, R25, c[0x0][0x178], !P3 ;  /* 0x00005e0019007a0c */ /* 0x000fe40005f61270 */
[----:B------:R-:W-:Y:S02]  /*1aec0*/  IADD3 R23, R23, c[0x0][0x198], RZ ;  /* 0x0000660017177a10 */ /* 0x000fe40007ffe0ff */
[----:B------:R-:W-:Y:S02]  /*1aed0*/  ISETP.LT.AND P1, PT, R24, c[0x0][0x178], !P2 ;  /* 0x00005e0018007a0c */ /* 0x000fe40005721270 */
[C---:B------:R-:W-:Y:S01]  /*1aee0*/  IADD3 R21, R23.reuse, c[0x0][0x198], RZ ;  /* 0x0000660017157a10 */ /* 0x040fe20007ffe0ff */
[----:B------:R-:W-:Y:S01]  /*1aef0*/  IMAD.WIDE R4, R23, 0x2, R2 ;  /* 0x0000000217047825 */ /* 0x000fe200078e0202 */
[----:B------:R-:W-:-:S03]  /*1af00*/  PRMT R14, R7, 0x7632, R14 ;  /* 0x00007632070e7816 */ /* 0x000fc6000000000e */
[----:B------:R-:W-:Y:S01]  /*1af10*/  IMAD.WIDE R8, R23, 0x2, R28 ;  /* 0x0000000217087825 */ /* 0x000fe200078e021c */
[----:B------:R0:W-:Y:S03]  /*1af20*/  @P0 STG.E.U16 [R4.64], R0 ;  /* 0x0000000004000986 */ /* 0x0001e6000c101506 */
[----:B------:R-:W-:Y:S01]  /*1af30*/  IMAD.WIDE R12, R21, 0x2, R2 ;  /* 0x00000002150c7825 */ /* 0x000fe200078e0202 */
[----:B------:R5:W-:Y:S01]  /*1af40*/  @P3 STG.E.U16 [R8.64], R14 ;  /* 0x0000000e08003986 */ /* 0x000be2000c101506 */
[----:B------:R-:W-:-:S03]  /*1af50*/  ISETP.LT.AND P2, PT, R25, c[0x0][0x178], !P2 ;  /* 0x00005e0019007a0c */ /* 0x000fc60005741270 */
[----:B---3--:R3:W-:Y:S01]  /*1af60*/  @P1 STG.E.U16 [R12.64], R22 ;  /* 0x000000160c001986 */ /* 0x0087e2000c101506 */
[C---:B------:R-:W-:Y:S02]  /*1af70*/  ISETP.LT.AND P1, PT, R24.reuse, c[0x0][0x178], !P5 ;  /* 0x00005e0018007a0c */ /* 0x040fe40006f21270 */
[----:B------:R-:W-:Y:S02]  /*1af80*/  ISETP.LT.AND P5, PT, R25, c[0x0][0x178], !P5 ;  /* 0x00005e0019007a0c */ /* 0x000fe40006fa1270 */
[C---:B-1----:R-:W-:Y:S02]  /*1af90*/  IADD3 R17, R21.reuse, c[0x0][0x198], RZ ;  /* 0x0000660015117a10 */ /* 0x042fe40007ffe0ff */
[----:B------:R-:W-:Y:S01]  /*1afa0*/  ISETP.LT.AND P3, PT, R24, c[0x0][0x178], !P4 ;  /* 0x00005e0018007a0c */ /* 0x000fe20006761270 */
[----:B0-----:R-:W-:Y:S01]  /*1afb0*/  IMAD.WIDE R4, R21, 0x2, R28 ;  /* 0x0000000215047825 */ /* 0x001fe200078e021c */
[C---:B------:R-:W-:Y:S02]  /*1afc0*/  IADD3 R23, R17.reuse, c[0x0][0x198], RZ ;  /* 0x0000660011177a10 */ /* 0x040fe40007ffe0ff */
[----:B------:R-:W-:Y:S01]  /*1afd0*/  ISETP.GE.AND P0, PT, R6, c[0x0][0x17c], PT ;  /* 0x00005f0006007a0c */ /* 0x000fe20003f06270 */
[----:B------:R-:W-:Y:S01]  /*1afe0*/  IMAD.WIDE R6, R17, 0x2, R2 ;  /* 0x0000000211067825 */ /* 0x000fe200078e0202 */
[----:B------:R-:W-:-:S02]  /*1aff0*/  PRMT R16, R22, 0x7632, R16 ;  /* 0x0000763216107816 */ /* 0x000fc40000000010 */
[----:B------:R-:W-:Y:S01]  /*1b000*/  PRMT R0, R11, 0x7632, R0 ;  /* 0x000076320b007816 */ /* 0x000fe20000000000 */
[----:B-----5:R-:W-:Y:S01]  /*1b010*/  IMAD.WIDE R8, R17, 0x2, R28 ;  /* 0x0000000211087825 */ /* 0x020fe200078e021c */
[----:B------:R0:W-:Y:S01]  /*1b020*/  @P2 STG.E.U16 [R4.64], R11 ;  /* 0x0000000b04002986 */ /* 0x0001e2000c101506 */
[----:B------:R-:W-:Y:S02]  /*1b030*/  ISETP.LT.AND P4, PT, R25, c[0x0][0x178], !P4 ;  /* 0x00005e0019007a0c */ /* 0x000fe40006781270 */
[C---:B---3--:R-:W-:Y:S01]  /*1b040*/  IMAD.WIDE R12, R23.reuse, 0x2, R2 ;  /* 0x00000002170c7825 */ /* 0x048fe200078e0202 */
[----:B------:R1:W-:Y:S01]  /*1b050*/  @P1 STG.E.U16 [R6.64], R16 ;  /* 0x0000001006001986 */ /* 0x0003e2000c101506 */
[----:B------:R-:W-:Y:S02]  /*1b060*/  IADD3 R17, R23, c[0x0][0x198], RZ ;  /* 0x0000660017117a10 */ /* 0x000fe40007ffe0ff */
[----:B------:R-:W-:Y:S01]  /*1b070*/  ISETP.GE.AND P2, PT, R10, c[0x0][0x17c], PT ;  /* 0x00005f000a007a0c */ /* 0x000fe20003f46270 */
[----:B------:R3:W-:Y:S01]  /*1b080*/  @P5 STG.E.U16 [R8.64], R0 ;  /* 0x0000000008005986 */ /* 0x0007e2000c101506 */
[----:B------:R-:W-:-:S02]  /*1b090*/  ISETP.LT.AND P5, PT, R24, c[0x0][0x178], !P6 ;  /* 0x00005e0018007a0c */ /* 0x000fc400077a1270 */
[----:B------:R-:W-:Y:S02]  /*1b0a0*/  ISETP.LT.AND P6, PT, R25, c[0x0][0x178], !P6 ;  /* 0x00005e0019007a0c */ /* 0x000fe400077c1270 */
[----:B------:R-:W-:Y:S02]  /*1b0b0*/  IADD3 R21, R17, c[0x0][0x198], RZ ;  /* 0x0000660011157a10 */ /* 0x000fe40007ffe0ff */
[----:B------:R-:W-:Y:S01]  /*1b0c0*/  ISETP.LT.AND P1, PT, R24, c[0x0][0x178], !P2 ;  /* 0x00005e0018007a0c */ /* 0x000fe20005721270 */
[----:B0-----:R-:W-:Y:S01]  /*1b0d0*/  IMAD.WIDE R4, R23, 0x2, R28 ;  /* 0x0000000217047825 */ /* 0x001fe200078e021c */
[----:B------:R-:W-:Y:S02]  /*1b0e0*/  ISETP.LT.AND P2, PT, R25, c[0x0][0x178], !P2 ;  /* 0x00005e0019007a0c */ /* 0x000fe40005741270 */
[----:B------:R-:W-:Y:S01]  /*1b0f0*/  IADD3 R23, R21, c[0x0][0x198], RZ ;  /* 0x0000660015177a10 */ /* 0x000fe20007ffe0ff */
[----:B-1----:R-:W-:Y:S01]  /*1b100*/  IMAD.WIDE R6, R17, 0x2, R2 ;  /* 0x0000000211067825 */ /* 0x002fe200078e0202 */
[----:B------:R-:W-:-:S03]  /*1b110*/  PRMT R14, R15, 0x7632, R14 ;  /* 0x000076320f0e7816 */ /* 0x000fc6000000000e */
[----:B---3--:R-:W-:-:S04]  /*1b120*/  IMAD.WIDE R8, R17, 0x2, R28 ;  /* 0x0000000211087825 */ /* 0x008fc800078e021c */
[----:B------:R-:W-:-:S04]  /*1b130*/  IMAD.WIDE R10, R21, 0x2, R2 ;  /* 0x00000002150a7825 */ /* 0x000fc800078e0202 */
[----:B------:R-:W-:Y:S01]  /*1b140*/  IMAD.WIDE R2, R23, 0x2, R2 ;  /* 0x0000000217027825 */ /* 0x000fe200078e0202 */
[----:B--2---:R0:W-:Y:S01]  /*1b150*/  @P3 STG.E.U16 [R12.64], R26 ;  /* 0x0000001a0c003986 */ /* 0x0041e2000c101506 */
[----:B------:R-:W-:Y:S02]  /*1b160*/  ISETP.LT.AND P3, PT, R24, c[0x0][0x178], !P0 ;  /* 0x00005e0018007a0c */ /* 0x000fe40004761270 */
[----:B------:R-:W-:Y:S02]  /*1b170*/  ISETP.LT.AND P0, PT, R25, c[0x0][0x178], !P0 ;  /* 0x00005e0019007a0c */ /* 0x000fe40004701270 */
[----:B------:R-:W-:Y:S01]  /*1b180*/  PRMT R0, R26, 0x7632, R0 ;  /* 0x000076321a007816 */ /* 0x000fe20000000000 */
[----:B------:R4:W-:Y:S04]  /*1b190*/  @P4 STG.E.U16 [R4.64], R15 ;  /* 0x0000000f04004986 */ /* 0x0009e8000c101506 */
[----:B------:R1:W-:Y:S01]  /*1b1a0*/  @P5 STG.E.U16 [R6.64], R0 ;  /* 0x0000000006005986 */ /* 0x0003e2000c101506 */
[----:B0-----:R-:W-:-:S03]  /*1b1b0*/  IMAD.WIDE R12, R21, 0x2, R28 ;  /* 0x00000002150c7825 */ /* 0x001fc600078e021c */
[----:B------:R1:W-:Y:S01]  /*1b1c0*/  @P6 STG.E.U16 [R8.64], R14 ;  /* 0x0000000e08006986 */ /* 0x0003e2000c101506 */
[----:B----4-:R-:W-:-:S03]  /*1b1d0*/  PRMT R5, R27, 0x7632, R5 ;  /* 0x000076321b057816 */ /* 0x010fc60000000005 */
[----:B------:R1:W-:Y:S04]  /*1b1e0*/  @P3 STG.E.U16 [R10.64], R27 ;  /* 0x0000001b0a003986 */ /* 0x0003e8000c101506 */
[----:B------:R1:W-:Y:S01]  /*1b1f0*/  @P0 STG.E.U16 [R12.64], R19 ;  /* 0x000000130c000986 */ /* 0x0003e2000c101506 */
[----:B------:R-:W-:-:S03]  /*1b200*/  IMAD.WIDE R28, R23, 0x2, R28 ;  /* 0x00000002171c7825 */ /* 0x000fc600078e021c */
[----:B------:R1:W-:Y:S01]  /*1b210*/  @P1 STG.E.U16 [R2.64], R5 ;  /* 0x0000000502001986 */ /* 0x0003e2000c101506 */
[----:B------:R-:W-:Y:S05]  /*1b220*/  @!P2 EXIT ;  /* 0x000000000000a94d */ /* 0x000fea0003800000 */
[----:B-1----:R-:W-:-:S05]  /*1b230*/  PRMT R14, R19, 0x7632, R14 ;  /* 0x00007632130e7816 */ /* 0x002fca000000000e */
[----:B------:R-:W-:Y:S01]  /*1b240*/  STG.E.U16 [R28.64], R14 ;  /* 0x0000000e1c007986 */ /* 0x000fe2000c101506 */
[----:B------:R-:W-:Y:S05]  /*1b250*/  EXIT ;  /* 0x000000000000794d */ /* 0x000fea0003800000 */
.L_x_4:
[----:B------:R-:W-:-:S00]  /*1b260*/  BRA `(.L_x_4) ;  /* 0xfffffff000007947 */ /* 0x000fc0000383ffff */
[----:B------:R-:W-:-:S00]  /*1b270*/  NOP ;  /* 0x0000000000007918 */ /* 0x000fc00000000000 */
        /* <DEDUP_REMOVED lines=8> */
.L_x_5:


//--------------------- .nv.shared.matmul_kernel  --------------------------
	.section	.nv.shared.matmul_kernel,"aw",@nobits
	.sectionflags	@""
	.align	16
